//
// Generated by NVIDIA NVVM Compiler
//
// Compiler Build ID: CL-36424714
// Cuda compilation tools, release 13.0, V13.0.88
// Based on NVVM 20.0.0
//

.version 9.0
.target sm_100
.address_size 64

	// .globl	_Z11sort_chunksPKiPiii
// _ZZN3cub18CUB_300001_SM_10006detail4scan16DeviceScanKernelINS2_10policy_hubIiiijN4cuda3std3__44plusIvEEE10Policy1000EPiSC_NS0_13ScanTileStateIiLb1EEES9_NS1_10InputValueIiSC_EEjiLb0EiEEvT0_T1_T2_iT3_T4_T5_E12temp_storage has been demoted
// _ZZN3cub18CUB_300001_SM_10006detail10radix_sort31DeviceRadixSortSingleTileKernelINS1_5radix10policy_hubIiNS0_8NullTypeEyE10Policy1000ELNS0_9SortOrderE0EiS6_yNS1_21identity_decomposer_tEEEvPKT1_PSB_PKT2_PSF_T3_iiT4_E12temp_storage has been demoted
// _ZZN3cub18CUB_300001_SM_10006detail10radix_sort30DeviceRadixSortHistogramKernelINS1_5radix10policy_hubIiNS0_8NullTypeEyE10Policy1000ELNS0_9SortOrderE0EiyNS1_21identity_decomposer_tEEEvPT2_PKT1_SB_iiT3_E12temp_storage has been demoted
// _ZZN3cub18CUB_300001_SM_10006detail10radix_sort33DeviceRadixSortExclusiveSumKernelINS1_5radix10policy_hubIiNS0_8NullTypeEyE10Policy1000EyEEvPT0_E12temp_storage has been demoted
// _ZZN3cub18CUB_300001_SM_10006detail10radix_sort29DeviceRadixSortOnesweepKernelINS1_5radix10policy_hubIiNS0_8NullTypeEyE10Policy1000ELNS0_9SortOrderE0EiS6_yiiNS1_21identity_decomposer_tEEEvPT5_SC_PT3_PKSD_PT1_PKSH_PT2_PKSL_T4_iiT6_E1s has been demoted
.global .align 1 .b8 _ZN34_INTERNAL_ef7d86a9_4_k_cu_6664d13e4cuda3std3__45__cpo5beginE[1];
.global .align 1 .b8 _ZN34_INTERNAL_ef7d86a9_4_k_cu_6664d13e4cuda3std3__45__cpo3endE[1];
.global .align 1 .b8 _ZN34_INTERNAL_ef7d86a9_4_k_cu_6664d13e4cuda3std3__45__cpo6cbeginE[1];
.global .align 1 .b8 _ZN34_INTERNAL_ef7d86a9_4_k_cu_6664d13e4cuda3std3__45__cpo4cendE[1];
.global .align 1 .b8 _ZN34_INTERNAL_ef7d86a9_4_k_cu_6664d13e4cuda3std3__45__cpo6rbeginE[1];
.global .align 1 .b8 _ZN34_INTERNAL_ef7d86a9_4_k_cu_6664d13e4cuda3std3__45__cpo4rendE[1];
.global .align 1 .b8 _ZN34_INTERNAL_ef7d86a9_4_k_cu_6664d13e4cuda3std3__45__cpo7crbeginE[1];
.global .align 1 .b8 _ZN34_INTERNAL_ef7d86a9_4_k_cu_6664d13e4cuda3std3__45__cpo5crendE[1];
.global .align 1 .b8 _ZN34_INTERNAL_ef7d86a9_4_k_cu_6664d13e4cuda3std3__436_GLOBAL__N__ef7d86a9_4_k_cu_6664d13e6ignoreE[1];
.global .align 1 .b8 _ZN34_INTERNAL_ef7d86a9_4_k_cu_6664d13e4cuda3std3__419piecewise_constructE[1];
.global .align 1 .b8 _ZN34_INTERNAL_ef7d86a9_4_k_cu_6664d13e4cuda3std3__48in_placeE[1];
.global .align 1 .b8 _ZN34_INTERNAL_ef7d86a9_4_k_cu_6664d13e4cuda3std3__420unreachable_sentinelE[1];
.global .align 1 .b8 _ZN34_INTERNAL_ef7d86a9_4_k_cu_6664d13e4cuda3std3__47nulloptE[1];
.global .align 1 .b8 _ZN34_INTERNAL_ef7d86a9_4_k_cu_6664d13e4cuda3std3__48unexpectE[1];
.global .align 1 .b8 _ZN34_INTERNAL_ef7d86a9_4_k_cu_6664d13e4cuda3std6ranges3__45__cpo4swapE[1];
.global .align 1 .b8 _ZN34_INTERNAL_ef7d86a9_4_k_cu_6664d13e4cuda3std6ranges3__45__cpo9iter_moveE[1];
.global .align 1 .b8 _ZN34_INTERNAL_ef7d86a9_4_k_cu_6664d13e4cuda3std6ranges3__45__cpo5beginE[1];
.global .align 1 .b8 _ZN34_INTERNAL_ef7d86a9_4_k_cu_6664d13e4cuda3std6ranges3__45__cpo3endE[1];
.global .align 1 .b8 _ZN34_INTERNAL_ef7d86a9_4_k_cu_6664d13e4cuda3std6ranges3__45__cpo6cbeginE[1];
.global .align 1 .b8 _ZN34_INTERNAL_ef7d86a9_4_k_cu_6664d13e4cuda3std6ranges3__45__cpo4cendE[1];
.global .align 1 .b8 _ZN34_INTERNAL_ef7d86a9_4_k_cu_6664d13e4cuda3std6ranges3__45__cpo7advanceE[1];
.global .align 1 .b8 _ZN34_INTERNAL_ef7d86a9_4_k_cu_6664d13e4cuda3std6ranges3__45__cpo9iter_swapE[1];
.global .align 1 .b8 _ZN34_INTERNAL_ef7d86a9_4_k_cu_6664d13e4cuda3std6ranges3__45__cpo4nextE[1];
.global .align 1 .b8 _ZN34_INTERNAL_ef7d86a9_4_k_cu_6664d13e4cuda3std6ranges3__45__cpo4prevE[1];
.global .align 1 .b8 _ZN34_INTERNAL_ef7d86a9_4_k_cu_6664d13e4cuda3std6ranges3__45__cpo4dataE[1];
.global .align 1 .b8 _ZN34_INTERNAL_ef7d86a9_4_k_cu_6664d13e4cuda3std6ranges3__45__cpo5cdataE[1];
.global .align 1 .b8 _ZN34_INTERNAL_ef7d86a9_4_k_cu_6664d13e4cuda3std6ranges3__45__cpo4sizeE[1];
.global .align 1 .b8 _ZN34_INTERNAL_ef7d86a9_4_k_cu_6664d13e4cuda3std6ranges3__45__cpo5ssizeE[1];
.global .align 1 .b8 _ZN34_INTERNAL_ef7d86a9_4_k_cu_6664d13e4cuda3std6ranges3__45__cpo8distanceE[1];
.global .align 1 .b8 _ZN34_INTERNAL_ef7d86a9_4_k_cu_6664d13e6thrust24THRUST_300001_SM_1000_NS8cuda_cub3parE[1];
.global .align 1 .b8 _ZN34_INTERNAL_ef7d86a9_4_k_cu_6664d13e6thrust24THRUST_300001_SM_1000_NS8cuda_cub10par_nosyncE[1];
.global .align 1 .b8 _ZN34_INTERNAL_ef7d86a9_4_k_cu_6664d13e6thrust24THRUST_300001_SM_1000_NS6system6detail10sequential3seqE[1];
.global .align 1 .b8 _ZN34_INTERNAL_ef7d86a9_4_k_cu_6664d13e6thrust24THRUST_300001_SM_1000_NS6system3cpp3parE[1];
.global .align 1 .b8 _ZN34_INTERNAL_ef7d86a9_4_k_cu_6664d13e6thrust24THRUST_300001_SM_1000_NS12placeholders2_1E[1];
.global .align 1 .b8 _ZN34_INTERNAL_ef7d86a9_4_k_cu_6664d13e6thrust24THRUST_300001_SM_1000_NS12placeholders2_2E[1];
.global .align 1 .b8 _ZN34_INTERNAL_ef7d86a9_4_k_cu_6664d13e6thrust24THRUST_300001_SM_1000_NS12placeholders2_3E[1];
.global .align 1 .b8 _ZN34_INTERNAL_ef7d86a9_4_k_cu_6664d13e6thrust24THRUST_300001_SM_1000_NS12placeholders2_4E[1];
.global .align 1 .b8 _ZN34_INTERNAL_ef7d86a9_4_k_cu_6664d13e6thrust24THRUST_300001_SM_1000_NS12placeholders2_5E[1];
.global .align 1 .b8 _ZN34_INTERNAL_ef7d86a9_4_k_cu_6664d13e6thrust24THRUST_300001_SM_1000_NS12placeholders2_6E[1];
.global .align 1 .b8 _ZN34_INTERNAL_ef7d86a9_4_k_cu_6664d13e6thrust24THRUST_300001_SM_1000_NS12placeholders2_7E[1];
.global .align 1 .b8 _ZN34_INTERNAL_ef7d86a9_4_k_cu_6664d13e6thrust24THRUST_300001_SM_1000_NS12placeholders2_8E[1];
.global .align 1 .b8 _ZN34_INTERNAL_ef7d86a9_4_k_cu_6664d13e6thrust24THRUST_300001_SM_1000_NS12placeholders2_9E[1];
.global .align 1 .b8 _ZN34_INTERNAL_ef7d86a9_4_k_cu_6664d13e6thrust24THRUST_300001_SM_1000_NS12placeholders3_10E[1];
.global .align 1 .b8 _ZN34_INTERNAL_ef7d86a9_4_k_cu_6664d13e6thrust24THRUST_300001_SM_1000_NS3seqE[1];
.global .align 1 .b8 _ZN34_INTERNAL_ef7d86a9_4_k_cu_6664d13e6thrust24THRUST_300001_SM_1000_NS6deviceE[1];
.extern .shared .align 16 .b8 s[];

.visible .entry _Z11sort_chunksPKiPiii(
	.param .u64 .ptr .align 1 _Z11sort_chunksPKiPiii_param_0,
	.param .u64 .ptr .align 1 _Z11sort_chunksPKiPiii_param_1,
	.param .u32 _Z11sort_chunksPKiPiii_param_2,
	.param .u32 _Z11sort_chunksPKiPiii_param_3
)
{
	.reg .pred 	%p<21>;
	.reg .b32 	%r<120>;
	.reg .b64 	%rd<21>;

	ld.param.u64 	%rd3, [_Z11sort_chunksPKiPiii_param_0];
	ld.param.u64 	%rd4, [_Z11sort_chunksPKiPiii_param_1];
	ld.param.u32 	%r44, [_Z11sort_chunksPKiPiii_param_2];
	ld.param.u32 	%r45, [_Z11sort_chunksPKiPiii_param_3];
	cvta.to.global.u64 	%rd1, %rd3;
	cvta.to.global.u64 	%rd2, %rd4;
	mov.u32 	%r46, %ctaid.x;
	mul.lo.s32 	%r1, %r45, %r46;
	add.s32 	%r47, %r1, %r45;
	setp.gt.s32 	%p1, %r47, %r44;
	sub.s32 	%r48, %r44, %r1;
	selp.b32 	%r2, %r48, %r45, %p1;
	setp.lt.s32 	%p2, %r2, 1;
	@%p2 bra 	$L__BB0_21;
	mov.u32 	%r119, %tid.x;
	setp.ge.u32 	%p3, %r119, %r2;
	@%p3 bra 	$L__BB0_8;
	mov.u32 	%r4, %ntid.x;
	add.s32 	%r49, %r119, %r4;
	max.u32 	%r50, %r49, %r2;
	setp.lt.u32 	%p4, %r49, %r2;
	selp.u32 	%r51, 1, 0, %p4;
	add.s32 	%r52, %r49, %r51;
	sub.s32 	%r53, %r50, %r52;
	div.u32 	%r54, %r53, %r4;
	add.s32 	%r5, %r54, %r51;
	and.b32  	%r55, %r5, 3;
	setp.eq.s32 	%p5, %r55, 3;
	mov.u32 	%r111, %r119;
	@%p5 bra 	$L__BB0_5;
	add.s32 	%r56, %r5, 1;
	and.b32  	%r57, %r56, 3;
	shl.b32 	%r58, %r119, 2;
	mov.u32 	%r59, s;
	add.s32 	%r109, %r59, %r58;
	shl.b32 	%r7, %r4, 2;
	add.s32 	%r108, %r119, %r1;
	neg.s32 	%r107, %r57;
	mad.lo.s32 	%r111, %r4, %r57, %r119;
$L__BB0_4:
	.pragma "nounroll";
	mul.wide.s32 	%rd5, %r108, 4;
	add.s64 	%rd6, %rd1, %rd5;
	ld.global.u32 	%r60, [%rd6];
	st.shared.u32 	[%r109], %r60;
	add.s32 	%r109, %r109, %r7;
	add.s32 	%r108, %r108, %r4;
	add.s32 	%r107, %r107, 1;
	setp.ne.s32 	%p6, %r107, 0;
	@%p6 bra 	$L__BB0_4;
$L__BB0_5:
	setp.lt.u32 	%p7, %r5, 3;
	@%p7 bra 	$L__BB0_8;
	mov.u32 	%r64, s;
	shl.b32 	%r66, %r4, 2;
	cvt.u64.u32 	%rd9, %r66;
$L__BB0_7:
	add.s32 	%r61, %r111, %r1;
	mul.wide.s32 	%rd7, %r61, 4;
	add.s64 	%rd8, %rd1, %rd7;
	ld.global.u32 	%r62, [%rd8];
	shl.b32 	%r63, %r111, 2;
	add.s32 	%r65, %r64, %r63;
	st.shared.u32 	[%r65], %r62;
	add.s64 	%rd10, %rd8, %rd9;
	ld.global.u32 	%r67, [%rd10];
	add.s32 	%r68, %r65, %r66;
	st.shared.u32 	[%r68], %r67;
	add.s64 	%rd11, %rd10, %rd9;
	ld.global.u32 	%r69, [%rd11];
	add.s32 	%r70, %r68, %r66;
	st.shared.u32 	[%r70], %r69;
	add.s64 	%rd12, %rd11, %rd9;
	ld.global.u32 	%r71, [%rd12];
	add.s32 	%r72, %r70, %r66;
	st.shared.u32 	[%r72], %r71;
	add.s32 	%r111, %r66, %r111;
	setp.lt.s32 	%p8, %r111, %r2;
	@%p8 bra 	$L__BB0_7;
$L__BB0_8:
	bar.sync 	0;
	setp.ne.s32 	%p9, %r119, 0;
	setp.eq.s32 	%p10, %r2, 1;
	or.pred  	%p11, %p9, %p10;
	@%p11 bra 	$L__BB0_14;
	mov.b32 	%r112, 1;
	mov.u32 	%r75, s;
$L__BB0_10:
	shl.b32 	%r74, %r112, 2;
	add.s32 	%r76, %r75, %r74;
	ld.shared.u32 	%r21, [%r76];
	mov.u32 	%r113, %r112;
$L__BB0_11:
	shl.b32 	%r77, %r113, 2;
	add.s32 	%r23, %r75, %r77;
	ld.shared.u32 	%r24, [%r23+-4];
	setp.le.s32 	%p12, %r24, %r21;
	mov.u32 	%r114, %r113;
	@%p12 bra 	$L__BB0_13;
	add.s32 	%r25, %r113, -1;
	st.shared.u32 	[%r23], %r24;
	setp.gt.s32 	%p13, %r113, 1;
	mov.b32 	%r114, 0;
	mov.u32 	%r113, %r25;
	@%p13 bra 	$L__BB0_11;
$L__BB0_13:
	shl.b32 	%r80, %r114, 2;
	add.s32 	%r82, %r75, %r80;
	st.shared.u32 	[%r82], %r21;
	add.s32 	%r112, %r112, 1;
	setp.ne.s32 	%p14, %r112, %r2;
	@%p14 bra 	$L__BB0_10;
$L__BB0_14:
	setp.ge.u32 	%p15, %r119, %r2;
	bar.sync 	0;
	@%p15 bra 	$L__BB0_21;
	mov.u32 	%r28, %ntid.x;
	add.s32 	%r83, %r119, %r28;
	max.s32 	%r84, %r83, %r2;
	setp.lt.s32 	%p16, %r83, %r2;
	selp.u32 	%r85, 1, 0, %p16;
	add.s32 	%r86, %r83, %r85;
	sub.s32 	%r87, %r84, %r86;
	div.u32 	%r88, %r87, %r28;
	add.s32 	%r29, %r88, %r85;
	and.b32  	%r89, %r29, 3;
	setp.eq.s32 	%p17, %r89, 3;
	@%p17 bra 	$L__BB0_18;
	add.s32 	%r90, %r29, 1;
	and.b32  	%r91, %r90, 3;
	add.s32 	%r117, %r119, %r1;
	shl.b32 	%r92, %r119, 2;
	mov.u32 	%r93, s;
	add.s32 	%r116, %r93, %r92;
	shl.b32 	%r32, %r28, 2;
	neg.s32 	%r115, %r91;
	mad.lo.s32 	%r119, %r28, %r91, %r119;
$L__BB0_17:
	.pragma "nounroll";
	mul.wide.s32 	%rd13, %r117, 4;
	add.s64 	%rd14, %rd2, %rd13;
	ld.shared.u32 	%r94, [%r116];
	st.global.u32 	[%rd14], %r94;
	add.s32 	%r117, %r117, %r28;
	add.s32 	%r116, %r116, %r32;
	add.s32 	%r115, %r115, 1;
	setp.ne.s32 	%p18, %r115, 0;
	@%p18 bra 	$L__BB0_17;
$L__BB0_18:
	setp.lt.u32 	%p19, %r29, 3;
	@%p19 bra 	$L__BB0_21;
	mov.u32 	%r96, s;
	shl.b32 	%r100, %r28, 2;
	cvt.u64.u32 	%rd17, %r100;
$L__BB0_20:
	shl.b32 	%r95, %r119, 2;
	add.s32 	%r97, %r96, %r95;
	ld.shared.u32 	%r98, [%r97];
	add.s32 	%r99, %r119, %r1;
	mul.wide.s32 	%rd15, %r99, 4;
	add.s64 	%rd16, %rd2, %rd15;
	st.global.u32 	[%rd16], %r98;
	add.s32 	%r101, %r97, %r100;
	ld.shared.u32 	%r102, [%r101];
	add.s64 	%rd18, %rd16, %rd17;
	st.global.u32 	[%rd18], %r102;
	add.s32 	%r103, %r101, %r100;
	ld.shared.u32 	%r104, [%r103];
	add.s64 	%rd19, %rd18, %rd17;
	st.global.u32 	[%rd19], %r104;
	add.s32 	%r105, %r103, %r100;
	ld.shared.u32 	%r106, [%r105];
	add.s64 	%rd20, %rd19, %rd17;
	st.global.u32 	[%rd20], %r106;
	add.s32 	%r119, %r100, %r119;
	setp.lt.s32 	%p20, %r119, %r2;
	@%p20 bra 	$L__BB0_20;
$L__BB0_21:
	ret;

}
	// .globl	_Z10merge_passPKiPiii
.visible .entry _Z10merge_passPKiPiii(
	.param .u64 .ptr .align 1 _Z10merge_passPKiPiii_param_0,
	.param .u64 .ptr .align 1 _Z10merge_passPKiPiii_param_1,
	.param .u32 _Z10merge_passPKiPiii_param_2,
	.param .u32 _Z10merge_passPKiPiii_param_3
)
{
	.reg .pred 	%p<30>;
	.reg .b32 	%r<162>;
	.reg .b64 	%rd<42>;

	ld.param.u64 	%rd7, [_Z10merge_passPKiPiii_param_0];
	ld.param.u64 	%rd8, [_Z10merge_passPKiPiii_param_1];
	ld.param.u32 	%r89, [_Z10merge_passPKiPiii_param_2];
	ld.param.u32 	%r90, [_Z10merge_passPKiPiii_param_3];
	cvta.to.global.u64 	%rd1, %rd8;
	mov.u32 	%r91, %ctaid.x;
	mul.lo.s32 	%r92, %r90, %r91;
	shl.b32 	%r1, %r92, 1;
	add.s32 	%r93, %r1, %r90;
	min.s32 	%r2, %r93, %r89;
	add.s32 	%r94, %r93, %r90;
	min.s32 	%r3, %r94, %r89;
	sub.s32 	%r4, %r2, %r1;
	sub.s32 	%r5, %r3, %r2;
	setp.lt.s32 	%p1, %r4, 1;
	@%p1 bra 	$L__BB1_56;
	cvta.to.global.u64 	%rd9, %rd7;
	mul.wide.s32 	%rd10, %r1, 4;
	add.s64 	%rd2, %rd9, %rd10;
	mul.wide.s32 	%rd11, %r2, 4;
	add.s64 	%rd3, %rd9, %rd11;
	sub.s32 	%r95, %r3, %r1;
	mov.u32 	%r96, %ntid.x;
	mov.u32 	%r97, %tid.x;
	mul.lo.s32 	%r98, %r95, %r97;
	div.s32 	%r6, %r98, %r96;
	add.s32 	%r99, %r98, %r95;
	div.s32 	%r7, %r99, %r96;
	sub.s32 	%r100, %r6, %r5;
	max.s32 	%r145, %r100, 0;
	min.s32 	%r120, %r6, %r4;
	setp.ge.s32 	%p2, %r145, %r120;
	@%p2 bra 	$L__BB1_14;
$L__BB1_2:
	add.s32 	%r102, %r120, %r145;
	shr.u32 	%r127, %r102, 1;
	sub.s32 	%r13, %r6, %r127;
	setp.lt.u32 	%p3, %r102, 2;
	mov.b32 	%r122, -2147483648;
	@%p3 bra 	$L__BB1_4;
	add.s32 	%r103, %r127, -1;
	mul.wide.u32 	%rd12, %r103, 4;
	add.s64 	%rd13, %rd2, %rd12;
	ld.global.u32 	%r122, [%rd13];
$L__BB1_4:
	setp.ge.s32 	%p4, %r127, %r4;
	mov.b32 	%r123, 2147483647;
	@%p4 bra 	$L__BB1_6;
	mul.wide.u32 	%rd14, %r127, 4;
	add.s64 	%rd15, %rd2, %rd14;
	ld.global.u32 	%r123, [%rd15];
$L__BB1_6:
	setp.lt.s32 	%p5, %r13, 1;
	mov.b32 	%r124, -2147483648;
	@%p5 bra 	$L__BB1_8;
	add.s32 	%r106, %r13, -1;
	mul.wide.u32 	%rd16, %r106, 4;
	add.s64 	%rd17, %rd3, %rd16;
	ld.global.u32 	%r124, [%rd17];
$L__BB1_8:
	setp.ge.s32 	%p6, %r13, %r5;
	mov.b32 	%r125, 2147483647;
	@%p6 bra 	$L__BB1_10;
	mul.wide.s32 	%rd18, %r13, 4;
	add.s64 	%rd19, %rd3, %rd18;
	ld.global.u32 	%r125, [%rd19];
$L__BB1_10:
	setp.gt.s32 	%p7, %r122, %r125;
	@%p7 bra 	$L__BB1_13;
	setp.le.s32 	%p8, %r124, %r123;
	mov.u32 	%r145, %r127;
	@%p8 bra 	$L__BB1_14;
	add.s32 	%r145, %r127, 1;
	mov.u32 	%r127, %r120;
$L__BB1_13:
	setp.lt.s32 	%p9, %r145, %r127;
	mov.u32 	%r120, %r127;
	@%p9 bra 	$L__BB1_2;
$L__BB1_14:
	sub.s32 	%r144, %r6, %r145;
	add.s32 	%r138, %r6, %r1;
	setp.ge.s32 	%p10, %r6, %r7;
	@%p10 bra 	$L__BB1_56;
	sub.s32 	%r108, %r7, %r6;
	and.b32  	%r28, %r108, 3;
	setp.eq.s32 	%p11, %r28, 0;
	mov.u32 	%r141, %r6;
	@%p11 bra 	$L__BB1_25;
	neg.s32 	%r129, %r28;
	mov.u32 	%r141, %r6;
$L__BB1_17:
	.pragma "nounroll";
	setp.ge.s32 	%p12, %r145, %r4;
	mov.b32 	%r134, 2147483647;
	@%p12 bra 	$L__BB1_19;
	mul.wide.u32 	%rd20, %r145, 4;
	add.s64 	%rd21, %rd2, %rd20;
	ld.global.u32 	%r134, [%rd21];
$L__BB1_19:
	setp.ge.s32 	%p13, %r144, %r5;
	mov.b32 	%r135, 2147483647;
	@%p13 bra 	$L__BB1_21;
	mul.wide.s32 	%rd22, %r144, 4;
	add.s64 	%rd23, %rd3, %rd22;
	ld.global.u32 	%r135, [%rd23];
$L__BB1_21:
	mul.wide.s32 	%rd24, %r138, 4;
	add.s64 	%rd4, %rd1, %rd24;
	setp.gt.s32 	%p14, %r134, %r135;
	@%p14 bra 	$L__BB1_23;
	st.global.u32 	[%rd4], %r134;
	add.s32 	%r145, %r145, 1;
	bra.uni 	$L__BB1_24;
$L__BB1_23:
	st.global.u32 	[%rd4], %r135;
	add.s32 	%r144, %r144, 1;
$L__BB1_24:
	add.s32 	%r138, %r138, 1;
	add.s32 	%r141, %r141, 1;
	add.s32 	%r129, %r129, 1;
	setp.ne.s32 	%p15, %r129, 0;
	@%p15 bra 	$L__BB1_17;
$L__BB1_25:
	sub.s32 	%r111, %r6, %r7;
	setp.gt.u32 	%p16, %r111, -4;
	@%p16 bra 	$L__BB1_56;
	add.s64 	%rd5, %rd1, 8;
	sub.s32 	%r142, %r141, %r7;
$L__BB1_27:
	setp.ge.s32 	%p17, %r145, %r4;
	mov.b32 	%r146, 2147483647;
	@%p17 bra 	$L__BB1_29;
	mul.wide.u32 	%rd25, %r145, 4;
	add.s64 	%rd26, %rd2, %rd25;
	ld.global.u32 	%r146, [%rd26];
$L__BB1_29:
	setp.ge.s32 	%p18, %r144, %r5;
	mov.b32 	%r147, 2147483647;
	@%p18 bra 	$L__BB1_31;
	mul.wide.s32 	%rd27, %r144, 4;
	add.s64 	%rd28, %rd3, %rd27;
	ld.global.u32 	%r147, [%rd28];
$L__BB1_31:
	mul.wide.s32 	%rd29, %r138, 4;
	add.s64 	%rd6, %rd5, %rd29;
	setp.gt.s32 	%p19, %r146, %r147;
	@%p19 bra 	$L__BB1_33;
	st.global.u32 	[%rd6+-8], %r146;
	add.s32 	%r145, %r145, 1;
	bra.uni 	$L__BB1_34;
$L__BB1_33:
	st.global.u32 	[%rd6+-8], %r147;
	add.s32 	%r144, %r144, 1;
$L__BB1_34:
	setp.ge.s32 	%p20, %r145, %r4;
	mov.b32 	%r150, 2147483647;
	@%p20 bra 	$L__BB1_36;
	mul.wide.u32 	%rd30, %r145, 4;
	add.s64 	%rd31, %rd2, %rd30;
	ld.global.u32 	%r150, [%rd31];
$L__BB1_36:
	setp.ge.s32 	%p21, %r144, %r5;
	mov.b32 	%r151, 2147483647;
	@%p21 bra 	$L__BB1_38;
	mul.wide.s32 	%rd32, %r144, 4;
	add.s64 	%rd33, %rd3, %rd32;
	ld.global.u32 	%r151, [%rd33];
$L__BB1_38:
	setp.gt.s32 	%p22, %r150, %r151;
	@%p22 bra 	$L__BB1_40;
	st.global.u32 	[%rd6+-4], %r150;
	add.s32 	%r145, %r145, 1;
	bra.uni 	$L__BB1_41;
$L__BB1_40:
	st.global.u32 	[%rd6+-4], %r151;
	add.s32 	%r144, %r144, 1;
$L__BB1_41:
	setp.ge.s32 	%p23, %r145, %r4;
	mov.b32 	%r154, 2147483647;
	@%p23 bra 	$L__BB1_43;
	mul.wide.u32 	%rd34, %r145, 4;
	add.s64 	%rd35, %rd2, %rd34;
	ld.global.u32 	%r154, [%rd35];
$L__BB1_43:
	setp.ge.s32 	%p24, %r144, %r5;
	mov.b32 	%r155, 2147483647;
	@%p24 bra 	$L__BB1_45;
	mul.wide.s32 	%rd36, %r144, 4;
	add.s64 	%rd37, %rd3, %rd36;
	ld.global.u32 	%r155, [%rd37];
$L__BB1_45:
	setp.gt.s32 	%p25, %r154, %r155;
	@%p25 bra 	$L__BB1_47;
	st.global.u32 	[%rd6], %r154;
	add.s32 	%r145, %r145, 1;
	bra.uni 	$L__BB1_48;
$L__BB1_47:
	st.global.u32 	[%rd6], %r155;
	add.s32 	%r144, %r144, 1;
$L__BB1_48:
	setp.ge.s32 	%p26, %r145, %r4;
	mov.b32 	%r158, 2147483647;
	@%p26 bra 	$L__BB1_50;
	mul.wide.u32 	%rd38, %r145, 4;
	add.s64 	%rd39, %rd2, %rd38;
	ld.global.u32 	%r158, [%rd39];
$L__BB1_50:
	setp.ge.s32 	%p27, %r144, %r5;
	mov.b32 	%r159, 2147483647;
	@%p27 bra 	$L__BB1_52;
	mul.wide.s32 	%rd40, %r144, 4;
	add.s64 	%rd41, %rd3, %rd40;
	ld.global.u32 	%r159, [%rd41];
$L__BB1_52:
	setp.gt.s32 	%p28, %r158, %r159;
	@%p28 bra 	$L__BB1_54;
	st.global.u32 	[%rd6+4], %r158;
	add.s32 	%r145, %r145, 1;
	bra.uni 	$L__BB1_55;
$L__BB1_54:
	st.global.u32 	[%rd6+4], %r159;
	add.s32 	%r144, %r144, 1;
$L__BB1_55:
	add.s32 	%r138, %r138, 4;
	add.s32 	%r142, %r142, 4;
	setp.ne.s32 	%p29, %r142, 0;
	@%p29 bra 	$L__BB1_27;
$L__BB1_56:
	ret;

}
	// .globl	_Z10make_flagsPKiPiiii
.visible .entry _Z10make_flagsPKiPiiii(
	.param .u64 .ptr .align 1 _Z10make_flagsPKiPiiii_param_0,
	.param .u64 .ptr .align 1 _Z10make_flagsPKiPiiii_param_1,
	.param .u32 _Z10make_flagsPKiPiiii_param_2,
	.param .u32 _Z10make_flagsPKiPiiii_param_3,
	.param .u32 _Z10make_flagsPKiPiiii_param_4
)
{
	.reg .pred 	%p<3>;
	.reg .b32 	%r<11>;
	.reg .b64 	%rd<9>;

	ld.param.u64 	%rd1, [_Z10make_flagsPKiPiiii_param_0];
	ld.param.u64 	%rd2, [_Z10make_flagsPKiPiiii_param_1];
	ld.param.u32 	%r4, [_Z10make_flagsPKiPiiii_param_2];
	ld.param.u32 	%r5, [_Z10make_flagsPKiPiiii_param_3];
	ld.param.u32 	%r3, [_Z10make_flagsPKiPiiii_param_4];
	mov.u32 	%r6, %ctaid.x;
	mov.u32 	%r7, %ntid.x;
	mov.u32 	%r8, %tid.x;
	mad.lo.s32 	%r1, %r6, %r7, %r8;
	add.s32 	%r2, %r1, %r4;
	setp.ge.s32 	%p1, %r2, %r5;
	@%p1 bra 	$L__BB2_2;
	cvta.to.global.u64 	%rd3, %rd1;
	cvta.to.global.u64 	%rd4, %rd2;
	mul.wide.s32 	%rd5, %r2, 4;
	add.s64 	%rd6, %rd3, %rd5;
	ld.global.u32 	%r9, [%rd6];
	setp.lt.s32 	%p2, %r9, %r3;
	selp.u32 	%r10, 1, 0, %p2;
	mul.wide.s32 	%rd7, %r1, 4;
	add.s64 	%rd8, %rd4, %rd7;
	st.global.u32 	[%rd8], %r10;
$L__BB2_2:
	ret;

}
	// .globl	_Z17scatter_partitionPKiPiS0_S0_iii
.visible .entry _Z17scatter_partitionPKiPiS0_S0_iii(
	.param .u64 .ptr .align 1 _Z17scatter_partitionPKiPiS0_S0_iii_param_0,
	.param .u64 .ptr .align 1 _Z17scatter_partitionPKiPiS0_S0_iii_param_1,
	.param .u64 .ptr .align 1 _Z17scatter_partitionPKiPiS0_S0_iii_param_2,
	.param .u64 .ptr .align 1 _Z17scatter_partitionPKiPiS0_S0_iii_param_3,
	.param .u32 _Z17scatter_partitionPKiPiS0_S0_iii_param_4,
	.param .u32 _Z17scatter_partitionPKiPiS0_S0_iii_param_5,
	.param .u32 _Z17scatter_partitionPKiPiS0_S0_iii_param_6
)
{
	.reg .pred 	%p<3>;
	.reg .b32 	%r<16>;
	.reg .b64 	%rd<16>;

	ld.param.u64 	%rd1, [_Z17scatter_partitionPKiPiS0_S0_iii_param_0];
	ld.param.u64 	%rd2, [_Z17scatter_partitionPKiPiS0_S0_iii_param_1];
	ld.param.u64 	%rd3, [_Z17scatter_partitionPKiPiS0_S0_iii_param_2];
	ld.param.u64 	%rd4, [_Z17scatter_partitionPKiPiS0_S0_iii_param_3];
	ld.param.u32 	%r3, [_Z17scatter_partitionPKiPiS0_S0_iii_param_4];
	ld.param.u32 	%r5, [_Z17scatter_partitionPKiPiS0_S0_iii_param_5];
	ld.param.u32 	%r4, [_Z17scatter_partitionPKiPiS0_S0_iii_param_6];
	mov.u32 	%r6, %ctaid.x;
	mov.u32 	%r7, %ntid.x;
	mov.u32 	%r8, %tid.x;
	mad.lo.s32 	%r1, %r6, %r7, %r8;
	add.s32 	%r2, %r1, %r3;
	setp.ge.s32 	%p1, %r2, %r5;
	@%p1 bra 	$L__BB3_2;
	cvta.to.global.u64 	%rd5, %rd1;
	cvta.to.global.u64 	%rd6, %rd3;
	cvta.to.global.u64 	%rd7, %rd4;
	cvta.to.global.u64 	%rd8, %rd2;
	mul.wide.s32 	%rd9, %r2, 4;
	add.s64 	%rd10, %rd5, %rd9;
	ld.global.u32 	%r9, [%rd10];
	mul.wide.s32 	%rd11, %r1, 4;
	add.s64 	%rd12, %rd6, %rd11;
	ld.global.u32 	%r10, [%rd12];
	add.s64 	%rd13, %rd7, %rd11;
	ld.global.u32 	%r11, [%rd13];
	setp.eq.s32 	%p2, %r10, 0;
	add.s32 	%r12, %r11, %r3;
	add.s32 	%r13, %r2, %r4;
	sub.s32 	%r14, %r13, %r11;
	selp.b32 	%r15, %r14, %r12, %p2;
	mul.wide.s32 	%rd14, %r15, 4;
	add.s64 	%rd15, %rd8, %rd14;
	st.global.u32 	[%rd15], %r9;
$L__BB3_2:
	ret;

}
	// .globl	_Z13heapify_levelPiiii
.visible .entry _Z13heapify_levelPiiii(
	.param .u64 .ptr .align 1 _Z13heapify_levelPiiii_param_0,
	.param .u32 _Z13heapify_levelPiiii_param_1,
	.param .u32 _Z13heapify_levelPiiii_param_2,
	.param .u32 _Z13heapify_levelPiiii_param_3
)
{
	.reg .pred 	%p<7>;
	.reg .b32 	%r<26>;
	.reg .b64 	%rd<11>;

	ld.param.u64 	%rd4, [_Z13heapify_levelPiiii_param_0];
	ld.param.u32 	%r9, [_Z13heapify_levelPiiii_param_1];
	ld.param.u32 	%r10, [_Z13heapify_levelPiiii_param_2];
	ld.param.u32 	%r11, [_Z13heapify_levelPiiii_param_3];
	cvta.to.global.u64 	%rd1, %rd4;
	mov.u32 	%r12, %ctaid.x;
	mov.u32 	%r13, %ntid.x;
	mov.u32 	%r14, %tid.x;
	mad.lo.s32 	%r15, %r12, %r13, %r14;
	add.s32 	%r23, %r15, %r10;
	setp.gt.s32 	%p1, %r23, %r11;
	@%p1 bra 	$L__BB4_8;
	mov.u32 	%r25, %r23;
$L__BB4_2:
	shl.b32 	%r16, %r23, 1;
	or.b32  	%r3, %r16, 1;
	add.s32 	%r4, %r16, 2;
	setp.ge.s32 	%p2, %r3, %r9;
	mul.wide.s32 	%rd5, %r16, 4;
	add.s64 	%rd2, %rd1, %rd5;
	mul.wide.s32 	%rd6, %r23, 4;
	sub.s64 	%rd3, %rd2, %rd6;
	@%p2 bra 	$L__BB4_4;
	ld.global.u32 	%r17, [%rd2+4];
	ld.global.u32 	%r18, [%rd3];
	setp.gt.s32 	%p3, %r17, %r18;
	selp.b32 	%r25, %r3, %r23, %p3;
$L__BB4_4:
	setp.ge.s32 	%p4, %r4, %r9;
	@%p4 bra 	$L__BB4_6;
	ld.global.u32 	%r19, [%rd2+8];
	mul.wide.s32 	%rd7, %r25, 4;
	add.s64 	%rd8, %rd1, %rd7;
	ld.global.u32 	%r20, [%rd8];
	setp.gt.s32 	%p5, %r19, %r20;
	selp.b32 	%r25, %r4, %r25, %p5;
$L__BB4_6:
	setp.eq.s32 	%p6, %r25, %r23;
	@%p6 bra 	$L__BB4_8;
	ld.global.u32 	%r21, [%rd3];
	mul.wide.s32 	%rd9, %r25, 4;
	add.s64 	%rd10, %rd1, %rd9;
	ld.global.u32 	%r22, [%rd10];
	st.global.u32 	[%rd3], %r22;
	st.global.u32 	[%rd10], %r21;
	mov.u32 	%r23, %r25;
	bra.uni 	$L__BB4_2;
$L__BB4_8:
	ret;

}
	// .globl	_Z20heapsort_extract_allPii
.visible .entry _Z20heapsort_extract_allPii(
	.param .u64 .ptr .align 1 _Z20heapsort_extract_allPii_param_0,
	.param .u32 _Z20heapsort_extract_allPii_param_1
)
{
	.reg .pred 	%p<10>;
	.reg .b32 	%r<28>;
	.reg .b64 	%rd<13>;

	ld.param.u64 	%rd4, [_Z20heapsort_extract_allPii_param_0];
	ld.param.u32 	%r24, [_Z20heapsort_extract_allPii_param_1];
	cvta.to.global.u64 	%rd1, %rd4;
	mov.u32 	%r11, %ctaid.x;
	mov.u32 	%r12, %tid.x;
	or.b32  	%r13, %r11, %r12;
	setp.ne.s32 	%p1, %r13, 0;
	setp.lt.s32 	%p2, %r24, 2;
	or.pred  	%p3, %p1, %p2;
	@%p3 bra 	$L__BB5_1;
	bra.uni 	$L__BB5_3;
$L__BB5_1:
	ret;
$L__BB5_2:
	setp.lt.s32 	%p9, %r1, 3;
	@%p9 bra 	$L__BB5_1;
$L__BB5_3:
	mov.u32 	%r1, %r24;
	add.s32 	%r24, %r1, -1;
	ld.global.u32 	%r15, [%rd1];
	mul.wide.u32 	%rd5, %r24, 4;
	add.s64 	%rd6, %rd1, %rd5;
	ld.global.u32 	%r16, [%rd6];
	st.global.u32 	[%rd1], %r16;
	st.global.u32 	[%rd6], %r15;
	mov.b32 	%r25, 0;
	mov.u32 	%r27, %r25;
$L__BB5_4:
	shl.b32 	%r17, %r25, 1;
	or.b32  	%r4, %r17, 1;
	add.s32 	%r5, %r17, 2;
	setp.ge.s32 	%p4, %r4, %r24;
	mul.wide.s32 	%rd7, %r17, 4;
	add.s64 	%rd2, %rd1, %rd7;
	mul.wide.s32 	%rd8, %r25, 4;
	sub.s64 	%rd3, %rd2, %rd8;
	@%p4 bra 	$L__BB5_6;
	ld.global.u32 	%r18, [%rd2+4];
	ld.global.u32 	%r19, [%rd3];
	setp.gt.s32 	%p5, %r18, %r19;
	selp.b32 	%r27, %r4, %r25, %p5;
$L__BB5_6:
	setp.ge.s32 	%p6, %r5, %r24;
	@%p6 bra 	$L__BB5_8;
	ld.global.u32 	%r20, [%rd2+8];
	mul.wide.s32 	%rd9, %r27, 4;
	add.s64 	%rd10, %rd1, %rd9;
	ld.global.u32 	%r21, [%rd10];
	setp.gt.s32 	%p7, %r20, %r21;
	selp.b32 	%r27, %r5, %r27, %p7;
$L__BB5_8:
	setp.eq.s32 	%p8, %r27, %r25;
	@%p8 bra 	$L__BB5_2;
	ld.global.u32 	%r22, [%rd3];
	mul.wide.s32 	%rd11, %r27, 4;
	add.s64 	%rd12, %rd1, %rd11;
	ld.global.u32 	%r23, [%rd12];
	st.global.u32 	[%rd3], %r23;
	st.global.u32 	[%rd12], %r22;
	mov.u32 	%r25, %r27;
	bra.uni 	$L__BB5_4;

}
	// .globl	_ZN3cub18CUB_300001_SM_10006detail11EmptyKernelIvEEvv
.visible .entry _ZN3cub18CUB_300001_SM_10006detail11EmptyKernelIvEEvv()
{


	ret;

}
	// .globl	_ZN3cub18CUB_300001_SM_10006detail4scan20DeviceScanInitKernelINS0_13ScanTileStateIiLb1EEEEEvT_i
.visible .entry _ZN3cub18CUB_300001_SM_10006detail4scan20DeviceScanInitKernelINS0_13ScanTileStateIiLb1EEEEEvT_i(
	.param .align 8 .b8 _ZN3cub18CUB_300001_SM_10006detail4scan20DeviceScanInitKernelINS0_13ScanTileStateIiLb1EEEEEvT_i_param_0[8],
	.param .u32 _ZN3cub18CUB_300001_SM_10006detail4scan20DeviceScanInitKernelINS0_13ScanTileStateIiLb1EEEEEvT_i_param_1
)
{
	.reg .pred 	%p<5>;
	.reg .b32 	%r<10>;
	.reg .b64 	%rd<7>;

	ld.param.u64 	%rd2, [_ZN3cub18CUB_300001_SM_10006detail4scan20DeviceScanInitKernelINS0_13ScanTileStateIiLb1EEEEEvT_i_param_0];
	ld.param.u32 	%r4, [_ZN3cub18CUB_300001_SM_10006detail4scan20DeviceScanInitKernelINS0_13ScanTileStateIiLb1EEEEEvT_i_param_1];
	cvta.to.global.u64 	%rd1, %rd2;
	mov.u32 	%r1, %ctaid.x;
	mov.u32 	%r5, %ntid.x;
	mov.u32 	%r2, %tid.x;
	mad.lo.s32 	%r3, %r1, %r5, %r2;
	setp.ge.s32 	%p1, %r3, %r4;
	@%p1 bra 	$L__BB7_2;
	mul.wide.s32 	%rd3, %r3, 8;
	add.s64 	%rd4, %rd1, %rd3;
	mov.b32 	%r6, 0;
	mov.b32 	%r7, 99;
	st.global.v2.u32 	[%rd4+256], {%r7, %r6};
$L__BB7_2:
	setp.ne.s32 	%p2, %r1, 0;
	setp.gt.u32 	%p3, %r2, 31;
	or.pred  	%p4, %p2, %p3;
	@%p4 bra 	$L__BB7_4;
	mul.wide.u32 	%rd5, %r2, 8;
	add.s64 	%rd6, %rd1, %rd5;
	mov.b32 	%r9, 0;
	st.global.v2.u32 	[%rd6], {%r9, %r9};
$L__BB7_4:
	ret;

}
	// .globl	_ZN3cub18CUB_300001_SM_10006detail4scan16DeviceScanKernelINS2_10policy_hubIiiijN4cuda3std3__44plusIvEEE10Policy1000EPiSC_NS0_13ScanTileStateIiLb1EEES9_NS1_10InputValueIiSC_EEjiLb0EiEEvT0_T1_T2_iT3_T4_T5_
.visible .entry _ZN3cub18CUB_300001_SM_10006detail4scan16DeviceScanKernelINS2_10policy_hubIiiijN4cuda3std3__44plusIvEEE10Policy1000EPiSC_NS0_13ScanTileStateIiLb1EEES9_NS1_10InputValueIiSC_EEjiLb0EiEEvT0_T1_T2_iT3_T4_T5_(
	.param .u64 .ptr .align 1 _ZN3cub18CUB_300001_SM_10006detail4scan16DeviceScanKernelINS2_10policy_hubIiiijN4cuda3std3__44plusIvEEE10Policy1000EPiSC_NS0_13ScanTileStateIiLb1EEES9_NS1_10InputValueIiSC_EEjiLb0EiEEvT0_T1_T2_iT3_T4_T5__param_0,
	.param .u64 .ptr .align 1 _ZN3cub18CUB_300001_SM_10006detail4scan16DeviceScanKernelINS2_10policy_hubIiiijN4cuda3std3__44plusIvEEE10Policy1000EPiSC_NS0_13ScanTileStateIiLb1EEES9_NS1_10InputValueIiSC_EEjiLb0EiEEvT0_T1_T2_iT3_T4_T5__param_1,
	.param .align 8 .b8 _ZN3cub18CUB_300001_SM_10006detail4scan16DeviceScanKernelINS2_10policy_hubIiiijN4cuda3std3__44plusIvEEE10Policy1000EPiSC_NS0_13ScanTileStateIiLb1EEES9_NS1_10InputValueIiSC_EEjiLb0EiEEvT0_T1_T2_iT3_T4_T5__param_2[8],
	.param .u32 _ZN3cub18CUB_300001_SM_10006detail4scan16DeviceScanKernelINS2_10policy_hubIiiijN4cuda3std3__44plusIvEEE10Policy1000EPiSC_NS0_13ScanTileStateIiLb1EEES9_NS1_10InputValueIiSC_EEjiLb0EiEEvT0_T1_T2_iT3_T4_T5__param_3,
	.param .align 1 .b8 _ZN3cub18CUB_300001_SM_10006detail4scan16DeviceScanKernelINS2_10policy_hubIiiijN4cuda3std3__44plusIvEEE10Policy1000EPiSC_NS0_13ScanTileStateIiLb1EEES9_NS1_10InputValueIiSC_EEjiLb0EiEEvT0_T1_T2_iT3_T4_T5__param_4[1],
	.param .align 8 .b8 _ZN3cub18CUB_300001_SM_10006detail4scan16DeviceScanKernelINS2_10policy_hubIiiijN4cuda3std3__44plusIvEEE10Policy1000EPiSC_NS0_13ScanTileStateIiLb1EEES9_NS1_10InputValueIiSC_EEjiLb0EiEEvT0_T1_T2_iT3_T4_T5__param_5[16],
	.param .u32 _ZN3cub18CUB_300001_SM_10006detail4scan16DeviceScanKernelINS2_10policy_hubIiiijN4cuda3std3__44plusIvEEE10Policy1000EPiSC_NS0_13ScanTileStateIiLb1EEES9_NS1_10InputValueIiSC_EEjiLb0EiEEvT0_T1_T2_iT3_T4_T5__param_6
)
.maxntid 384
{
	.reg .pred 	%p<160>;
	.reg .b16 	%rs<3>;
	.reg .b32 	%r<1038>;
	.reg .b64 	%rd<61>;
	// demoted variable
	.shared .align 16 .b8 _ZZN3cub18CUB_300001_SM_10006detail4scan16DeviceScanKernelINS2_10policy_hubIiiijN4cuda3std3__44plusIvEEE10Policy1000EPiSC_NS0_13ScanTileStateIiLb1EEES9_NS1_10InputValueIiSC_EEjiLb0EiEEvT0_T1_T2_iT3_T4_T5_E12temp_storage[33808];
	ld.param.u32 	%r241, [_ZN3cub18CUB_300001_SM_10006detail4scan16DeviceScanKernelINS2_10policy_hubIiiijN4cuda3std3__44plusIvEEE10Policy1000EPiSC_NS0_13ScanTileStateIiLb1EEES9_NS1_10InputValueIiSC_EEjiLb0EiEEvT0_T1_T2_iT3_T4_T5__param_5];
	bfe.u32 	%r242, %r241, 0, 8;
	cvt.u16.u32 	%rs1, %r242;
	and.b16  	%rs2, %rs1, 255;
	ld.param.u64 	%rd14, [_ZN3cub18CUB_300001_SM_10006detail4scan16DeviceScanKernelINS2_10policy_hubIiiijN4cuda3std3__44plusIvEEE10Policy1000EPiSC_NS0_13ScanTileStateIiLb1EEES9_NS1_10InputValueIiSC_EEjiLb0EiEEvT0_T1_T2_iT3_T4_T5__param_2];
	ld.param.u64 	%rd2, [_ZN3cub18CUB_300001_SM_10006detail4scan16DeviceScanKernelINS2_10policy_hubIiiijN4cuda3std3__44plusIvEEE10Policy1000EPiSC_NS0_13ScanTileStateIiLb1EEES9_NS1_10InputValueIiSC_EEjiLb0EiEEvT0_T1_T2_iT3_T4_T5__param_5+8];
	ld.param.u64 	%rd15, [_ZN3cub18CUB_300001_SM_10006detail4scan16DeviceScanKernelINS2_10policy_hubIiiijN4cuda3std3__44plusIvEEE10Policy1000EPiSC_NS0_13ScanTileStateIiLb1EEES9_NS1_10InputValueIiSC_EEjiLb0EiEEvT0_T1_T2_iT3_T4_T5__param_0];
	ld.param.u32 	%r240, [_ZN3cub18CUB_300001_SM_10006detail4scan16DeviceScanKernelINS2_10policy_hubIiiijN4cuda3std3__44plusIvEEE10Policy1000EPiSC_NS0_13ScanTileStateIiLb1EEES9_NS1_10InputValueIiSC_EEjiLb0EiEEvT0_T1_T2_iT3_T4_T5__param_6];
	cvta.to.global.u64 	%rd1, %rd15;
	setp.eq.s16 	%p1, %rs2, 0;
	@%p1 bra 	$L__BB8_2;
	cvta.to.global.u64 	%rd16, %rd2;
	ld.global.u32 	%r985, [%rd16];
	bra.uni 	$L__BB8_3;
$L__BB8_2:
	cvt.u32.u64 	%r985, %rd2;
$L__BB8_3:
	ld.param.u32 	%r983, [_ZN3cub18CUB_300001_SM_10006detail4scan16DeviceScanKernelINS2_10policy_hubIiiijN4cuda3std3__44plusIvEEE10Policy1000EPiSC_NS0_13ScanTileStateIiLb1EEES9_NS1_10InputValueIiSC_EEjiLb0EiEEvT0_T1_T2_iT3_T4_T5__param_3];
	mov.u32 	%r243, %ctaid.x;
	add.s32 	%r986, %r983, %r243;
	mul.lo.s32 	%r5, %r986, 8448;
	sub.s32 	%r6, %r240, %r5;
	setp.lt.u32 	%p2, %r6, 8449;
	@%p2 bra 	$L__BB8_29;
	cvt.u64.u32 	%rd40, %r5;
	mov.u32 	%r7, %tid.x;
	and.b32  	%r628, %r7, 31;
	and.b32  	%r629, %r7, 992;
	mul.lo.s32 	%r630, %r629, 22;
	or.b32  	%r631, %r630, %r628;
	cvt.u64.u32 	%rd41, %r631;
	add.s64 	%rd4, %rd41, %rd40;
	shl.b64 	%rd42, %rd4, 2;
	add.s64 	%rd43, %rd1, %rd42;
	ld.global.u32 	%r632, [%rd43];
	ld.global.u32 	%r633, [%rd43+128];
	ld.global.u32 	%r634, [%rd43+256];
	ld.global.u32 	%r635, [%rd43+384];
	ld.global.u32 	%r636, [%rd43+512];
	ld.global.u32 	%r637, [%rd43+640];
	ld.global.u32 	%r638, [%rd43+768];
	ld.global.u32 	%r639, [%rd43+896];
	ld.global.u32 	%r640, [%rd43+1024];
	ld.global.u32 	%r641, [%rd43+1152];
	ld.global.u32 	%r642, [%rd43+1280];
	ld.global.u32 	%r643, [%rd43+1408];
	ld.global.u32 	%r644, [%rd43+1536];
	ld.global.u32 	%r645, [%rd43+1664];
	ld.global.u32 	%r646, [%rd43+1792];
	ld.global.u32 	%r647, [%rd43+1920];
	ld.global.u32 	%r648, [%rd43+2048];
	ld.global.u32 	%r649, [%rd43+2176];
	ld.global.u32 	%r650, [%rd43+2304];
	ld.global.u32 	%r651, [%rd43+2432];
	ld.global.u32 	%r652, [%rd43+2560];
	ld.global.u32 	%r653, [%rd43+2688];
	// begin inline asm
	mov.u32 %r627, %laneid;
	// end inline asm
	shr.u32 	%r9, %r7, 5;
	mad.lo.s32 	%r654, %r9, 704, %r627;
	shl.b32 	%r655, %r654, 2;
	mov.u32 	%r656, _ZZN3cub18CUB_300001_SM_10006detail4scan16DeviceScanKernelINS2_10policy_hubIiiijN4cuda3std3__44plusIvEEE10Policy1000EPiSC_NS0_13ScanTileStateIiLb1EEES9_NS1_10InputValueIiSC_EEjiLb0EiEEvT0_T1_T2_iT3_T4_T5_E12temp_storage;
	add.s32 	%r10, %r656, %r655;
	st.shared.u32 	[%r10], %r632;
	st.shared.u32 	[%r10+128], %r633;
	st.shared.u32 	[%r10+256], %r634;
	st.shared.u32 	[%r10+384], %r635;
	st.shared.u32 	[%r10+512], %r636;
	st.shared.u32 	[%r10+640], %r637;
	st.shared.u32 	[%r10+768], %r638;
	st.shared.u32 	[%r10+896], %r639;
	st.shared.u32 	[%r10+1024], %r640;
	st.shared.u32 	[%r10+1152], %r641;
	st.shared.u32 	[%r10+1280], %r642;
	st.shared.u32 	[%r10+1408], %r643;
	st.shared.u32 	[%r10+1536], %r644;
	st.shared.u32 	[%r10+1664], %r645;
	st.shared.u32 	[%r10+1792], %r646;
	st.shared.u32 	[%r10+1920], %r647;
	st.shared.u32 	[%r10+2048], %r648;
	st.shared.u32 	[%r10+2176], %r649;
	st.shared.u32 	[%r10+2304], %r650;
	st.shared.u32 	[%r10+2432], %r651;
	st.shared.u32 	[%r10+2560], %r652;
	st.shared.u32 	[%r10+2688], %r653;
	bar.warp.sync 	-1;
	mad.lo.s32 	%r11, %r627, 84, %r10;
	ld.shared.v2.u32 	{%r12, %r13}, [%r11];
	ld.shared.v2.u32 	{%r14, %r15}, [%r11+8];
	ld.shared.v2.u32 	{%r16, %r17}, [%r11+16];
	ld.shared.v2.u32 	{%r18, %r19}, [%r11+24];
	ld.shared.v2.u32 	{%r20, %r21}, [%r11+32];
	ld.shared.v2.u32 	{%r22, %r23}, [%r11+40];
	ld.shared.v2.u32 	{%r24, %r25}, [%r11+48];
	ld.shared.v2.u32 	{%r26, %r27}, [%r11+56];
	ld.shared.v2.u32 	{%r28, %r29}, [%r11+64];
	ld.shared.v2.u32 	{%r30, %r31}, [%r11+72];
	ld.shared.v2.u32 	{%r32, %r33}, [%r11+80];
	bar.sync 	0;
	setp.ne.s32 	%p104, %r986, 0;
	@%p104 bra 	$L__BB8_9;
	add.s32 	%r878, %r13, %r12;
	add.s32 	%r879, %r14, %r878;
	add.s32 	%r880, %r15, %r879;
	add.s32 	%r881, %r16, %r880;
	add.s32 	%r882, %r17, %r881;
	add.s32 	%r883, %r18, %r882;
	add.s32 	%r884, %r19, %r883;
	add.s32 	%r885, %r20, %r884;
	add.s32 	%r886, %r21, %r885;
	add.s32 	%r887, %r22, %r886;
	add.s32 	%r888, %r23, %r887;
	add.s32 	%r889, %r24, %r888;
	add.s32 	%r890, %r25, %r889;
	add.s32 	%r891, %r26, %r890;
	add.s32 	%r892, %r27, %r891;
	add.s32 	%r893, %r28, %r892;
	add.s32 	%r894, %r29, %r893;
	add.s32 	%r895, %r30, %r894;
	add.s32 	%r896, %r31, %r895;
	add.s32 	%r897, %r32, %r896;
	add.s32 	%r852, %r33, %r897;
	mov.b32 	%r850, 1;
	mov.b32 	%r875, 0;
	mov.b32 	%r877, -1;
	// begin inline asm
	{  .reg .s32 r0;  .reg .pred p;  shfl.sync.up.b32 r0|p, %r852, %r850, %r875, %r877;  @p add.s32 r0, r0, %r852;  mov.s32 %r848, r0;}
	// end inline asm
	mov.b32 	%r856, 2;
	// begin inline asm
	{  .reg .s32 r0;  .reg .pred p;  shfl.sync.up.b32 r0|p, %r848, %r856, %r875, %r877;  @p add.s32 r0, r0, %r848;  mov.s32 %r854, r0;}
	// end inline asm
	mov.b32 	%r862, 4;
	// begin inline asm
	{  .reg .s32 r0;  .reg .pred p;  shfl.sync.up.b32 r0|p, %r854, %r862, %r875, %r877;  @p add.s32 r0, r0, %r854;  mov.s32 %r860, r0;}
	// end inline asm
	mov.b32 	%r868, 8;
	// begin inline asm
	{  .reg .s32 r0;  .reg .pred p;  shfl.sync.up.b32 r0|p, %r860, %r868, %r875, %r877;  @p add.s32 r0, r0, %r860;  mov.s32 %r866, r0;}
	// end inline asm
	mov.b32 	%r874, 16;
	// begin inline asm
	{  .reg .s32 r0;  .reg .pred p;  shfl.sync.up.b32 r0|p, %r866, %r874, %r875, %r877;  @p add.s32 r0, r0, %r866;  mov.s32 %r872, r0;}
	// end inline asm
	setp.ne.s32 	%p146, %r627, 31;
	@%p146 bra 	$L__BB8_7;
	shl.b32 	%r898, %r9, 2;
	add.s32 	%r900, %r656, %r898;
	st.shared.u32 	[%r900+16], %r872;
$L__BB8_7:
	bar.sync 	0;
	ld.shared.v4.u32 	{%r901, %r902, %r903, %r904}, [_ZZN3cub18CUB_300001_SM_10006detail4scan16DeviceScanKernelINS2_10policy_hubIiiijN4cuda3std3__44plusIvEEE10Policy1000EPiSC_NS0_13ScanTileStateIiLb1EEES9_NS1_10InputValueIiSC_EEjiLb0EiEEvT0_T1_T2_iT3_T4_T5_E12temp_storage+16];
	add.s32 	%r905, %r902, %r901;
	setp.eq.s32 	%p147, %r9, 2;
	selp.b32 	%r906, %r905, %r901, %p147;
	add.s32 	%r907, %r905, %r903;
	setp.eq.s32 	%p148, %r9, 3;
	selp.b32 	%r908, %r907, %r906, %p148;
	add.s32 	%r909, %r907, %r904;
	setp.eq.s32 	%p149, %r9, 4;
	selp.b32 	%r910, %r909, %r908, %p149;
	ld.shared.v4.u32 	{%r911, %r912, %r913, %r914}, [_ZZN3cub18CUB_300001_SM_10006detail4scan16DeviceScanKernelINS2_10policy_hubIiiijN4cuda3std3__44plusIvEEE10Policy1000EPiSC_NS0_13ScanTileStateIiLb1EEES9_NS1_10InputValueIiSC_EEjiLb0EiEEvT0_T1_T2_iT3_T4_T5_E12temp_storage+32];
	add.s32 	%r915, %r909, %r911;
	setp.eq.s32 	%p150, %r9, 5;
	selp.b32 	%r916, %r915, %r910, %p150;
	add.s32 	%r917, %r915, %r912;
	setp.eq.s32 	%p151, %r9, 6;
	selp.b32 	%r918, %r917, %r916, %p151;
	add.s32 	%r919, %r917, %r913;
	setp.eq.s32 	%p152, %r9, 7;
	selp.b32 	%r920, %r919, %r918, %p152;
	add.s32 	%r921, %r919, %r914;
	setp.eq.s32 	%p153, %r9, 8;
	selp.b32 	%r922, %r921, %r920, %p153;
	ld.shared.v4.u32 	{%r923, %r924, %r925, %r926}, [_ZZN3cub18CUB_300001_SM_10006detail4scan16DeviceScanKernelINS2_10policy_hubIiiijN4cuda3std3__44plusIvEEE10Policy1000EPiSC_NS0_13ScanTileStateIiLb1EEES9_NS1_10InputValueIiSC_EEjiLb0EiEEvT0_T1_T2_iT3_T4_T5_E12temp_storage+48];
	add.s32 	%r927, %r921, %r923;
	setp.eq.s32 	%p154, %r9, 9;
	selp.b32 	%r928, %r927, %r922, %p154;
	add.s32 	%r929, %r927, %r924;
	setp.eq.s32 	%p155, %r9, 10;
	selp.b32 	%r930, %r929, %r928, %p155;
	add.s32 	%r931, %r929, %r925;
	setp.eq.s32 	%p156, %r9, 11;
	selp.b32 	%r932, %r931, %r930, %p156;
	setp.lt.u32 	%p157, %r7, 32;
	selp.b32 	%r933, 0, %r932, %p157;
	setp.eq.s32 	%p158, %r627, 0;
	sub.s32 	%r934, %r872, %r852;
	selp.b32 	%r935, 0, %r934, %p158;
	add.s32 	%r936, %r935, %r985;
	add.s32 	%r1000, %r936, %r933;
	add.s32 	%r937, %r926, %r985;
	add.s32 	%r37, %r937, %r931;
	setp.ne.s32 	%p159, %r7, 0;
	@%p159 bra 	$L__BB8_28;
	add.s64 	%rd55, %rd14, 256;
	mov.b32 	%r938, 101;
	// begin inline asm
	st.relaxed.gpu.v2.u32 [%rd55], {%r938, %r37};
	// end inline asm
	bra.uni 	$L__BB8_28;
$L__BB8_9:
	add.s32 	%r687, %r13, %r12;
	add.s32 	%r688, %r14, %r687;
	add.s32 	%r689, %r15, %r688;
	add.s32 	%r690, %r16, %r689;
	add.s32 	%r691, %r17, %r690;
	add.s32 	%r692, %r18, %r691;
	add.s32 	%r693, %r19, %r692;
	add.s32 	%r694, %r20, %r693;
	add.s32 	%r695, %r21, %r694;
	add.s32 	%r696, %r22, %r695;
	add.s32 	%r697, %r23, %r696;
	add.s32 	%r698, %r24, %r697;
	add.s32 	%r699, %r25, %r698;
	add.s32 	%r700, %r26, %r699;
	add.s32 	%r701, %r27, %r700;
	add.s32 	%r702, %r28, %r701;
	add.s32 	%r703, %r29, %r702;
	add.s32 	%r704, %r30, %r703;
	add.s32 	%r705, %r31, %r704;
	add.s32 	%r706, %r32, %r705;
	add.s32 	%r661, %r33, %r706;
	mov.b32 	%r659, 1;
	mov.b32 	%r684, 0;
	mov.b32 	%r686, -1;
	// begin inline asm
	{  .reg .s32 r0;  .reg .pred p;  shfl.sync.up.b32 r0|p, %r661, %r659, %r684, %r686;  @p add.s32 r0, r0, %r661;  mov.s32 %r657, r0;}
	// end inline asm
	mov.b32 	%r665, 2;
	// begin inline asm
	{  .reg .s32 r0;  .reg .pred p;  shfl.sync.up.b32 r0|p, %r657, %r665, %r684, %r686;  @p add.s32 r0, r0, %r657;  mov.s32 %r663, r0;}
	// end inline asm
	mov.b32 	%r671, 4;
	// begin inline asm
	{  .reg .s32 r0;  .reg .pred p;  shfl.sync.up.b32 r0|p, %r663, %r671, %r684, %r686;  @p add.s32 r0, r0, %r663;  mov.s32 %r669, r0;}
	// end inline asm
	mov.b32 	%r677, 8;
	// begin inline asm
	{  .reg .s32 r0;  .reg .pred p;  shfl.sync.up.b32 r0|p, %r669, %r677, %r684, %r686;  @p add.s32 r0, r0, %r669;  mov.s32 %r675, r0;}
	// end inline asm
	mov.b32 	%r683, 16;
	// begin inline asm
	{  .reg .s32 r0;  .reg .pred p;  shfl.sync.up.b32 r0|p, %r675, %r683, %r684, %r686;  @p add.s32 r0, r0, %r675;  mov.s32 %r681, r0;}
	// end inline asm
	setp.ne.s32 	%p105, %r627, 31;
	@%p105 bra 	$L__BB8_11;
	shl.b32 	%r707, %r9, 2;
	add.s32 	%r709, %r656, %r707;
	st.shared.u32 	[%r709+16], %r681;
$L__BB8_11:
	sub.s32 	%r710, %r681, %r661;
	bar.sync 	0;
	ld.shared.v4.u32 	{%r711, %r712, %r713, %r714}, [_ZZN3cub18CUB_300001_SM_10006detail4scan16DeviceScanKernelINS2_10policy_hubIiiijN4cuda3std3__44plusIvEEE10Policy1000EPiSC_NS0_13ScanTileStateIiLb1EEES9_NS1_10InputValueIiSC_EEjiLb0EiEEvT0_T1_T2_iT3_T4_T5_E12temp_storage+16];
	add.s32 	%r715, %r712, %r711;
	setp.eq.s32 	%p106, %r9, 2;
	selp.b32 	%r716, %r715, %r711, %p106;
	add.s32 	%r717, %r715, %r713;
	setp.eq.s32 	%p107, %r9, 3;
	selp.b32 	%r718, %r717, %r716, %p107;
	add.s32 	%r719, %r717, %r714;
	setp.eq.s32 	%p108, %r9, 4;
	selp.b32 	%r720, %r719, %r718, %p108;
	ld.shared.v4.u32 	{%r721, %r722, %r723, %r724}, [_ZZN3cub18CUB_300001_SM_10006detail4scan16DeviceScanKernelINS2_10policy_hubIiiijN4cuda3std3__44plusIvEEE10Policy1000EPiSC_NS0_13ScanTileStateIiLb1EEES9_NS1_10InputValueIiSC_EEjiLb0EiEEvT0_T1_T2_iT3_T4_T5_E12temp_storage+32];
	add.s32 	%r725, %r719, %r721;
	setp.eq.s32 	%p109, %r9, 5;
	selp.b32 	%r726, %r725, %r720, %p109;
	add.s32 	%r727, %r725, %r722;
	setp.eq.s32 	%p110, %r9, 6;
	selp.b32 	%r728, %r727, %r726, %p110;
	add.s32 	%r729, %r727, %r723;
	setp.eq.s32 	%p111, %r9, 7;
	selp.b32 	%r730, %r729, %r728, %p111;
	add.s32 	%r731, %r729, %r724;
	setp.eq.s32 	%p112, %r9, 8;
	selp.b32 	%r732, %r731, %r730, %p112;
	ld.shared.v4.u32 	{%r733, %r734, %r735, %r736}, [_ZZN3cub18CUB_300001_SM_10006detail4scan16DeviceScanKernelINS2_10policy_hubIiiijN4cuda3std3__44plusIvEEE10Policy1000EPiSC_NS0_13ScanTileStateIiLb1EEES9_NS1_10InputValueIiSC_EEjiLb0EiEEvT0_T1_T2_iT3_T4_T5_E12temp_storage+48];
	add.s32 	%r737, %r731, %r733;
	setp.eq.s32 	%p113, %r9, 9;
	selp.b32 	%r738, %r737, %r732, %p113;
	add.s32 	%r739, %r737, %r734;
	setp.eq.s32 	%p114, %r9, 10;
	selp.b32 	%r740, %r739, %r738, %p114;
	add.s32 	%r741, %r739, %r735;
	setp.eq.s32 	%p115, %r9, 11;
	selp.b32 	%r742, %r741, %r740, %p115;
	add.s32 	%r40, %r741, %r736;
	setp.gt.u32 	%p116, %r7, 31;
	setp.lt.u32 	%p117, %r7, 32;
	setp.eq.s32 	%p118, %r627, 0;
	selp.b32 	%r743, 0, %r710, %p118;
	add.s32 	%r999, %r742, %r743;
	selp.b32 	%r42, %r710, %r999, %p117;
	@%p116 bra 	$L__BB8_27;
	setp.ne.s32 	%p119, %r7, 0;
	mul.wide.s32 	%rd44, %r986, 8;
	add.s64 	%rd5, %rd14, %rd44;
	@%p119 bra 	$L__BB8_14;
	st.shared.u32 	[_ZZN3cub18CUB_300001_SM_10006detail4scan16DeviceScanKernelINS2_10policy_hubIiiijN4cuda3std3__44plusIvEEE10Policy1000EPiSC_NS0_13ScanTileStateIiLb1EEES9_NS1_10InputValueIiSC_EEjiLb0EiEEvT0_T1_T2_iT3_T4_T5_E12temp_storage+12], %r40;
	add.s64 	%rd45, %rd5, 256;
	mov.b32 	%r744, 100;
	// begin inline asm
	st.relaxed.gpu.v2.u32 [%rd45], {%r744, %r40};
	// end inline asm
$L__BB8_14:
	not.b32 	%r750, %r7;
	add.s32 	%r994, %r986, %r750;
	mov.b32 	%r746, 830;
	// begin inline asm
	nanosleep.u32 %r746;
	// end inline asm
	mul.wide.s32 	%rd47, %r994, 8;
	add.s64 	%rd48, %rd14, %rd47;
	add.s64 	%rd46, %rd48, 256;
	// begin inline asm
	ld.relaxed.gpu.v2.u32 {%r996, %r988}, [%rd46];
	// end inline asm
	mov.b32 	%r989, 952;
$L__BB8_15:
	setp.eq.s32 	%p120, %r996, 99;
	mov.b32 	%r751, -1;
	vote.sync.any.pred 	%p121, %p120, %r751;
	not.pred 	%p122, %p121;
	@%p122 bra 	$L__BB8_17;
	mul.lo.s32 	%r846, %r986, 16807;
	and.b32  	%r986, %r846, 2147483647;
	add.s32 	%r847, %r989, 1;
	rem.u32 	%r843, %r986, %r847;
	// begin inline asm
	nanosleep.u32 %r843;
	// end inline asm
	shr.u32 	%r989, %r989, 1;
	// begin inline asm
	ld.relaxed.gpu.v2.u32 {%r996, %r988}, [%rd46];
	// end inline asm
	bra.uni 	$L__BB8_15;
$L__BB8_17:
	setp.eq.s32 	%p123, %r996, 101;
	mov.b32 	%r778, -1;
	vote.sync.ballot.b32 	%r780, %p123, %r778;
	// begin inline asm
	mov.u32 %r753, %lanemask_ge;
	// end inline asm
	and.b32  	%r781, %r780, %r753;
	or.b32  	%r782, %r781, -2147483648;
	add.s32 	%r783, %r782, -1;
	not.b32 	%r784, %r782;
	and.b32  	%r785, %r784, %r783;
	popc.b32 	%r757, %r785;
	mov.b32 	%r756, 1;
	// begin inline asm
	shfl.sync.down.b32 %r754, %r988, %r756, %r757, %r778;
	// end inline asm
	setp.lt.s32 	%p125, %r627, %r757;
	selp.b32 	%r786, %r754, 0, %p125;
	add.s32 	%r760, %r786, %r988;
	mov.b32 	%r761, 2;
	// begin inline asm
	shfl.sync.down.b32 %r759, %r760, %r761, %r757, %r778;
	// end inline asm
	add.s32 	%r57, %r627, 2;
	setp.gt.s32 	%p126, %r57, %r757;
	selp.b32 	%r787, 0, %r759, %p126;
	add.s32 	%r765, %r760, %r787;
	mov.b32 	%r766, 4;
	// begin inline asm
	shfl.sync.down.b32 %r764, %r765, %r766, %r757, %r778;
	// end inline asm
	add.s32 	%r58, %r627, 4;
	setp.gt.s32 	%p127, %r58, %r757;
	selp.b32 	%r788, 0, %r764, %p127;
	add.s32 	%r770, %r765, %r788;
	mov.b32 	%r771, 8;
	// begin inline asm
	shfl.sync.down.b32 %r769, %r770, %r771, %r757, %r778;
	// end inline asm
	add.s32 	%r59, %r627, 8;
	setp.gt.s32 	%p128, %r59, %r757;
	selp.b32 	%r789, 0, %r769, %p128;
	add.s32 	%r775, %r770, %r789;
	mov.b32 	%r776, 16;
	// begin inline asm
	shfl.sync.down.b32 %r774, %r775, %r776, %r757, %r778;
	// end inline asm
	add.s32 	%r60, %r627, 16;
	setp.gt.s32 	%p129, %r60, %r757;
	selp.b32 	%r790, 0, %r774, %p129;
	add.s32 	%r993, %r775, %r790;
	add.s64 	%rd7, %rd14, 256;
	mov.b32 	%r990, 952;
$L__BB8_18:
	setp.ne.s32 	%p130, %r996, 101;
	mov.b32 	%r791, -1;
	vote.sync.all.pred 	%p131, %p130, %r791;
	not.pred 	%p132, %p131;
	@%p132 bra 	$L__BB8_23;
	shr.u32 	%r990, %r990, 1;
	mul.wide.s32 	%rd51, %r994, 8;
	add.s64 	%rd52, %rd7, %rd51;
	add.s64 	%rd50, %rd52, -256;
	// begin inline asm
	ld.relaxed.gpu.v2.u32 {%r996, %r997}, [%rd50];
	// end inline asm
	mov.u32 	%r998, %r990;
$L__BB8_20:
	setp.eq.s32 	%p136, %r996, 99;
	mov.b32 	%r799, -1;
	vote.sync.any.pred 	%p137, %p136, %r799;
	not.pred 	%p138, %p137;
	@%p138 bra 	$L__BB8_22;
	mul.lo.s32 	%r841, %r986, 16807;
	and.b32  	%r986, %r841, 2147483647;
	add.s32 	%r842, %r998, 1;
	rem.u32 	%r838, %r986, %r842;
	// begin inline asm
	nanosleep.u32 %r838;
	// end inline asm
	shr.u32 	%r998, %r998, 1;
	// begin inline asm
	ld.relaxed.gpu.v2.u32 {%r996, %r997}, [%rd50];
	// end inline asm
	bra.uni 	$L__BB8_20;
$L__BB8_22:
	setp.eq.s32 	%p139, %r996, 101;
	mov.b32 	%r825, -1;
	vote.sync.ballot.b32 	%r826, %p139, %r825;
	and.b32  	%r827, %r826, %r753;
	or.b32  	%r828, %r827, -2147483648;
	add.s32 	%r829, %r828, -1;
	not.b32 	%r830, %r828;
	and.b32  	%r831, %r830, %r829;
	popc.b32 	%r804, %r831;
	mov.b32 	%r803, 1;
	// begin inline asm
	shfl.sync.down.b32 %r801, %r997, %r803, %r804, %r825;
	// end inline asm
	setp.lt.s32 	%p141, %r627, %r804;
	selp.b32 	%r832, %r801, 0, %p141;
	add.s32 	%r807, %r832, %r997;
	mov.b32 	%r808, 2;
	// begin inline asm
	shfl.sync.down.b32 %r806, %r807, %r808, %r804, %r825;
	// end inline asm
	setp.gt.s32 	%p142, %r57, %r804;
	selp.b32 	%r833, 0, %r806, %p142;
	add.s32 	%r812, %r807, %r833;
	mov.b32 	%r813, 4;
	// begin inline asm
	shfl.sync.down.b32 %r811, %r812, %r813, %r804, %r825;
	// end inline asm
	setp.gt.s32 	%p143, %r58, %r804;
	selp.b32 	%r834, 0, %r811, %p143;
	add.s32 	%r817, %r812, %r834;
	mov.b32 	%r818, 8;
	// begin inline asm
	shfl.sync.down.b32 %r816, %r817, %r818, %r804, %r825;
	// end inline asm
	setp.gt.s32 	%p144, %r59, %r804;
	selp.b32 	%r835, 0, %r816, %p144;
	add.s32 	%r822, %r817, %r835;
	mov.b32 	%r823, 16;
	// begin inline asm
	shfl.sync.down.b32 %r821, %r822, %r823, %r804, %r825;
	// end inline asm
	setp.gt.s32 	%p145, %r60, %r804;
	selp.b32 	%r836, 0, %r821, %p145;
	add.s32 	%r837, %r836, %r993;
	add.s32 	%r993, %r837, %r822;
	add.s32 	%r994, %r994, -32;
	bra.uni 	$L__BB8_18;
$L__BB8_23:
	@%p119 bra 	$L__BB8_25;
	add.s32 	%r794, %r993, %r40;
	add.s64 	%rd49, %rd5, 256;
	mov.b32 	%r793, 101;
	// begin inline asm
	st.relaxed.gpu.v2.u32 [%rd49], {%r793, %r794};
	// end inline asm
	st.shared.u32 	[_ZZN3cub18CUB_300001_SM_10006detail4scan16DeviceScanKernelINS2_10policy_hubIiiijN4cuda3std3__44plusIvEEE10Policy1000EPiSC_NS0_13ScanTileStateIiLb1EEES9_NS1_10InputValueIiSC_EEjiLb0EiEEvT0_T1_T2_iT3_T4_T5_E12temp_storage+4], %r993;
	st.shared.u32 	[_ZZN3cub18CUB_300001_SM_10006detail4scan16DeviceScanKernelINS2_10policy_hubIiiijN4cuda3std3__44plusIvEEE10Policy1000EPiSC_NS0_13ScanTileStateIiLb1EEES9_NS1_10InputValueIiSC_EEjiLb0EiEEvT0_T1_T2_iT3_T4_T5_E12temp_storage+8], %r794;
$L__BB8_25:
	setp.ne.s32 	%p134, %r627, 0;
	mov.u32 	%r999, %r42;
	@%p134 bra 	$L__BB8_27;
	st.shared.u32 	[_ZZN3cub18CUB_300001_SM_10006detail4scan16DeviceScanKernelINS2_10policy_hubIiiijN4cuda3std3__44plusIvEEE10Policy1000EPiSC_NS0_13ScanTileStateIiLb1EEES9_NS1_10InputValueIiSC_EEjiLb0EiEEvT0_T1_T2_iT3_T4_T5_E12temp_storage+76], %r993;
	mov.u32 	%r999, %r993;
$L__BB8_27:
	bar.sync 	0;
	setp.eq.s32 	%p135, %r7, 0;
	ld.shared.u32 	%r795, [_ZZN3cub18CUB_300001_SM_10006detail4scan16DeviceScanKernelINS2_10policy_hubIiiijN4cuda3std3__44plusIvEEE10Policy1000EPiSC_NS0_13ScanTileStateIiLb1EEES9_NS1_10InputValueIiSC_EEjiLb0EiEEvT0_T1_T2_iT3_T4_T5_E12temp_storage+76];
	selp.b32 	%r796, 0, %r795, %p135;
	add.s32 	%r1000, %r796, %r999;
$L__BB8_28:
	ld.param.u64 	%rd60, [_ZN3cub18CUB_300001_SM_10006detail4scan16DeviceScanKernelINS2_10policy_hubIiiijN4cuda3std3__44plusIvEEE10Policy1000EPiSC_NS0_13ScanTileStateIiLb1EEES9_NS1_10InputValueIiSC_EEjiLb0EiEEvT0_T1_T2_iT3_T4_T5__param_1];
	add.s32 	%r940, %r1000, %r12;
	add.s32 	%r941, %r13, %r940;
	add.s32 	%r942, %r14, %r941;
	add.s32 	%r943, %r15, %r942;
	add.s32 	%r944, %r16, %r943;
	add.s32 	%r945, %r17, %r944;
	add.s32 	%r946, %r18, %r945;
	add.s32 	%r947, %r19, %r946;
	add.s32 	%r948, %r20, %r947;
	add.s32 	%r949, %r21, %r948;
	add.s32 	%r950, %r22, %r949;
	add.s32 	%r951, %r23, %r950;
	add.s32 	%r952, %r24, %r951;
	add.s32 	%r953, %r25, %r952;
	add.s32 	%r954, %r26, %r953;
	add.s32 	%r955, %r27, %r954;
	add.s32 	%r956, %r28, %r955;
	add.s32 	%r957, %r29, %r956;
	add.s32 	%r958, %r30, %r957;
	add.s32 	%r959, %r31, %r958;
	add.s32 	%r960, %r32, %r959;
	bar.sync 	0;
	st.shared.v2.u32 	[%r11], {%r1000, %r940};
	st.shared.v2.u32 	[%r11+8], {%r941, %r942};
	st.shared.v2.u32 	[%r11+16], {%r943, %r944};
	st.shared.v2.u32 	[%r11+24], {%r945, %r946};
	st.shared.v2.u32 	[%r11+32], {%r947, %r948};
	st.shared.v2.u32 	[%r11+40], {%r949, %r950};
	st.shared.v2.u32 	[%r11+48], {%r951, %r952};
	st.shared.v2.u32 	[%r11+56], {%r953, %r954};
	st.shared.v2.u32 	[%r11+64], {%r955, %r956};
	st.shared.v2.u32 	[%r11+72], {%r957, %r958};
	st.shared.v2.u32 	[%r11+80], {%r959, %r960};
	bar.warp.sync 	-1;
	ld.shared.u32 	%r961, [%r10];
	ld.shared.u32 	%r962, [%r10+128];
	ld.shared.u32 	%r963, [%r10+256];
	ld.shared.u32 	%r964, [%r10+384];
	ld.shared.u32 	%r965, [%r10+512];
	ld.shared.u32 	%r966, [%r10+640];
	ld.shared.u32 	%r967, [%r10+768];
	ld.shared.u32 	%r968, [%r10+896];
	ld.shared.u32 	%r969, [%r10+1024];
	ld.shared.u32 	%r970, [%r10+1152];
	ld.shared.u32 	%r971, [%r10+1280];
	ld.shared.u32 	%r972, [%r10+1408];
	ld.shared.u32 	%r973, [%r10+1536];
	ld.shared.u32 	%r974, [%r10+1664];
	ld.shared.u32 	%r975, [%r10+1792];
	ld.shared.u32 	%r976, [%r10+1920];
	ld.shared.u32 	%r977, [%r10+2048];
	ld.shared.u32 	%r978, [%r10+2176];
	ld.shared.u32 	%r979, [%r10+2304];
	ld.shared.u32 	%r980, [%r10+2432];
	ld.shared.u32 	%r981, [%r10+2560];
	ld.shared.u32 	%r982, [%r10+2688];
	cvta.to.global.u64 	%rd56, %rd60;
	add.s64 	%rd58, %rd56, %rd42;
	st.global.u32 	[%rd58], %r961;
	st.global.u32 	[%rd58+128], %r962;
	st.global.u32 	[%rd58+256], %r963;
	st.global.u32 	[%rd58+384], %r964;
	st.global.u32 	[%rd58+512], %r965;
	st.global.u32 	[%rd58+640], %r966;
	st.global.u32 	[%rd58+768], %r967;
	st.global.u32 	[%rd58+896], %r968;
	st.global.u32 	[%rd58+1024], %r969;
	st.global.u32 	[%rd58+1152], %r970;
	st.global.u32 	[%rd58+1280], %r971;
	st.global.u32 	[%rd58+1408], %r972;
	st.global.u32 	[%rd58+1536], %r973;
	st.global.u32 	[%rd58+1664], %r974;
	st.global.u32 	[%rd58+1792], %r975;
	st.global.u32 	[%rd58+1920], %r976;
	st.global.u32 	[%rd58+2048], %r977;
	st.global.u32 	[%rd58+2176], %r978;
	st.global.u32 	[%rd58+2304], %r979;
	st.global.u32 	[%rd58+2432], %r980;
	st.global.u32 	[%rd58+2560], %r981;
	st.global.u32 	[%rd58+2688], %r982;
	bra.uni 	$L__BB8_143;
$L__BB8_29:
	setp.eq.s32 	%p3, %r6, 0;
	@%p3 bra 	$L__BB8_143;
	mul.wide.u32 	%rd17, %r5, 4;
	add.s64 	%rd18, %rd1, %rd17;
	mov.u32 	%r85, %tid.x;
	ld.global.u32 	%r1022, [%rd18];
	and.b32  	%r244, %r85, 31;
	and.b32  	%r245, %r85, 992;
	mul.lo.s32 	%r246, %r245, 22;
	or.b32  	%r87, %r246, %r244;
	setp.ge.u32 	%p4, %r87, %r6;
	shl.b32 	%r247, %r87, 2;
	cvt.u64.u32 	%rd19, %r247;
	add.s64 	%rd9, %rd18, %rd19;
	mov.u32 	%r1001, %r1022;
	@%p4 bra 	$L__BB8_32;
	ld.global.u32 	%r1001, [%rd9];
$L__BB8_32:
	add.s32 	%r90, %r87, 32;
	setp.ge.u32 	%p5, %r90, %r6;
	mov.u32 	%r1002, %r1022;
	@%p5 bra 	$L__BB8_34;
	ld.global.u32 	%r1002, [%rd9+128];
$L__BB8_34:
	add.s32 	%r93, %r87, 64;
	setp.ge.u32 	%p6, %r93, %r6;
	mov.u32 	%r1003, %r1022;
	@%p6 bra 	$L__BB8_36;
	ld.global.u32 	%r1003, [%rd9+256];
$L__BB8_36:
	add.s32 	%r96, %r87, 96;
	setp.ge.u32 	%p7, %r96, %r6;
	mov.u32 	%r1004, %r1022;
	@%p7 bra 	$L__BB8_38;
	ld.global.u32 	%r1004, [%rd9+384];
$L__BB8_38:
	add.s32 	%r248, %r87, 128;
	setp.ge.u32 	%p8, %r248, %r6;
	mov.u32 	%r1005, %r1022;
	@%p8 bra 	$L__BB8_40;
	ld.global.u32 	%r1005, [%rd9+512];
$L__BB8_40:
	add.s32 	%r249, %r87, 160;
	setp.ge.u32 	%p9, %r249, %r6;
	mov.u32 	%r1006, %r1022;
	@%p9 bra 	$L__BB8_42;
	ld.global.u32 	%r1006, [%rd9+640];
$L__BB8_42:
	add.s32 	%r103, %r87, 192;
	setp.ge.u32 	%p10, %r103, %r6;
	mov.u32 	%r1007, %r1022;
	@%p10 bra 	$L__BB8_44;
	ld.global.u32 	%r1007, [%rd9+768];
$L__BB8_44:
	add.s32 	%r250, %r87, 224;
	setp.ge.u32 	%p11, %r250, %r6;
	mov.u32 	%r1008, %r1022;
	@%p11 bra 	$L__BB8_46;
	ld.global.u32 	%r1008, [%rd9+896];
$L__BB8_46:
	add.s32 	%r108, %r87, 256;
	setp.ge.u32 	%p12, %r108, %r6;
	mov.u32 	%r1009, %r1022;
	@%p12 bra 	$L__BB8_48;
	ld.global.u32 	%r1009, [%rd9+1024];
$L__BB8_48:
	add.s32 	%r251, %r87, 288;
	setp.ge.u32 	%p13, %r251, %r6;
	mov.u32 	%r1010, %r1022;
	@%p13 bra 	$L__BB8_50;
	ld.global.u32 	%r1010, [%rd9+1152];
$L__BB8_50:
	add.s32 	%r113, %r87, 320;
	setp.ge.u32 	%p14, %r113, %r6;
	mov.u32 	%r1011, %r1022;
	@%p14 bra 	$L__BB8_52;
	ld.global.u32 	%r1011, [%rd9+1280];
$L__BB8_52:
	add.s32 	%r116, %r87, 352;
	setp.ge.u32 	%p15, %r116, %r6;
	mov.u32 	%r1012, %r1022;
	@%p15 bra 	$L__BB8_54;
	ld.global.u32 	%r1012, [%rd9+1408];
$L__BB8_54:
	add.s32 	%r119, %r87, 384;
	setp.ge.u32 	%p16, %r119, %r6;
	mov.u32 	%r1013, %r1022;
	@%p16 bra 	$L__BB8_56;
	ld.global.u32 	%r1013, [%rd9+1536];
$L__BB8_56:
	add.s32 	%r122, %r87, 416;
	setp.ge.u32 	%p17, %r122, %r6;
	mov.u32 	%r1014, %r1022;
	@%p17 bra 	$L__BB8_58;
	ld.global.u32 	%r1014, [%rd9+1664];
$L__BB8_58:
	add.s32 	%r252, %r87, 448;
	setp.ge.u32 	%p18, %r252, %r6;
	mov.u32 	%r1015, %r1022;
	@%p18 bra 	$L__BB8_60;
	ld.global.u32 	%r1015, [%rd9+1792];
$L__BB8_60:
	add.s32 	%r127, %r87, 480;
	setp.ge.u32 	%p19, %r127, %r6;
	mov.u32 	%r1016, %r1022;
	@%p19 bra 	$L__BB8_62;
	ld.global.u32 	%r1016, [%rd9+1920];
$L__BB8_62:
	add.s32 	%r253, %r87, 512;
	setp.ge.u32 	%p20, %r253, %r6;
	mov.u32 	%r1017, %r1022;
	@%p20 bra 	$L__BB8_64;
	ld.global.u32 	%r1017, [%rd9+2048];
$L__BB8_64:
	add.s32 	%r254, %r87, 544;
	setp.ge.u32 	%p21, %r254, %r6;
	mov.u32 	%r1018, %r1022;
	@%p21 bra 	$L__BB8_66;
	ld.global.u32 	%r1018, [%rd9+2176];
$L__BB8_66:
	add.s32 	%r134, %r87, 576;
	setp.ge.u32 	%p22, %r134, %r6;
	mov.u32 	%r1019, %r1022;
	@%p22 bra 	$L__BB8_68;
	ld.global.u32 	%r1019, [%rd9+2304];
$L__BB8_68:
	add.s32 	%r255, %r87, 608;
	setp.ge.u32 	%p23, %r255, %r6;
	mov.u32 	%r1020, %r1022;
	@%p23 bra 	$L__BB8_70;
	ld.global.u32 	%r1020, [%rd9+2432];
$L__BB8_70:
	add.s32 	%r256, %r87, 640;
	setp.ge.u32 	%p24, %r256, %r6;
	mov.u32 	%r1021, %r1022;
	@%p24 bra 	$L__BB8_72;
	ld.global.u32 	%r1021, [%rd9+2560];
$L__BB8_72:
	add.s32 	%r141, %r87, 672;
	setp.ge.u32 	%p25, %r141, %r6;
	@%p25 bra 	$L__BB8_74;
	ld.global.u32 	%r1022, [%rd9+2688];
$L__BB8_74:
	// begin inline asm
	mov.u32 %r257, %laneid;
	// end inline asm
	shr.u32 	%r145, %r85, 5;
	mad.lo.s32 	%r258, %r145, 704, %r257;
	shl.b32 	%r259, %r258, 2;
	mov.u32 	%r260, _ZZN3cub18CUB_300001_SM_10006detail4scan16DeviceScanKernelINS2_10policy_hubIiiijN4cuda3std3__44plusIvEEE10Policy1000EPiSC_NS0_13ScanTileStateIiLb1EEES9_NS1_10InputValueIiSC_EEjiLb0EiEEvT0_T1_T2_iT3_T4_T5_E12temp_storage;
	add.s32 	%r146, %r260, %r259;
	st.shared.u32 	[%r146], %r1001;
	st.shared.u32 	[%r146+128], %r1002;
	st.shared.u32 	[%r146+256], %r1003;
	st.shared.u32 	[%r146+384], %r1004;
	st.shared.u32 	[%r146+512], %r1005;
	st.shared.u32 	[%r146+640], %r1006;
	st.shared.u32 	[%r146+768], %r1007;
	st.shared.u32 	[%r146+896], %r1008;
	st.shared.u32 	[%r146+1024], %r1009;
	st.shared.u32 	[%r146+1152], %r1010;
	st.shared.u32 	[%r146+1280], %r1011;
	st.shared.u32 	[%r146+1408], %r1012;
	st.shared.u32 	[%r146+1536], %r1013;
	st.shared.u32 	[%r146+1664], %r1014;
	st.shared.u32 	[%r146+1792], %r1015;
	st.shared.u32 	[%r146+1920], %r1016;
	st.shared.u32 	[%r146+2048], %r1017;
	st.shared.u32 	[%r146+2176], %r1018;
	st.shared.u32 	[%r146+2304], %r1019;
	st.shared.u32 	[%r146+2432], %r1020;
	st.shared.u32 	[%r146+2560], %r1021;
	st.shared.u32 	[%r146+2688], %r1022;
	bar.warp.sync 	-1;
	mad.lo.s32 	%r147, %r257, 84, %r146;
	ld.shared.v2.u32 	{%r148, %r149}, [%r147];
	ld.shared.v2.u32 	{%r150, %r151}, [%r147+8];
	ld.shared.v2.u32 	{%r152, %r153}, [%r147+16];
	ld.shared.v2.u32 	{%r154, %r155}, [%r147+24];
	ld.shared.v2.u32 	{%r156, %r157}, [%r147+32];
	ld.shared.v2.u32 	{%r158, %r159}, [%r147+40];
	ld.shared.v2.u32 	{%r160, %r161}, [%r147+48];
	ld.shared.v2.u32 	{%r162, %r163}, [%r147+56];
	ld.shared.v2.u32 	{%r164, %r165}, [%r147+64];
	ld.shared.v2.u32 	{%r166, %r167}, [%r147+72];
	ld.shared.v2.u32 	{%r168, %r169}, [%r147+80];
	bar.sync 	0;
	setp.ne.s32 	%p26, %r986, 0;
	@%p26 bra 	$L__BB8_78;
	add.s32 	%r490, %r149, %r148;
	add.s32 	%r491, %r150, %r490;
	add.s32 	%r492, %r151, %r491;
	add.s32 	%r493, %r152, %r492;
	add.s32 	%r494, %r153, %r493;
	add.s32 	%r495, %r154, %r494;
	add.s32 	%r496, %r155, %r495;
	add.s32 	%r497, %r156, %r496;
	add.s32 	%r498, %r157, %r497;
	add.s32 	%r499, %r158, %r498;
	add.s32 	%r500, %r159, %r499;
	add.s32 	%r501, %r160, %r500;
	add.s32 	%r502, %r161, %r501;
	add.s32 	%r503, %r162, %r502;
	add.s32 	%r504, %r163, %r503;
	add.s32 	%r505, %r164, %r504;
	add.s32 	%r506, %r165, %r505;
	add.s32 	%r507, %r166, %r506;
	add.s32 	%r508, %r167, %r507;
	add.s32 	%r509, %r168, %r508;
	add.s32 	%r464, %r169, %r509;
	mov.b32 	%r462, 1;
	mov.b32 	%r487, 0;
	mov.b32 	%r489, -1;
	// begin inline asm
	{  .reg .s32 r0;  .reg .pred p;  shfl.sync.up.b32 r0|p, %r464, %r462, %r487, %r489;  @p add.s32 r0, r0, %r464;  mov.s32 %r460, r0;}
	// end inline asm
	mov.b32 	%r468, 2;
	// begin inline asm
	{  .reg .s32 r0;  .reg .pred p;  shfl.sync.up.b32 r0|p, %r460, %r468, %r487, %r489;  @p add.s32 r0, r0, %r460;  mov.s32 %r466, r0;}
	// end inline asm
	mov.b32 	%r474, 4;
	// begin inline asm
	{  .reg .s32 r0;  .reg .pred p;  shfl.sync.up.b32 r0|p, %r466, %r474, %r487, %r489;  @p add.s32 r0, r0, %r466;  mov.s32 %r472, r0;}
	// end inline asm
	mov.b32 	%r480, 8;
	// begin inline asm
	{  .reg .s32 r0;  .reg .pred p;  shfl.sync.up.b32 r0|p, %r472, %r480, %r487, %r489;  @p add.s32 r0, r0, %r472;  mov.s32 %r478, r0;}
	// end inline asm
	mov.b32 	%r486, 16;
	// begin inline asm
	{  .reg .s32 r0;  .reg .pred p;  shfl.sync.up.b32 r0|p, %r478, %r486, %r487, %r489;  @p add.s32 r0, r0, %r478;  mov.s32 %r484, r0;}
	// end inline asm
	setp.ne.s32 	%p68, %r257, 31;
	@%p68 bra 	$L__BB8_77;
	shl.b32 	%r510, %r145, 2;
	mov.u32 	%r511, _ZZN3cub18CUB_300001_SM_10006detail4scan16DeviceScanKernelINS2_10policy_hubIiiijN4cuda3std3__44plusIvEEE10Policy1000EPiSC_NS0_13ScanTileStateIiLb1EEES9_NS1_10InputValueIiSC_EEjiLb0EiEEvT0_T1_T2_iT3_T4_T5_E12temp_storage;
	add.s32 	%r512, %r511, %r510;
	st.shared.u32 	[%r512+16], %r484;
$L__BB8_77:
	bar.sync 	0;
	ld.shared.v4.u32 	{%r513, %r514, %r515, %r516}, [_ZZN3cub18CUB_300001_SM_10006detail4scan16DeviceScanKernelINS2_10policy_hubIiiijN4cuda3std3__44plusIvEEE10Policy1000EPiSC_NS0_13ScanTileStateIiLb1EEES9_NS1_10InputValueIiSC_EEjiLb0EiEEvT0_T1_T2_iT3_T4_T5_E12temp_storage+16];
	add.s32 	%r517, %r514, %r513;
	setp.eq.s32 	%p69, %r145, 2;
	selp.b32 	%r518, %r517, %r513, %p69;
	add.s32 	%r519, %r517, %r515;
	setp.eq.s32 	%p70, %r145, 3;
	selp.b32 	%r520, %r519, %r518, %p70;
	add.s32 	%r521, %r519, %r516;
	setp.eq.s32 	%p71, %r145, 4;
	selp.b32 	%r522, %r521, %r520, %p71;
	ld.shared.v4.u32 	{%r523, %r524, %r525, %r526}, [_ZZN3cub18CUB_300001_SM_10006detail4scan16DeviceScanKernelINS2_10policy_hubIiiijN4cuda3std3__44plusIvEEE10Policy1000EPiSC_NS0_13ScanTileStateIiLb1EEES9_NS1_10InputValueIiSC_EEjiLb0EiEEvT0_T1_T2_iT3_T4_T5_E12temp_storage+32];
	add.s32 	%r527, %r521, %r523;
	setp.eq.s32 	%p72, %r145, 5;
	selp.b32 	%r528, %r527, %r522, %p72;
	add.s32 	%r529, %r527, %r524;
	setp.eq.s32 	%p73, %r145, 6;
	selp.b32 	%r530, %r529, %r528, %p73;
	add.s32 	%r531, %r529, %r525;
	setp.eq.s32 	%p74, %r145, 7;
	selp.b32 	%r532, %r531, %r530, %p74;
	add.s32 	%r533, %r531, %r526;
	setp.eq.s32 	%p75, %r145, 8;
	selp.b32 	%r534, %r533, %r532, %p75;
	.pragma "used_bytes_mask 4095";
	ld.shared.v4.u32 	{%r535, %r536, %r537, %r538}, [_ZZN3cub18CUB_300001_SM_10006detail4scan16DeviceScanKernelINS2_10policy_hubIiiijN4cuda3std3__44plusIvEEE10Policy1000EPiSC_NS0_13ScanTileStateIiLb1EEES9_NS1_10InputValueIiSC_EEjiLb0EiEEvT0_T1_T2_iT3_T4_T5_E12temp_storage+48];
	add.s32 	%r539, %r533, %r535;
	setp.eq.s32 	%p76, %r145, 9;
	selp.b32 	%r540, %r539, %r534, %p76;
	add.s32 	%r541, %r539, %r536;
	setp.eq.s32 	%p77, %r145, 10;
	selp.b32 	%r542, %r541, %r540, %p77;
	add.s32 	%r543, %r541, %r537;
	setp.eq.s32 	%p78, %r145, 11;
	selp.b32 	%r544, %r543, %r542, %p78;
	setp.lt.u32 	%p79, %r85, 32;
	selp.b32 	%r545, 0, %r544, %p79;
	setp.eq.s32 	%p80, %r257, 0;
	sub.s32 	%r546, %r484, %r464;
	selp.b32 	%r547, 0, %r546, %p80;
	add.s32 	%r548, %r547, %r985;
	add.s32 	%r1037, %r548, %r545;
	bra.uni 	$L__BB8_97;
$L__BB8_78:
	add.s32 	%r291, %r149, %r148;
	add.s32 	%r292, %r150, %r291;
	add.s32 	%r293, %r151, %r292;
	add.s32 	%r294, %r152, %r293;
	add.s32 	%r295, %r153, %r294;
	add.s32 	%r296, %r154, %r295;
	add.s32 	%r297, %r155, %r296;
	add.s32 	%r298, %r156, %r297;
	add.s32 	%r299, %r157, %r298;
	add.s32 	%r300, %r158, %r299;
	add.s32 	%r301, %r159, %r300;
	add.s32 	%r302, %r160, %r301;
	add.s32 	%r303, %r161, %r302;
	add.s32 	%r304, %r162, %r303;
	add.s32 	%r305, %r163, %r304;
	add.s32 	%r306, %r164, %r305;
	add.s32 	%r307, %r165, %r306;
	add.s32 	%r308, %r166, %r307;
	add.s32 	%r309, %r167, %r308;
	add.s32 	%r310, %r168, %r309;
	add.s32 	%r265, %r169, %r310;
	mov.b32 	%r263, 1;
	mov.b32 	%r288, 0;
	mov.b32 	%r290, -1;
	// begin inline asm
	{  .reg .s32 r0;  .reg .pred p;  shfl.sync.up.b32 r0|p, %r265, %r263, %r288, %r290;  @p add.s32 r0, r0, %r265;  mov.s32 %r261, r0;}
	// end inline asm
	mov.b32 	%r269, 2;
	// begin inline asm
	{  .reg .s32 r0;  .reg .pred p;  shfl.sync.up.b32 r0|p, %r261, %r269, %r288, %r290;  @p add.s32 r0, r0, %r261;  mov.s32 %r267, r0;}
	// end inline asm
	mov.b32 	%r275, 4;
	// begin inline asm
	{  .reg .s32 r0;  .reg .pred p;  shfl.sync.up.b32 r0|p, %r267, %r275, %r288, %r290;  @p add.s32 r0, r0, %r267;  mov.s32 %r273, r0;}
	// end inline asm
	mov.b32 	%r281, 8;
	// begin inline asm
	{  .reg .s32 r0;  .reg .pred p;  shfl.sync.up.b32 r0|p, %r273, %r281, %r288, %r290;  @p add.s32 r0, r0, %r273;  mov.s32 %r279, r0;}
	// end inline asm
	mov.b32 	%r287, 16;
	// begin inline asm
	{  .reg .s32 r0;  .reg .pred p;  shfl.sync.up.b32 r0|p, %r279, %r287, %r288, %r290;  @p add.s32 r0, r0, %r279;  mov.s32 %r285, r0;}
	// end inline asm
	setp.ne.s32 	%p27, %r257, 31;
	@%p27 bra 	$L__BB8_80;
	shl.b32 	%r311, %r145, 2;
	mov.u32 	%r312, _ZZN3cub18CUB_300001_SM_10006detail4scan16DeviceScanKernelINS2_10policy_hubIiiijN4cuda3std3__44plusIvEEE10Policy1000EPiSC_NS0_13ScanTileStateIiLb1EEES9_NS1_10InputValueIiSC_EEjiLb0EiEEvT0_T1_T2_iT3_T4_T5_E12temp_storage;
	add.s32 	%r313, %r312, %r311;
	st.shared.u32 	[%r313+16], %r285;
$L__BB8_80:
	sub.s32 	%r314, %r285, %r265;
	bar.sync 	0;
	ld.shared.v4.u32 	{%r315, %r316, %r317, %r318}, [_ZZN3cub18CUB_300001_SM_10006detail4scan16DeviceScanKernelINS2_10policy_hubIiiijN4cuda3std3__44plusIvEEE10Policy1000EPiSC_NS0_13ScanTileStateIiLb1EEES9_NS1_10InputValueIiSC_EEjiLb0EiEEvT0_T1_T2_iT3_T4_T5_E12temp_storage+16];
	add.s32 	%r319, %r316, %r315;
	setp.eq.s32 	%p28, %r145, 2;
	selp.b32 	%r320, %r319, %r315, %p28;
	add.s32 	%r321, %r319, %r317;
	setp.eq.s32 	%p29, %r145, 3;
	selp.b32 	%r322, %r321, %r320, %p29;
	add.s32 	%r323, %r321, %r318;
	setp.eq.s32 	%p30, %r145, 4;
	selp.b32 	%r324, %r323, %r322, %p30;
	ld.shared.v4.u32 	{%r325, %r326, %r327, %r328}, [_ZZN3cub18CUB_300001_SM_10006detail4scan16DeviceScanKernelINS2_10policy_hubIiiijN4cuda3std3__44plusIvEEE10Policy1000EPiSC_NS0_13ScanTileStateIiLb1EEES9_NS1_10InputValueIiSC_EEjiLb0EiEEvT0_T1_T2_iT3_T4_T5_E12temp_storage+32];
	add.s32 	%r329, %r323, %r325;
	setp.eq.s32 	%p31, %r145, 5;
	selp.b32 	%r330, %r329, %r324, %p31;
	add.s32 	%r331, %r329, %r326;
	setp.eq.s32 	%p32, %r145, 6;
	selp.b32 	%r332, %r331, %r330, %p32;
	add.s32 	%r333, %r331, %r327;
	setp.eq.s32 	%p33, %r145, 7;
	selp.b32 	%r334, %r333, %r332, %p33;
	add.s32 	%r335, %r333, %r328;
	setp.eq.s32 	%p34, %r145, 8;
	selp.b32 	%r336, %r335, %r334, %p34;
	ld.shared.v4.u32 	{%r337, %r338, %r339, %r340}, [_ZZN3cub18CUB_300001_SM_10006detail4scan16DeviceScanKernelINS2_10policy_hubIiiijN4cuda3std3__44plusIvEEE10Policy1000EPiSC_NS0_13ScanTileStateIiLb1EEES9_NS1_10InputValueIiSC_EEjiLb0EiEEvT0_T1_T2_iT3_T4_T5_E12temp_storage+48];
	add.s32 	%r341, %r335, %r337;
	setp.eq.s32 	%p35, %r145, 9;
	selp.b32 	%r342, %r341, %r336, %p35;
	add.s32 	%r343, %r341, %r338;
	setp.eq.s32 	%p36, %r145, 10;
	selp.b32 	%r344, %r343, %r342, %p36;
	add.s32 	%r345, %r343, %r339;
	setp.eq.s32 	%p37, %r145, 11;
	selp.b32 	%r346, %r345, %r344, %p37;
	add.s32 	%r175, %r345, %r340;
	setp.gt.u32 	%p38, %r85, 31;
	setp.lt.u32 	%p39, %r85, 32;
	setp.eq.s32 	%p40, %r257, 0;
	selp.b32 	%r347, 0, %r314, %p40;
	add.s32 	%r1036, %r346, %r347;
	selp.b32 	%r177, %r314, %r1036, %p39;
	@%p38 bra 	$L__BB8_96;
	setp.ne.s32 	%p41, %r85, 0;
	mul.wide.s32 	%rd20, %r986, 8;
	add.s64 	%rd10, %rd14, %rd20;
	@%p41 bra 	$L__BB8_83;
	st.shared.u32 	[_ZZN3cub18CUB_300001_SM_10006detail4scan16DeviceScanKernelINS2_10policy_hubIiiijN4cuda3std3__44plusIvEEE10Policy1000EPiSC_NS0_13ScanTileStateIiLb1EEES9_NS1_10InputValueIiSC_EEjiLb0EiEEvT0_T1_T2_iT3_T4_T5_E12temp_storage+12], %r175;
	add.s64 	%rd21, %rd10, 256;
	mov.b32 	%r348, 100;
	// begin inline asm
	st.relaxed.gpu.v2.u32 [%rd21], {%r348, %r175};
	// end inline asm
$L__BB8_83:
	not.b32 	%r354, %r85;
	add.s32 	%r1031, %r986, %r354;
	mov.b32 	%r350, 830;
	// begin inline asm
	nanosleep.u32 %r350;
	// end inline asm
	mul.wide.s32 	%rd23, %r1031, 8;
	add.s64 	%rd24, %rd14, %rd23;
	add.s64 	%rd22, %rd24, 256;
	// begin inline asm
	ld.relaxed.gpu.v2.u32 {%r1033, %r1025}, [%rd22];
	// end inline asm
	mov.b32 	%r1026, 952;
$L__BB8_84:
	setp.eq.s32 	%p42, %r1033, 99;
	mov.b32 	%r355, -1;
	vote.sync.any.pred 	%p43, %p42, %r355;
	not.pred 	%p44, %p43;
	@%p44 bra 	$L__BB8_86;
	mul.lo.s32 	%r458, %r986, 16807;
	and.b32  	%r986, %r458, 2147483647;
	add.s32 	%r459, %r1026, 1;
	rem.u32 	%r455, %r986, %r459;
	// begin inline asm
	nanosleep.u32 %r455;
	// end inline asm
	shr.u32 	%r1026, %r1026, 1;
	// begin inline asm
	ld.relaxed.gpu.v2.u32 {%r1033, %r1025}, [%rd22];
	// end inline asm
	bra.uni 	$L__BB8_84;
$L__BB8_86:
	setp.eq.s32 	%p45, %r1033, 101;
	mov.b32 	%r382, -1;
	vote.sync.ballot.b32 	%r384, %p45, %r382;
	// begin inline asm
	mov.u32 %r357, %lanemask_ge;
	// end inline asm
	and.b32  	%r385, %r384, %r357;
	or.b32  	%r386, %r385, -2147483648;
	add.s32 	%r387, %r386, -1;
	not.b32 	%r388, %r386;
	and.b32  	%r389, %r388, %r387;
	popc.b32 	%r361, %r389;
	mov.b32 	%r360, 1;
	// begin inline asm
	shfl.sync.down.b32 %r358, %r1025, %r360, %r361, %r382;
	// end inline asm
	setp.lt.s32 	%p47, %r257, %r361;
	selp.b32 	%r390, %r358, 0, %p47;
	add.s32 	%r364, %r390, %r1025;
	mov.b32 	%r365, 2;
	// begin inline asm
	shfl.sync.down.b32 %r363, %r364, %r365, %r361, %r382;
	// end inline asm
	add.s32 	%r391, %r257, 2;
	setp.gt.s32 	%p48, %r391, %r361;
	selp.b32 	%r392, 0, %r363, %p48;
	add.s32 	%r369, %r364, %r392;
	mov.b32 	%r370, 4;
	// begin inline asm
	shfl.sync.down.b32 %r368, %r369, %r370, %r361, %r382;
	// end inline asm
	add.s32 	%r393, %r257, 4;
	setp.gt.s32 	%p49, %r393, %r361;
	selp.b32 	%r394, 0, %r368, %p49;
	add.s32 	%r374, %r369, %r394;
	mov.b32 	%r375, 8;
	// begin inline asm
	shfl.sync.down.b32 %r373, %r374, %r375, %r361, %r382;
	// end inline asm
	add.s32 	%r395, %r257, 8;
	setp.gt.s32 	%p50, %r395, %r361;
	selp.b32 	%r396, 0, %r373, %p50;
	add.s32 	%r379, %r374, %r396;
	mov.b32 	%r380, 16;
	// begin inline asm
	shfl.sync.down.b32 %r378, %r379, %r380, %r361, %r382;
	// end inline asm
	add.s32 	%r397, %r257, 16;
	setp.gt.s32 	%p51, %r397, %r361;
	selp.b32 	%r398, 0, %r378, %p51;
	add.s32 	%r1029, %r379, %r398;
	add.s64 	%rd11, %rd14, 256;
	mov.b32 	%r1027, 952;
$L__BB8_87:
	setp.ne.s32 	%p52, %r1033, 101;
	mov.b32 	%r399, -1;
	vote.sync.all.pred 	%p53, %p52, %r399;
	not.pred 	%p54, %p53;
	@%p54 bra 	$L__BB8_92;
	shr.u32 	%r1027, %r1027, 1;
	mul.wide.s32 	%rd27, %r1031, 8;
	add.s64 	%rd28, %rd11, %rd27;
	add.s64 	%rd26, %rd28, -256;
	// begin inline asm
	ld.relaxed.gpu.v2.u32 {%r1033, %r1034}, [%rd26];
	// end inline asm
	mov.u32 	%r1035, %r1027;
$L__BB8_89:
	setp.eq.s32 	%p58, %r1033, 99;
	mov.b32 	%r407, -1;
	vote.sync.any.pred 	%p59, %p58, %r407;
	not.pred 	%p60, %p59;
	@%p60 bra 	$L__BB8_91;
	mul.lo.s32 	%r453, %r986, 16807;
	and.b32  	%r986, %r453, 2147483647;
	add.s32 	%r454, %r1035, 1;
	rem.u32 	%r450, %r986, %r454;
	// begin inline asm
	nanosleep.u32 %r450;
	// end inline asm
	shr.u32 	%r1035, %r1035, 1;
	// begin inline asm
	ld.relaxed.gpu.v2.u32 {%r1033, %r1034}, [%rd26];
	// end inline asm
	bra.uni 	$L__BB8_89;
$L__BB8_91:
	setp.eq.s32 	%p61, %r1033, 101;
	mov.b32 	%r433, -1;
	vote.sync.ballot.b32 	%r434, %p61, %r433;
	and.b32  	%r435, %r434, %r357;
	or.b32  	%r436, %r435, -2147483648;
	add.s32 	%r437, %r436, -1;
	not.b32 	%r438, %r436;
	and.b32  	%r439, %r438, %r437;
	popc.b32 	%r412, %r439;
	mov.b32 	%r411, 1;
	// begin inline asm
	shfl.sync.down.b32 %r409, %r1034, %r411, %r412, %r433;
	// end inline asm
	setp.lt.s32 	%p63, %r257, %r412;
	selp.b32 	%r440, %r409, 0, %p63;
	add.s32 	%r415, %r440, %r1034;
	mov.b32 	%r416, 2;
	// begin inline asm
	shfl.sync.down.b32 %r414, %r415, %r416, %r412, %r433;
	// end inline asm
	add.s32 	%r441, %r257, 2;
	setp.gt.s32 	%p64, %r441, %r412;
	selp.b32 	%r442, 0, %r414, %p64;
	add.s32 	%r420, %r415, %r442;
	mov.b32 	%r421, 4;
	// begin inline asm
	shfl.sync.down.b32 %r419, %r420, %r421, %r412, %r433;
	// end inline asm
	add.s32 	%r443, %r257, 4;
	setp.gt.s32 	%p65, %r443, %r412;
	selp.b32 	%r444, 0, %r419, %p65;
	add.s32 	%r425, %r420, %r444;
	mov.b32 	%r426, 8;
	// begin inline asm
	shfl.sync.down.b32 %r424, %r425, %r426, %r412, %r433;
	// end inline asm
	add.s32 	%r445, %r257, 8;
	setp.gt.s32 	%p66, %r445, %r412;
	selp.b32 	%r446, 0, %r424, %p66;
	add.s32 	%r430, %r425, %r446;
	mov.b32 	%r431, 16;
	// begin inline asm
	shfl.sync.down.b32 %r429, %r430, %r431, %r412, %r433;
	// end inline asm
	add.s32 	%r447, %r257, 16;
	setp.gt.s32 	%p67, %r447, %r412;
	selp.b32 	%r448, 0, %r429, %p67;
	add.s32 	%r449, %r448, %r1029;
	add.s32 	%r1029, %r449, %r430;
	add.s32 	%r1031, %r1031, -32;
	bra.uni 	$L__BB8_87;
$L__BB8_92:
	@%p41 bra 	$L__BB8_94;
	add.s32 	%r402, %r1029, %r175;
	add.s64 	%rd25, %rd10, 256;
	mov.b32 	%r401, 101;
	// begin inline asm
	st.relaxed.gpu.v2.u32 [%rd25], {%r401, %r402};
	// end inline asm
	st.shared.u32 	[_ZZN3cub18CUB_300001_SM_10006detail4scan16DeviceScanKernelINS2_10policy_hubIiiijN4cuda3std3__44plusIvEEE10Policy1000EPiSC_NS0_13ScanTileStateIiLb1EEES9_NS1_10InputValueIiSC_EEjiLb0EiEEvT0_T1_T2_iT3_T4_T5_E12temp_storage+4], %r1029;
	st.shared.u32 	[_ZZN3cub18CUB_300001_SM_10006detail4scan16DeviceScanKernelINS2_10policy_hubIiiijN4cuda3std3__44plusIvEEE10Policy1000EPiSC_NS0_13ScanTileStateIiLb1EEES9_NS1_10InputValueIiSC_EEjiLb0EiEEvT0_T1_T2_iT3_T4_T5_E12temp_storage+8], %r402;
$L__BB8_94:
	setp.ne.s32 	%p56, %r257, 0;
	mov.u32 	%r1036, %r177;
	@%p56 bra 	$L__BB8_96;
	st.shared.u32 	[_ZZN3cub18CUB_300001_SM_10006detail4scan16DeviceScanKernelINS2_10policy_hubIiiijN4cuda3std3__44plusIvEEE10Policy1000EPiSC_NS0_13ScanTileStateIiLb1EEES9_NS1_10InputValueIiSC_EEjiLb0EiEEvT0_T1_T2_iT3_T4_T5_E12temp_storage+76], %r1029;
	mov.u32 	%r1036, %r1029;
$L__BB8_96:
	bar.sync 	0;
	setp.eq.s32 	%p57, %r85, 0;
	ld.shared.u32 	%r403, [_ZZN3cub18CUB_300001_SM_10006detail4scan16DeviceScanKernelINS2_10policy_hubIiiijN4cuda3std3__44plusIvEEE10Policy1000EPiSC_NS0_13ScanTileStateIiLb1EEES9_NS1_10InputValueIiSC_EEjiLb0EiEEvT0_T1_T2_iT3_T4_T5_E12temp_storage+76];
	selp.b32 	%r404, 0, %r403, %p57;
	add.s32 	%r1037, %r404, %r1036;
$L__BB8_97:
	add.s32 	%r549, %r1037, %r148;
	add.s32 	%r550, %r149, %r549;
	add.s32 	%r551, %r150, %r550;
	add.s32 	%r552, %r151, %r551;
	add.s32 	%r553, %r152, %r552;
	add.s32 	%r554, %r153, %r553;
	add.s32 	%r555, %r154, %r554;
	add.s32 	%r556, %r155, %r555;
	add.s32 	%r557, %r156, %r556;
	add.s32 	%r558, %r157, %r557;
	add.s32 	%r559, %r158, %r558;
	add.s32 	%r560, %r159, %r559;
	add.s32 	%r561, %r160, %r560;
	add.s32 	%r562, %r161, %r561;
	add.s32 	%r563, %r162, %r562;
	add.s32 	%r564, %r163, %r563;
	add.s32 	%r565, %r164, %r564;
	add.s32 	%r566, %r165, %r565;
	add.s32 	%r567, %r166, %r566;
	add.s32 	%r568, %r167, %r567;
	add.s32 	%r569, %r168, %r568;
	bar.sync 	0;
	st.shared.v2.u32 	[%r147], {%r1037, %r549};
	st.shared.v2.u32 	[%r147+8], {%r550, %r551};
	st.shared.v2.u32 	[%r147+16], {%r552, %r553};
	st.shared.v2.u32 	[%r147+24], {%r554, %r555};
	st.shared.v2.u32 	[%r147+32], {%r556, %r557};
	st.shared.v2.u32 	[%r147+40], {%r558, %r559};
	st.shared.v2.u32 	[%r147+48], {%r560, %r561};
	st.shared.v2.u32 	[%r147+56], {%r562, %r563};
	st.shared.v2.u32 	[%r147+64], {%r564, %r565};
	st.shared.v2.u32 	[%r147+72], {%r566, %r567};
	st.shared.v2.u32 	[%r147+80], {%r568, %r569};
	bar.warp.sync 	-1;
	ld.shared.u32 	%r216, [%r146];
	ld.shared.u32 	%r217, [%r146+128];
	ld.shared.u32 	%r218, [%r146+256];
	ld.shared.u32 	%r219, [%r146+384];
	ld.shared.u32 	%r220, [%r146+512];
	ld.shared.u32 	%r221, [%r146+640];
	ld.shared.u32 	%r222, [%r146+768];
	ld.shared.u32 	%r223, [%r146+896];
	ld.shared.u32 	%r224, [%r146+1024];
	ld.shared.u32 	%r225, [%r146+1152];
	ld.shared.u32 	%r226, [%r146+1280];
	ld.shared.u32 	%r227, [%r146+1408];
	ld.shared.u32 	%r228, [%r146+1536];
	ld.shared.u32 	%r229, [%r146+1664];
	ld.shared.u32 	%r230, [%r146+1792];
	ld.shared.u32 	%r231, [%r146+1920];
	ld.shared.u32 	%r232, [%r146+2048];
	ld.shared.u32 	%r233, [%r146+2176];
	ld.shared.u32 	%r234, [%r146+2304];
	ld.shared.u32 	%r235, [%r146+2432];
	ld.shared.u32 	%r236, [%r146+2560];
	ld.shared.u32 	%r237, [%r146+2688];
	setp.ne.s32 	%p81, %r85, 0;
	@%p81 bra 	$L__BB8_99;
	st.volatile.shared.u32 	[_ZZN3cub18CUB_300001_SM_10006detail4scan16DeviceScanKernelINS2_10policy_hubIiiijN4cuda3std3__44plusIvEEE10Policy1000EPiSC_NS0_13ScanTileStateIiLb1EEES9_NS1_10InputValueIiSC_EEjiLb0EiEEvT0_T1_T2_iT3_T4_T5_E12temp_storage+33792], %r6;
$L__BB8_99:
	ld.param.u32 	%r984, [_ZN3cub18CUB_300001_SM_10006detail4scan16DeviceScanKernelINS2_10policy_hubIiiijN4cuda3std3__44plusIvEEE10Policy1000EPiSC_NS0_13ScanTileStateIiLb1EEES9_NS1_10InputValueIiSC_EEjiLb0EiEEvT0_T1_T2_iT3_T4_T5__param_3];
	ld.param.u64 	%rd59, [_ZN3cub18CUB_300001_SM_10006detail4scan16DeviceScanKernelINS2_10policy_hubIiiijN4cuda3std3__44plusIvEEE10Policy1000EPiSC_NS0_13ScanTileStateIiLb1EEES9_NS1_10InputValueIiSC_EEjiLb0EiEEvT0_T1_T2_iT3_T4_T5__param_1];
	bar.sync 	0;
	ld.volatile.shared.u32 	%r238, [_ZZN3cub18CUB_300001_SM_10006detail4scan16DeviceScanKernelINS2_10policy_hubIiiijN4cuda3std3__44plusIvEEE10Policy1000EPiSC_NS0_13ScanTileStateIiLb1EEES9_NS1_10InputValueIiSC_EEjiLb0EiEEvT0_T1_T2_iT3_T4_T5_E12temp_storage+33792];
	setp.ge.s32 	%p82, %r87, %r238;
	cvt.u64.u32 	%rd35, %r87;
	mov.u32 	%r570, %ctaid.x;
	add.s32 	%r571, %r984, %r570;
	mul.lo.s32 	%r572, %r571, 8448;
	cvt.u64.u32 	%rd36, %r572;
	add.s64 	%rd37, %rd35, %rd36;
	cvta.to.global.u64 	%rd38, %rd59;
	shl.b64 	%rd39, %rd37, 2;
	add.s64 	%rd12, %rd38, %rd39;
	@%p82 bra 	$L__BB8_101;
	st.global.u32 	[%rd12], %r216;
$L__BB8_101:
	setp.ge.s32 	%p83, %r90, %r238;
	@%p83 bra 	$L__BB8_103;
	st.global.u32 	[%rd12+128], %r217;
$L__BB8_103:
	setp.ge.s32 	%p84, %r93, %r238;
	@%p84 bra 	$L__BB8_105;
	st.global.u32 	[%rd12+256], %r218;
$L__BB8_105:
	setp.ge.s32 	%p85, %r96, %r238;
	@%p85 bra 	$L__BB8_107;
	st.global.u32 	[%rd12+384], %r219;
$L__BB8_107:
	mov.u32 	%r573, %tid.x;
	and.b32  	%r574, %r573, 992;
	mul.lo.s32 	%r575, %r574, 22;
	and.b32  	%r576, %r573, 31;
	or.b32  	%r577, %r575, %r576;
	add.s32 	%r578, %r577, 128;
	setp.ge.s32 	%p86, %r578, %r238;
	@%p86 bra 	$L__BB8_109;
	st.global.u32 	[%rd12+512], %r220;
$L__BB8_109:
	add.s32 	%r584, %r577, 160;
	setp.ge.s32 	%p87, %r584, %r238;
	@%p87 bra 	$L__BB8_111;
	st.global.u32 	[%rd12+640], %r221;
$L__BB8_111:
	setp.ge.s32 	%p88, %r103, %r238;
	@%p88 bra 	$L__BB8_113;
	st.global.u32 	[%rd12+768], %r222;
$L__BB8_113:
	add.s32 	%r590, %r577, 224;
	setp.ge.s32 	%p89, %r590, %r238;
	@%p89 bra 	$L__BB8_115;
	st.global.u32 	[%rd12+896], %r223;
$L__BB8_115:
	setp.ge.s32 	%p90, %r108, %r238;
	@%p90 bra 	$L__BB8_117;
	st.global.u32 	[%rd12+1024], %r224;
$L__BB8_117:
	add.s32 	%r596, %r577, 288;
	setp.ge.s32 	%p91, %r596, %r238;
	@%p91 bra 	$L__BB8_119;
	st.global.u32 	[%rd12+1152], %r225;
$L__BB8_119:
	setp.ge.s32 	%p92, %r113, %r238;
	@%p92 bra 	$L__BB8_121;
	st.global.u32 	[%rd12+1280], %r226;
$L__BB8_121:
	setp.ge.s32 	%p93, %r116, %r238;
	@%p93 bra 	$L__BB8_123;
	st.global.u32 	[%rd12+1408], %r227;
$L__BB8_123:
	setp.ge.s32 	%p94, %r119, %r238;
	@%p94 bra 	$L__BB8_125;
	st.global.u32 	[%rd12+1536], %r228;
$L__BB8_125:
	setp.ge.s32 	%p95, %r122, %r238;
	@%p95 bra 	$L__BB8_127;
	st.global.u32 	[%rd12+1664], %r229;
$L__BB8_127:
	add.s32 	%r602, %r577, 448;
	setp.ge.s32 	%p96, %r602, %r238;
	@%p96 bra 	$L__BB8_129;
	st.global.u32 	[%rd12+1792], %r230;
$L__BB8_129:
	setp.ge.s32 	%p97, %r127, %r238;
	@%p97 bra 	$L__BB8_131;
	st.global.u32 	[%rd12+1920], %r231;
$L__BB8_131:
	add.s32 	%r608, %r577, 512;
	setp.ge.s32 	%p98, %r608, %r238;
	@%p98 bra 	$L__BB8_133;
	st.global.u32 	[%rd12+2048], %r232;
$L__BB8_133:
	add.s32 	%r614, %r577, 544;
	setp.ge.s32 	%p99, %r614, %r238;
	@%p99 bra 	$L__BB8_135;
	st.global.u32 	[%rd12+2176], %r233;
$L__BB8_135:
	setp.ge.s32 	%p100, %r134, %r238;
	@%p100 bra 	$L__BB8_137;
	st.global.u32 	[%rd12+2304], %r234;
$L__BB8_137:
	add.s32 	%r620, %r577, 608;
	setp.ge.s32 	%p101, %r620, %r238;
	@%p101 bra 	$L__BB8_139;
	st.global.u32 	[%rd12+2432], %r235;
$L__BB8_139:
	add.s32 	%r626, %r577, 640;
	setp.ge.s32 	%p102, %r626, %r238;
	@%p102 bra 	$L__BB8_141;
	st.global.u32 	[%rd12+2560], %r236;
$L__BB8_141:
	setp.ge.s32 	%p103, %r141, %r238;
	@%p103 bra 	$L__BB8_143;
	st.global.u32 	[%rd12+2688], %r237;
$L__BB8_143:
	ret;

}
	// .globl	_ZN3cub18CUB_300001_SM_10006detail10radix_sort31DeviceRadixSortSingleTileKernelINS1_5radix10policy_hubIiNS0_8NullTypeEyE10Policy1000ELNS0_9SortOrderE0EiS6_yNS1_21identity_decomposer_tEEEvPKT1_PSB_PKT2_PSF_T3_iiT4_
.visible .entry _ZN3cub18CUB_300001_SM_10006detail10radix_sort31DeviceRadixSortSingleTileKernelINS1_5radix10policy_hubIiNS0_8NullTypeEyE10Policy1000ELNS0_9SortOrderE0EiS6_yNS1_21identity_decomposer_tEEEvPKT1_PSB_PKT2_PSF_T3_iiT4_(
	.param .u64 .ptr .align 1 _ZN3cub18CUB_300001_SM_10006detail10radix_sort31DeviceRadixSortSingleTileKernelINS1_5radix10policy_hubIiNS0_8NullTypeEyE10Policy1000ELNS0_9SortOrderE0EiS6_yNS1_21identity_decomposer_tEEEvPKT1_PSB_PKT2_PSF_T3_iiT4__param_0,
	.param .u64 .ptr .align 1 _ZN3cub18CUB_300001_SM_10006detail10radix_sort31DeviceRadixSortSingleTileKernelINS1_5radix10policy_hubIiNS0_8NullTypeEyE10Policy1000ELNS0_9SortOrderE0EiS6_yNS1_21identity_decomposer_tEEEvPKT1_PSB_PKT2_PSF_T3_iiT4__param_1,
	.param .u64 .ptr .align 1 _ZN3cub18CUB_300001_SM_10006detail10radix_sort31DeviceRadixSortSingleTileKernelINS1_5radix10policy_hubIiNS0_8NullTypeEyE10Policy1000ELNS0_9SortOrderE0EiS6_yNS1_21identity_decomposer_tEEEvPKT1_PSB_PKT2_PSF_T3_iiT4__param_2,
	.param .u64 .ptr .align 1 _ZN3cub18CUB_300001_SM_10006detail10radix_sort31DeviceRadixSortSingleTileKernelINS1_5radix10policy_hubIiNS0_8NullTypeEyE10Policy1000ELNS0_9SortOrderE0EiS6_yNS1_21identity_decomposer_tEEEvPKT1_PSB_PKT2_PSF_T3_iiT4__param_3,
	.param .u64 _ZN3cub18CUB_300001_SM_10006detail10radix_sort31DeviceRadixSortSingleTileKernelINS1_5radix10policy_hubIiNS0_8NullTypeEyE10Policy1000ELNS0_9SortOrderE0EiS6_yNS1_21identity_decomposer_tEEEvPKT1_PSB_PKT2_PSF_T3_iiT4__param_4,
	.param .u32 _ZN3cub18CUB_300001_SM_10006detail10radix_sort31DeviceRadixSortSingleTileKernelINS1_5radix10policy_hubIiNS0_8NullTypeEyE10Policy1000ELNS0_9SortOrderE0EiS6_yNS1_21identity_decomposer_tEEEvPKT1_PSB_PKT2_PSF_T3_iiT4__param_5,
	.param .u32 _ZN3cub18CUB_300001_SM_10006detail10radix_sort31DeviceRadixSortSingleTileKernelINS1_5radix10policy_hubIiNS0_8NullTypeEyE10Policy1000ELNS0_9SortOrderE0EiS6_yNS1_21identity_decomposer_tEEEvPKT1_PSB_PKT2_PSF_T3_iiT4__param_6,
	.param .align 1 .b8 _ZN3cub18CUB_300001_SM_10006detail10radix_sort31DeviceRadixSortSingleTileKernelINS1_5radix10policy_hubIiNS0_8NullTypeEyE10Policy1000ELNS0_9SortOrderE0EiS6_yNS1_21identity_decomposer_tEEEvPKT1_PSB_PKT2_PSF_T3_iiT4__param_7[1]
)
.maxntid 256
.minnctapersm 1
{
	.reg .pred 	%p<52>;
	.reg .b16 	%rs<39>;
	.reg .b32 	%r<744>;
	.reg .b64 	%rd<29>;
	// demoted variable
	.shared .align 16 .b8 _ZZN3cub18CUB_300001_SM_10006detail10radix_sort31DeviceRadixSortSingleTileKernelINS1_5radix10policy_hubIiNS0_8NullTypeEyE10Policy1000ELNS0_9SortOrderE0EiS6_yNS1_21identity_decomposer_tEEEvPKT1_PSB_PKT2_PSF_T3_iiT4_E12temp_storage[33856];
	ld.param.u64 	%rd5, [_ZN3cub18CUB_300001_SM_10006detail10radix_sort31DeviceRadixSortSingleTileKernelINS1_5radix10policy_hubIiNS0_8NullTypeEyE10Policy1000ELNS0_9SortOrderE0EiS6_yNS1_21identity_decomposer_tEEEvPKT1_PSB_PKT2_PSF_T3_iiT4__param_0];
	ld.param.u64 	%rd3, [_ZN3cub18CUB_300001_SM_10006detail10radix_sort31DeviceRadixSortSingleTileKernelINS1_5radix10policy_hubIiNS0_8NullTypeEyE10Policy1000ELNS0_9SortOrderE0EiS6_yNS1_21identity_decomposer_tEEEvPKT1_PSB_PKT2_PSF_T3_iiT4__param_1];
	ld.param.u64 	%rd4, [_ZN3cub18CUB_300001_SM_10006detail10radix_sort31DeviceRadixSortSingleTileKernelINS1_5radix10policy_hubIiNS0_8NullTypeEyE10Policy1000ELNS0_9SortOrderE0EiS6_yNS1_21identity_decomposer_tEEEvPKT1_PSB_PKT2_PSF_T3_iiT4__param_4];
	ld.param.u32 	%r189, [_ZN3cub18CUB_300001_SM_10006detail10radix_sort31DeviceRadixSortSingleTileKernelINS1_5radix10policy_hubIiNS0_8NullTypeEyE10Policy1000ELNS0_9SortOrderE0EiS6_yNS1_21identity_decomposer_tEEEvPKT1_PSB_PKT2_PSF_T3_iiT4__param_5];
	ld.param.u32 	%r190, [_ZN3cub18CUB_300001_SM_10006detail10radix_sort31DeviceRadixSortSingleTileKernelINS1_5radix10policy_hubIiNS0_8NullTypeEyE10Policy1000ELNS0_9SortOrderE0EiS6_yNS1_21identity_decomposer_tEEEvPKT1_PSB_PKT2_PSF_T3_iiT4__param_6];
	cvta.to.global.u64 	%rd6, %rd5;
	cvt.u32.u64 	%r1, %rd4;
	mov.u32 	%r2, %tid.x;
	mul.lo.s32 	%r3, %r2, 19;
	setp.ge.s32 	%p1, %r3, %r1;
	mul.wide.u32 	%rd7, %r3, 4;
	add.s64 	%rd1, %rd6, %rd7;
	mov.b32 	%r741, -1;
	@%p1 bra 	$L__BB9_2;
	ld.global.u32 	%r192, [%rd1];
	xor.b32  	%r741, %r192, -2147483648;
$L__BB9_2:
	add.s32 	%r194, %r3, 1;
	setp.ge.s32 	%p2, %r194, %r1;
	mov.b32 	%r740, -1;
	@%p2 bra 	$L__BB9_4;
	ld.global.u32 	%r195, [%rd1+4];
	xor.b32  	%r740, %r195, -2147483648;
$L__BB9_4:
	add.s32 	%r197, %r3, 2;
	setp.ge.s32 	%p3, %r197, %r1;
	mov.b32 	%r739, -1;
	@%p3 bra 	$L__BB9_6;
	ld.global.u32 	%r198, [%rd1+8];
	xor.b32  	%r739, %r198, -2147483648;
$L__BB9_6:
	add.s32 	%r200, %r3, 3;
	setp.ge.s32 	%p4, %r200, %r1;
	mov.b32 	%r738, -1;
	@%p4 bra 	$L__BB9_8;
	ld.global.u32 	%r201, [%rd1+12];
	xor.b32  	%r738, %r201, -2147483648;
$L__BB9_8:
	add.s32 	%r203, %r3, 4;
	setp.ge.s32 	%p5, %r203, %r1;
	mov.b32 	%r737, -1;
	@%p5 bra 	$L__BB9_10;
	ld.global.u32 	%r204, [%rd1+16];
	xor.b32  	%r737, %r204, -2147483648;
$L__BB9_10:
	add.s32 	%r206, %r3, 5;
	setp.ge.s32 	%p6, %r206, %r1;
	mov.b32 	%r736, -1;
	@%p6 bra 	$L__BB9_12;
	ld.global.u32 	%r207, [%rd1+20];
	xor.b32  	%r736, %r207, -2147483648;
$L__BB9_12:
	add.s32 	%r209, %r3, 6;
	setp.ge.s32 	%p7, %r209, %r1;
	mov.b32 	%r735, -1;
	@%p7 bra 	$L__BB9_14;
	ld.global.u32 	%r210, [%rd1+24];
	xor.b32  	%r735, %r210, -2147483648;
$L__BB9_14:
	add.s32 	%r212, %r3, 7;
	setp.ge.s32 	%p8, %r212, %r1;
	mov.b32 	%r734, -1;
	@%p8 bra 	$L__BB9_16;
	ld.global.u32 	%r213, [%rd1+28];
	xor.b32  	%r734, %r213, -2147483648;
$L__BB9_16:
	add.s32 	%r215, %r3, 8;
	setp.ge.s32 	%p9, %r215, %r1;
	mov.b32 	%r733, -1;
	@%p9 bra 	$L__BB9_18;
	ld.global.u32 	%r216, [%rd1+32];
	xor.b32  	%r733, %r216, -2147483648;
$L__BB9_18:
	add.s32 	%r218, %r3, 9;
	setp.ge.s32 	%p10, %r218, %r1;
	mov.b32 	%r732, -1;
	@%p10 bra 	$L__BB9_20;
	ld.global.u32 	%r219, [%rd1+36];
	xor.b32  	%r732, %r219, -2147483648;
$L__BB9_20:
	add.s32 	%r221, %r3, 10;
	setp.ge.s32 	%p11, %r221, %r1;
	mov.b32 	%r731, -1;
	@%p11 bra 	$L__BB9_22;
	ld.global.u32 	%r222, [%rd1+40];
	xor.b32  	%r731, %r222, -2147483648;
$L__BB9_22:
	add.s32 	%r224, %r3, 11;
	setp.ge.s32 	%p12, %r224, %r1;
	mov.b32 	%r730, -1;
	@%p12 bra 	$L__BB9_24;
	ld.global.u32 	%r225, [%rd1+44];
	xor.b32  	%r730, %r225, -2147483648;
$L__BB9_24:
	add.s32 	%r227, %r3, 12;
	setp.ge.s32 	%p13, %r227, %r1;
	mov.b32 	%r729, -1;
	@%p13 bra 	$L__BB9_26;
	ld.global.u32 	%r228, [%rd1+48];
	xor.b32  	%r729, %r228, -2147483648;
$L__BB9_26:
	add.s32 	%r230, %r3, 13;
	setp.ge.s32 	%p14, %r230, %r1;
	mov.b32 	%r728, -1;
	@%p14 bra 	$L__BB9_28;
	ld.global.u32 	%r231, [%rd1+52];
	xor.b32  	%r728, %r231, -2147483648;
$L__BB9_28:
	add.s32 	%r233, %r3, 14;
	setp.ge.s32 	%p15, %r233, %r1;
	mov.b32 	%r727, -1;
	@%p15 bra 	$L__BB9_30;
	ld.global.u32 	%r234, [%rd1+56];
	xor.b32  	%r727, %r234, -2147483648;
$L__BB9_30:
	add.s32 	%r236, %r3, 15;
	setp.ge.s32 	%p16, %r236, %r1;
	mov.b32 	%r726, -1;
	@%p16 bra 	$L__BB9_32;
	ld.global.u32 	%r237, [%rd1+60];
	xor.b32  	%r726, %r237, -2147483648;
$L__BB9_32:
	add.s32 	%r239, %r3, 16;
	setp.ge.s32 	%p17, %r239, %r1;
	mov.b32 	%r725, -1;
	@%p17 bra 	$L__BB9_34;
	ld.global.u32 	%r240, [%rd1+64];
	xor.b32  	%r725, %r240, -2147483648;
$L__BB9_34:
	add.s32 	%r242, %r3, 17;
	setp.ge.s32 	%p18, %r242, %r1;
	mov.b32 	%r724, -1;
	@%p18 bra 	$L__BB9_36;
	ld.global.u32 	%r243, [%rd1+68];
	xor.b32  	%r724, %r243, -2147483648;
$L__BB9_36:
	add.s32 	%r245, %r3, 18;
	setp.ge.s32 	%p19, %r245, %r1;
	mov.b32 	%r723, -1;
	@%p19 bra 	$L__BB9_38;
	ld.global.u32 	%r246, [%rd1+72];
	xor.b32  	%r723, %r246, -2147483648;
$L__BB9_38:
	bar.sync 	0;
	shr.u32 	%r42, %r2, 5;
	shl.b32 	%r248, %r2, 2;
	mov.u32 	%r249, _ZZN3cub18CUB_300001_SM_10006detail10radix_sort31DeviceRadixSortSingleTileKernelINS1_5radix10policy_hubIiNS0_8NullTypeEyE10Policy1000ELNS0_9SortOrderE0EiS6_yNS1_21identity_decomposer_tEEEvPKT1_PSB_PKT2_PSF_T3_iiT4_E12temp_storage;
	add.s32 	%r43, %r249, %r248;
	shl.b32 	%r250, %r2, 7;
	add.s32 	%r44, %r43, %r250;
	shl.b32 	%r251, %r42, 2;
	add.s32 	%r252, %r249, %r251;
	add.s32 	%r45, %r252, 33792;
	mad.lo.s32 	%r46, %r2, -56, %r44;
	add.s32 	%r722, %r189, 6;
	sub.s32 	%r721, %r190, %r189;
$L__BB9_39:
	add.s32 	%r312, %r722, -6;
	min.s32 	%r255, %r721, 6;
	mov.b32 	%r341, 0;
	st.shared.u32 	[%r43], %r341;
	st.shared.u32 	[%r43+1024], %r341;
	st.shared.u32 	[%r43+2048], %r341;
	st.shared.u32 	[%r43+3072], %r341;
	st.shared.u32 	[%r43+4096], %r341;
	st.shared.u32 	[%r43+5120], %r341;
	st.shared.u32 	[%r43+6144], %r341;
	st.shared.u32 	[%r43+7168], %r341;
	st.shared.u32 	[%r43+8192], %r341;
	st.shared.u32 	[%r43+9216], %r341;
	st.shared.u32 	[%r43+10240], %r341;
	st.shared.u32 	[%r43+11264], %r341;
	st.shared.u32 	[%r43+12288], %r341;
	st.shared.u32 	[%r43+13312], %r341;
	st.shared.u32 	[%r43+14336], %r341;
	st.shared.u32 	[%r43+15360], %r341;
	st.shared.u32 	[%r43+16384], %r341;
	st.shared.u32 	[%r43+17408], %r341;
	st.shared.u32 	[%r43+18432], %r341;
	st.shared.u32 	[%r43+19456], %r341;
	st.shared.u32 	[%r43+20480], %r341;
	st.shared.u32 	[%r43+21504], %r341;
	st.shared.u32 	[%r43+22528], %r341;
	st.shared.u32 	[%r43+23552], %r341;
	st.shared.u32 	[%r43+24576], %r341;
	st.shared.u32 	[%r43+25600], %r341;
	st.shared.u32 	[%r43+26624], %r341;
	st.shared.u32 	[%r43+27648], %r341;
	st.shared.u32 	[%r43+28672], %r341;
	st.shared.u32 	[%r43+29696], %r341;
	st.shared.u32 	[%r43+30720], %r341;
	st.shared.u32 	[%r43+31744], %r341;
	st.shared.u32 	[%r43+32768], %r341;
	// begin inline asm
	bmsk.clamp.b32 %r253, %r341, %r255;
	// end inline asm
	// begin inline asm
	shr.b32 %r256, %r741, %r312;
	// end inline asm
	and.b32  	%r344, %r253, %r256;
	shl.b32 	%r345, %r344, 10;
	and.b32  	%r346, %r345, 31744;
	add.s32 	%r347, %r43, %r346;
	shr.u32 	%r348, %r344, 4;
	and.b32  	%r349, %r348, 268435454;
	add.s32 	%r71, %r347, %r349;
	ld.shared.u16 	%rs1, [%r71];
	add.s16 	%rs20, %rs1, 1;
	st.shared.u16 	[%r71], %rs20;
	// begin inline asm
	shr.b32 %r259, %r740, %r312;
	// end inline asm
	and.b32  	%r350, %r253, %r259;
	shl.b32 	%r351, %r350, 10;
	and.b32  	%r352, %r351, 31744;
	add.s32 	%r353, %r43, %r352;
	shr.u32 	%r354, %r350, 4;
	and.b32  	%r355, %r354, 268435454;
	add.s32 	%r72, %r353, %r355;
	ld.shared.u16 	%rs2, [%r72];
	add.s16 	%rs21, %rs2, 1;
	st.shared.u16 	[%r72], %rs21;
	// begin inline asm
	shr.b32 %r262, %r739, %r312;
	// end inline asm
	and.b32  	%r356, %r253, %r262;
	shl.b32 	%r357, %r356, 10;
	and.b32  	%r358, %r357, 31744;
	add.s32 	%r359, %r43, %r358;
	shr.u32 	%r360, %r356, 4;
	and.b32  	%r361, %r360, 268435454;
	add.s32 	%r73, %r359, %r361;
	ld.shared.u16 	%rs3, [%r73];
	add.s16 	%rs22, %rs3, 1;
	st.shared.u16 	[%r73], %rs22;
	// begin inline asm
	shr.b32 %r265, %r738, %r312;
	// end inline asm
	and.b32  	%r362, %r253, %r265;
	shl.b32 	%r363, %r362, 10;
	and.b32  	%r364, %r363, 31744;
	add.s32 	%r365, %r43, %r364;
	shr.u32 	%r366, %r362, 4;
	and.b32  	%r367, %r366, 268435454;
	add.s32 	%r74, %r365, %r367;
	ld.shared.u16 	%rs4, [%r74];
	add.s16 	%rs23, %rs4, 1;
	st.shared.u16 	[%r74], %rs23;
	// begin inline asm
	shr.b32 %r268, %r737, %r312;
	// end inline asm
	and.b32  	%r368, %r253, %r268;
	shl.b32 	%r369, %r368, 10;
	and.b32  	%r370, %r369, 31744;
	add.s32 	%r371, %r43, %r370;
	shr.u32 	%r372, %r368, 4;
	and.b32  	%r373, %r372, 268435454;
	add.s32 	%r75, %r371, %r373;
	ld.shared.u16 	%rs5, [%r75];
	add.s16 	%rs24, %rs5, 1;
	st.shared.u16 	[%r75], %rs24;
	// begin inline asm
	shr.b32 %r271, %r736, %r312;
	// end inline asm
	and.b32  	%r374, %r253, %r271;
	shl.b32 	%r375, %r374, 10;
	and.b32  	%r376, %r375, 31744;
	add.s32 	%r377, %r43, %r376;
	shr.u32 	%r378, %r374, 4;
	and.b32  	%r379, %r378, 268435454;
	add.s32 	%r76, %r377, %r379;
	ld.shared.u16 	%rs6, [%r76];
	add.s16 	%rs25, %rs6, 1;
	st.shared.u16 	[%r76], %rs25;
	// begin inline asm
	shr.b32 %r274, %r735, %r312;
	// end inline asm
	and.b32  	%r380, %r253, %r274;
	shl.b32 	%r381, %r380, 10;
	and.b32  	%r382, %r381, 31744;
	add.s32 	%r383, %r43, %r382;
	shr.u32 	%r384, %r380, 4;
	and.b32  	%r385, %r384, 268435454;
	add.s32 	%r77, %r383, %r385;
	ld.shared.u16 	%rs7, [%r77];
	add.s16 	%rs26, %rs7, 1;
	st.shared.u16 	[%r77], %rs26;
	// begin inline asm
	shr.b32 %r277, %r734, %r312;
	// end inline asm
	and.b32  	%r386, %r253, %r277;
	shl.b32 	%r387, %r386, 10;
	and.b32  	%r388, %r387, 31744;
	add.s32 	%r389, %r43, %r388;
	shr.u32 	%r390, %r386, 4;
	and.b32  	%r391, %r390, 268435454;
	add.s32 	%r78, %r389, %r391;
	ld.shared.u16 	%rs8, [%r78];
	add.s16 	%rs27, %rs8, 1;
	st.shared.u16 	[%r78], %rs27;
	// begin inline asm
	shr.b32 %r280, %r733, %r312;
	// end inline asm
	and.b32  	%r392, %r253, %r280;
	shl.b32 	%r393, %r392, 10;
	and.b32  	%r394, %r393, 31744;
	add.s32 	%r395, %r43, %r394;
	shr.u32 	%r396, %r392, 4;
	and.b32  	%r397, %r396, 268435454;
	add.s32 	%r79, %r395, %r397;
	ld.shared.u16 	%rs9, [%r79];
	add.s16 	%rs28, %rs9, 1;
	st.shared.u16 	[%r79], %rs28;
	// begin inline asm
	shr.b32 %r283, %r732, %r312;
	// end inline asm
	and.b32  	%r398, %r253, %r283;
	shl.b32 	%r399, %r398, 10;
	and.b32  	%r400, %r399, 31744;
	add.s32 	%r401, %r43, %r400;
	shr.u32 	%r402, %r398, 4;
	and.b32  	%r403, %r402, 268435454;
	add.s32 	%r80, %r401, %r403;
	ld.shared.u16 	%rs10, [%r80];
	add.s16 	%rs29, %rs10, 1;
	st.shared.u16 	[%r80], %rs29;
	// begin inline asm
	shr.b32 %r286, %r731, %r312;
	// end inline asm
	and.b32  	%r404, %r253, %r286;
	shl.b32 	%r405, %r404, 10;
	and.b32  	%r406, %r405, 31744;
	add.s32 	%r407, %r43, %r406;
	shr.u32 	%r408, %r404, 4;
	and.b32  	%r409, %r408, 268435454;
	add.s32 	%r81, %r407, %r409;
	ld.shared.u16 	%rs11, [%r81];
	add.s16 	%rs30, %rs11, 1;
	st.shared.u16 	[%r81], %rs30;
	// begin inline asm
	shr.b32 %r289, %r730, %r312;
	// end inline asm
	and.b32  	%r410, %r253, %r289;
	shl.b32 	%r411, %r410, 10;
	and.b32  	%r412, %r411, 31744;
	add.s32 	%r413, %r43, %r412;
	shr.u32 	%r414, %r410, 4;
	and.b32  	%r415, %r414, 268435454;
	add.s32 	%r82, %r413, %r415;
	ld.shared.u16 	%rs12, [%r82];
	add.s16 	%rs31, %rs12, 1;
	st.shared.u16 	[%r82], %rs31;
	// begin inline asm
	shr.b32 %r292, %r729, %r312;
	// end inline asm
	and.b32  	%r416, %r253, %r292;
	shl.b32 	%r417, %r416, 10;
	and.b32  	%r418, %r417, 31744;
	add.s32 	%r419, %r43, %r418;
	shr.u32 	%r420, %r416, 4;
	and.b32  	%r421, %r420, 268435454;
	add.s32 	%r83, %r419, %r421;
	ld.shared.u16 	%rs13, [%r83];
	add.s16 	%rs32, %rs13, 1;
	st.shared.u16 	[%r83], %rs32;
	// begin inline asm
	shr.b32 %r295, %r728, %r312;
	// end inline asm
	and.b32  	%r422, %r253, %r295;
	shl.b32 	%r423, %r422, 10;
	and.b32  	%r424, %r423, 31744;
	add.s32 	%r425, %r43, %r424;
	shr.u32 	%r426, %r422, 4;
	and.b32  	%r427, %r426, 268435454;
	add.s32 	%r84, %r425, %r427;
	ld.shared.u16 	%rs14, [%r84];
	add.s16 	%rs33, %rs14, 1;
	st.shared.u16 	[%r84], %rs33;
	// begin inline asm
	shr.b32 %r298, %r727, %r312;
	// end inline asm
	and.b32  	%r428, %r253, %r298;
	shl.b32 	%r429, %r428, 10;
	and.b32  	%r430, %r429, 31744;
	add.s32 	%r431, %r43, %r430;
	shr.u32 	%r432, %r428, 4;
	and.b32  	%r433, %r432, 268435454;
	add.s32 	%r85, %r431, %r433;
	ld.shared.u16 	%rs15, [%r85];
	add.s16 	%rs34, %rs15, 1;
	st.shared.u16 	[%r85], %rs34;
	// begin inline asm
	shr.b32 %r301, %r726, %r312;
	// end inline asm
	and.b32  	%r434, %r253, %r301;
	shl.b32 	%r435, %r434, 10;
	and.b32  	%r436, %r435, 31744;
	add.s32 	%r437, %r43, %r436;
	shr.u32 	%r438, %r434, 4;
	and.b32  	%r439, %r438, 268435454;
	add.s32 	%r86, %r437, %r439;
	ld.shared.u16 	%rs16, [%r86];
	add.s16 	%rs35, %rs16, 1;
	st.shared.u16 	[%r86], %rs35;
	// begin inline asm
	shr.b32 %r304, %r725, %r312;
	// end inline asm
	and.b32  	%r440, %r253, %r304;
	shl.b32 	%r441, %r440, 10;
	and.b32  	%r442, %r441, 31744;
	add.s32 	%r443, %r43, %r442;
	shr.u32 	%r444, %r440, 4;
	and.b32  	%r445, %r444, 268435454;
	add.s32 	%r87, %r443, %r445;
	ld.shared.u16 	%rs17, [%r87];
	add.s16 	%rs36, %rs17, 1;
	st.shared.u16 	[%r87], %rs36;
	// begin inline asm
	shr.b32 %r307, %r724, %r312;
	// end inline asm
	and.b32  	%r446, %r253, %r307;
	shl.b32 	%r447, %r446, 10;
	and.b32  	%r448, %r447, 31744;
	add.s32 	%r449, %r43, %r448;
	shr.u32 	%r450, %r446, 4;
	and.b32  	%r451, %r450, 268435454;
	add.s32 	%r88, %r449, %r451;
	ld.shared.u16 	%rs18, [%r88];
	add.s16 	%rs37, %rs18, 1;
	st.shared.u16 	[%r88], %rs37;
	// begin inline asm
	shr.b32 %r310, %r723, %r312;
	// end inline asm
	and.b32  	%r452, %r253, %r310;
	shl.b32 	%r453, %r452, 10;
	and.b32  	%r454, %r453, 31744;
	add.s32 	%r455, %r43, %r454;
	shr.u32 	%r456, %r452, 4;
	and.b32  	%r457, %r456, 268435454;
	add.s32 	%r89, %r455, %r457;
	ld.shared.u16 	%rs19, [%r89];
	add.s16 	%rs38, %rs19, 1;
	st.shared.u16 	[%r89], %rs38;
	bar.sync 	0;
	ld.shared.u32 	%r90, [%r44];
	ld.shared.u32 	%r458, [%r44+4];
	ld.shared.u32 	%r459, [%r44+8];
	ld.shared.u32 	%r460, [%r44+12];
	ld.shared.u32 	%r461, [%r44+16];
	ld.shared.u32 	%r462, [%r44+20];
	ld.shared.u32 	%r463, [%r44+24];
	ld.shared.u32 	%r464, [%r44+28];
	ld.shared.u32 	%r465, [%r44+32];
	ld.shared.u32 	%r466, [%r44+36];
	ld.shared.u32 	%r467, [%r44+40];
	ld.shared.u32 	%r468, [%r44+44];
	ld.shared.u32 	%r469, [%r44+48];
	ld.shared.u32 	%r470, [%r44+52];
	ld.shared.u32 	%r471, [%r44+56];
	ld.shared.u32 	%r472, [%r44+60];
	ld.shared.u32 	%r473, [%r44+64];
	ld.shared.u32 	%r474, [%r44+68];
	ld.shared.u32 	%r475, [%r44+72];
	ld.shared.u32 	%r476, [%r44+76];
	ld.shared.u32 	%r477, [%r44+80];
	ld.shared.u32 	%r478, [%r44+84];
	ld.shared.u32 	%r479, [%r44+88];
	ld.shared.u32 	%r480, [%r44+92];
	ld.shared.u32 	%r481, [%r44+96];
	ld.shared.u32 	%r482, [%r44+100];
	ld.shared.u32 	%r483, [%r44+104];
	ld.shared.u32 	%r484, [%r44+108];
	ld.shared.u32 	%r485, [%r44+112];
	ld.shared.u32 	%r486, [%r44+116];
	ld.shared.u32 	%r487, [%r44+120];
	ld.shared.u32 	%r488, [%r44+124];
	ld.shared.u32 	%r489, [%r44+128];
	add.s32 	%r91, %r458, %r90;
	add.s32 	%r92, %r459, %r91;
	add.s32 	%r93, %r460, %r92;
	add.s32 	%r94, %r461, %r93;
	add.s32 	%r95, %r462, %r94;
	add.s32 	%r96, %r463, %r95;
	add.s32 	%r97, %r464, %r96;
	add.s32 	%r98, %r465, %r97;
	add.s32 	%r99, %r466, %r98;
	add.s32 	%r100, %r467, %r99;
	add.s32 	%r101, %r468, %r100;
	add.s32 	%r102, %r469, %r101;
	add.s32 	%r103, %r470, %r102;
	add.s32 	%r104, %r471, %r103;
	add.s32 	%r105, %r472, %r104;
	add.s32 	%r106, %r473, %r105;
	add.s32 	%r107, %r474, %r106;
	add.s32 	%r108, %r475, %r107;
	add.s32 	%r109, %r476, %r108;
	add.s32 	%r110, %r477, %r109;
	add.s32 	%r111, %r478, %r110;
	add.s32 	%r112, %r479, %r111;
	add.s32 	%r113, %r480, %r112;
	add.s32 	%r114, %r481, %r113;
	add.s32 	%r115, %r482, %r114;
	add.s32 	%r116, %r483, %r115;
	add.s32 	%r117, %r484, %r116;
	add.s32 	%r118, %r485, %r117;
	add.s32 	%r119, %r486, %r118;
	add.s32 	%r120, %r487, %r119;
	add.s32 	%r121, %r488, %r120;
	add.s32 	%r318, %r489, %r121;
	// begin inline asm
	mov.u32 %r313, %laneid;
	// end inline asm
	mov.b32 	%r316, 1;
	mov.b32 	%r343, -1;
	// begin inline asm
	{  .reg .u32 r0;  .reg .pred p;  shfl.sync.up.b32 r0|p, %r318, %r316, %r341, %r343;  @p add.u32 r0, r0, %r318;  mov.u32 %r314, r0;}
	// end inline asm
	mov.b32 	%r322, 2;
	// begin inline asm
	{  .reg .u32 r0;  .reg .pred p;  shfl.sync.up.b32 r0|p, %r314, %r322, %r341, %r343;  @p add.u32 r0, r0, %r314;  mov.u32 %r320, r0;}
	// end inline asm
	mov.b32 	%r328, 4;
	// begin inline asm
	{  .reg .u32 r0;  .reg .pred p;  shfl.sync.up.b32 r0|p, %r320, %r328, %r341, %r343;  @p add.u32 r0, r0, %r320;  mov.u32 %r326, r0;}
	// end inline asm
	mov.b32 	%r334, 8;
	// begin inline asm
	{  .reg .u32 r0;  .reg .pred p;  shfl.sync.up.b32 r0|p, %r326, %r334, %r341, %r343;  @p add.u32 r0, r0, %r326;  mov.u32 %r332, r0;}
	// end inline asm
	mov.b32 	%r340, 16;
	// begin inline asm
	{  .reg .u32 r0;  .reg .pred p;  shfl.sync.up.b32 r0|p, %r332, %r340, %r341, %r343;  @p add.u32 r0, r0, %r332;  mov.u32 %r338, r0;}
	// end inline asm
	setp.ne.s32 	%p20, %r313, 31;
	@%p20 bra 	$L__BB9_41;
	st.shared.u32 	[%r45], %r338;
$L__BB9_41:
	sub.s32 	%r490, %r338, %r318;
	setp.gt.u32 	%p21, %r2, 31;
	setp.eq.s32 	%p22, %r42, 7;
	setp.eq.s32 	%p23, %r42, 6;
	setp.eq.s32 	%p24, %r42, 5;
	setp.eq.s32 	%p25, %r42, 4;
	setp.eq.s32 	%p26, %r42, 3;
	setp.eq.s32 	%p27, %r42, 2;
	setp.eq.s32 	%p28, %r42, 1;
	bar.sync 	0;
	ld.shared.v4.u32 	{%r491, %r492, %r493, %r494}, [_ZZN3cub18CUB_300001_SM_10006detail10radix_sort31DeviceRadixSortSingleTileKernelINS1_5radix10policy_hubIiNS0_8NullTypeEyE10Policy1000ELNS0_9SortOrderE0EiS6_yNS1_21identity_decomposer_tEEEvPKT1_PSB_PKT2_PSF_T3_iiT4_E12temp_storage+33792];
	selp.b32 	%r495, %r491, %r742, %p28;
	add.s32 	%r496, %r492, %r491;
	selp.b32 	%r497, %r496, %r495, %p27;
	add.s32 	%r498, %r496, %r493;
	selp.b32 	%r499, %r498, %r497, %p26;
	add.s32 	%r500, %r498, %r494;
	selp.b32 	%r501, %r500, %r499, %p25;
	ld.shared.v4.u32 	{%r502, %r503, %r504, %r505}, [_ZZN3cub18CUB_300001_SM_10006detail10radix_sort31DeviceRadixSortSingleTileKernelINS1_5radix10policy_hubIiNS0_8NullTypeEyE10Policy1000ELNS0_9SortOrderE0EiS6_yNS1_21identity_decomposer_tEEEvPKT1_PSB_PKT2_PSF_T3_iiT4_E12temp_storage+33808];
	add.s32 	%r506, %r500, %r502;
	selp.b32 	%r507, %r506, %r501, %p24;
	add.s32 	%r508, %r506, %r503;
	selp.b32 	%r509, %r508, %r507, %p23;
	add.s32 	%r510, %r508, %r504;
	selp.b32 	%r742, %r510, %r509, %p22;
	add.s32 	%r126, %r510, %r505;
	setp.ne.s32 	%p29, %r313, 0;
	selp.b32 	%r511, %r490, 0, %p29;
	add.s32 	%r512, %r742, %r511;
	or.pred  	%p30, %p21, %p29;
	selp.b32 	%r743, %r512, %r490, %p21;
	@%p30 bra 	$L__BB9_43;
	shl.b32 	%r743, %r126, 16;
	st.shared.u32 	[_ZZN3cub18CUB_300001_SM_10006detail10radix_sort31DeviceRadixSortSingleTileKernelINS1_5radix10policy_hubIiNS0_8NullTypeEyE10Policy1000ELNS0_9SortOrderE0EiS6_yNS1_21identity_decomposer_tEEEvPKT1_PSB_PKT2_PSF_T3_iiT4_E12temp_storage+33832], %r743;
$L__BB9_43:
	setp.eq.s32 	%p31, %r2, 0;
	bar.sync 	0;
	ld.shared.u32 	%r513, [_ZZN3cub18CUB_300001_SM_10006detail10radix_sort31DeviceRadixSortSingleTileKernelINS1_5radix10policy_hubIiNS0_8NullTypeEyE10Policy1000ELNS0_9SortOrderE0EiS6_yNS1_21identity_decomposer_tEEEvPKT1_PSB_PKT2_PSF_T3_iiT4_E12temp_storage+33832];
	selp.b32 	%r514, 0, %r513, %p31;
	add.s32 	%r515, %r743, %r514;
	add.s32 	%r516, %r90, %r515;
	add.s32 	%r517, %r91, %r515;
	add.s32 	%r518, %r92, %r515;
	add.s32 	%r519, %r93, %r515;
	add.s32 	%r520, %r94, %r515;
	add.s32 	%r521, %r95, %r515;
	add.s32 	%r522, %r96, %r515;
	add.s32 	%r523, %r97, %r515;
	add.s32 	%r524, %r98, %r515;
	add.s32 	%r525, %r99, %r515;
	add.s32 	%r526, %r100, %r515;
	add.s32 	%r527, %r101, %r515;
	add.s32 	%r528, %r102, %r515;
	add.s32 	%r529, %r103, %r515;
	add.s32 	%r530, %r104, %r515;
	add.s32 	%r531, %r105, %r515;
	add.s32 	%r532, %r106, %r515;
	add.s32 	%r533, %r107, %r515;
	add.s32 	%r534, %r108, %r515;
	add.s32 	%r535, %r109, %r515;
	add.s32 	%r536, %r110, %r515;
	add.s32 	%r537, %r111, %r515;
	add.s32 	%r538, %r112, %r515;
	add.s32 	%r539, %r113, %r515;
	add.s32 	%r540, %r114, %r515;
	add.s32 	%r541, %r115, %r515;
	add.s32 	%r542, %r116, %r515;
	add.s32 	%r543, %r117, %r515;
	add.s32 	%r544, %r118, %r515;
	add.s32 	%r545, %r119, %r515;
	add.s32 	%r546, %r120, %r515;
	add.s32 	%r547, %r121, %r515;
	st.shared.u32 	[%r44], %r515;
	st.shared.u32 	[%r44+4], %r516;
	st.shared.u32 	[%r44+8], %r517;
	st.shared.u32 	[%r44+12], %r518;
	st.shared.u32 	[%r44+16], %r519;
	st.shared.u32 	[%r44+20], %r520;
	st.shared.u32 	[%r44+24], %r521;
	st.shared.u32 	[%r44+28], %r522;
	st.shared.u32 	[%r44+32], %r523;
	st.shared.u32 	[%r44+36], %r524;
	st.shared.u32 	[%r44+40], %r525;
	st.shared.u32 	[%r44+44], %r526;
	st.shared.u32 	[%r44+48], %r527;
	st.shared.u32 	[%r44+52], %r528;
	st.shared.u32 	[%r44+56], %r529;
	st.shared.u32 	[%r44+60], %r530;
	st.shared.u32 	[%r44+64], %r531;
	st.shared.u32 	[%r44+68], %r532;
	st.shared.u32 	[%r44+72], %r533;
	st.shared.u32 	[%r44+76], %r534;
	st.shared.u32 	[%r44+80], %r535;
	st.shared.u32 	[%r44+84], %r536;
	st.shared.u32 	[%r44+88], %r537;
	st.shared.u32 	[%r44+92], %r538;
	st.shared.u32 	[%r44+96], %r539;
	st.shared.u32 	[%r44+100], %r540;
	st.shared.u32 	[%r44+104], %r541;
	st.shared.u32 	[%r44+108], %r542;
	st.shared.u32 	[%r44+112], %r543;
	st.shared.u32 	[%r44+116], %r544;
	st.shared.u32 	[%r44+120], %r545;
	st.shared.u32 	[%r44+124], %r546;
	st.shared.u32 	[%r44+128], %r547;
	bar.sync 	0;
	cvt.u32.u16 	%r548, %rs1;
	ld.shared.u16 	%r549, [%r71];
	add.s32 	%r130, %r549, %r548;
	cvt.u32.u16 	%r550, %rs2;
	ld.shared.u16 	%r551, [%r72];
	add.s32 	%r131, %r551, %r550;
	cvt.u32.u16 	%r552, %rs3;
	ld.shared.u16 	%r553, [%r73];
	add.s32 	%r132, %r553, %r552;
	cvt.u32.u16 	%r554, %rs4;
	ld.shared.u16 	%r555, [%r74];
	add.s32 	%r133, %r555, %r554;
	cvt.u32.u16 	%r556, %rs5;
	ld.shared.u16 	%r557, [%r75];
	add.s32 	%r134, %r557, %r556;
	cvt.u32.u16 	%r558, %rs6;
	ld.shared.u16 	%r559, [%r76];
	add.s32 	%r135, %r559, %r558;
	cvt.u32.u16 	%r560, %rs7;
	ld.shared.u16 	%r561, [%r77];
	add.s32 	%r136, %r561, %r560;
	cvt.u32.u16 	%r562, %rs8;
	ld.shared.u16 	%r563, [%r78];
	add.s32 	%r137, %r563, %r562;
	cvt.u32.u16 	%r564, %rs9;
	ld.shared.u16 	%r565, [%r79];
	add.s32 	%r138, %r565, %r564;
	cvt.u32.u16 	%r566, %rs10;
	ld.shared.u16 	%r567, [%r80];
	add.s32 	%r139, %r567, %r566;
	cvt.u32.u16 	%r568, %rs11;
	ld.shared.u16 	%r569, [%r81];
	add.s32 	%r140, %r569, %r568;
	cvt.u32.u16 	%r570, %rs12;
	ld.shared.u16 	%r571, [%r82];
	add.s32 	%r141, %r571, %r570;
	cvt.u32.u16 	%r572, %rs13;
	ld.shared.u16 	%r573, [%r83];
	add.s32 	%r142, %r573, %r572;
	cvt.u32.u16 	%r574, %rs14;
	ld.shared.u16 	%r575, [%r84];
	add.s32 	%r143, %r575, %r574;
	cvt.u32.u16 	%r576, %rs15;
	ld.shared.u16 	%r577, [%r85];
	add.s32 	%r144, %r577, %r576;
	cvt.u32.u16 	%r578, %rs16;
	ld.shared.u16 	%r579, [%r86];
	add.s32 	%r145, %r579, %r578;
	cvt.u32.u16 	%r580, %rs17;
	ld.shared.u16 	%r581, [%r87];
	add.s32 	%r146, %r581, %r580;
	cvt.u32.u16 	%r582, %rs18;
	ld.shared.u16 	%r583, [%r88];
	add.s32 	%r147, %r583, %r582;
	cvt.u32.u16 	%r584, %rs19;
	ld.shared.u16 	%r585, [%r89];
	add.s32 	%r148, %r585, %r584;
	bar.sync 	0;
	setp.lt.s32 	%p32, %r722, %r190;
	@%p32 bra 	$L__BB9_83;
	cvt.u64.u32 	%rd8, %r2;
	shl.b32 	%r586, %r130, 2;
	mov.u32 	%r587, _ZZN3cub18CUB_300001_SM_10006detail10radix_sort31DeviceRadixSortSingleTileKernelINS1_5radix10policy_hubIiNS0_8NullTypeEyE10Policy1000ELNS0_9SortOrderE0EiS6_yNS1_21identity_decomposer_tEEEvPKT1_PSB_PKT2_PSF_T3_iiT4_E12temp_storage;
	add.s32 	%r588, %r587, %r586;
	st.shared.u32 	[%r588], %r741;
	shl.b32 	%r589, %r131, 2;
	add.s32 	%r590, %r587, %r589;
	st.shared.u32 	[%r590], %r740;
	shl.b32 	%r591, %r132, 2;
	add.s32 	%r592, %r587, %r591;
	st.shared.u32 	[%r592], %r739;
	shl.b32 	%r593, %r133, 2;
	add.s32 	%r594, %r587, %r593;
	st.shared.u32 	[%r594], %r738;
	shl.b32 	%r595, %r134, 2;
	add.s32 	%r596, %r587, %r595;
	st.shared.u32 	[%r596], %r737;
	shl.b32 	%r597, %r135, 2;
	add.s32 	%r598, %r587, %r597;
	st.shared.u32 	[%r598], %r736;
	shl.b32 	%r599, %r136, 2;
	add.s32 	%r600, %r587, %r599;
	st.shared.u32 	[%r600], %r735;
	shl.b32 	%r601, %r137, 2;
	add.s32 	%r602, %r587, %r601;
	st.shared.u32 	[%r602], %r734;
	shl.b32 	%r603, %r138, 2;
	add.s32 	%r604, %r587, %r603;
	st.shared.u32 	[%r604], %r733;
	shl.b32 	%r605, %r139, 2;
	add.s32 	%r606, %r587, %r605;
	st.shared.u32 	[%r606], %r732;
	shl.b32 	%r607, %r140, 2;
	add.s32 	%r608, %r587, %r607;
	st.shared.u32 	[%r608], %r731;
	shl.b32 	%r609, %r141, 2;
	add.s32 	%r610, %r587, %r609;
	st.shared.u32 	[%r610], %r730;
	shl.b32 	%r611, %r142, 2;
	add.s32 	%r612, %r587, %r611;
	st.shared.u32 	[%r612], %r729;
	shl.b32 	%r613, %r143, 2;
	add.s32 	%r614, %r587, %r613;
	st.shared.u32 	[%r614], %r728;
	shl.b32 	%r615, %r144, 2;
	add.s32 	%r616, %r587, %r615;
	st.shared.u32 	[%r616], %r727;
	shl.b32 	%r617, %r145, 2;
	add.s32 	%r618, %r587, %r617;
	st.shared.u32 	[%r618], %r726;
	shl.b32 	%r619, %r146, 2;
	add.s32 	%r620, %r587, %r619;
	st.shared.u32 	[%r620], %r725;
	shl.b32 	%r621, %r147, 2;
	add.s32 	%r622, %r587, %r621;
	st.shared.u32 	[%r622], %r724;
	shl.b32 	%r623, %r148, 2;
	add.s32 	%r624, %r587, %r623;
	st.shared.u32 	[%r624], %r723;
	bar.sync 	0;
	mad.lo.s32 	%r149, %r2, -72, %r46;
	ld.shared.u32 	%r150, [%r149+1024];
	ld.shared.u32 	%r151, [%r149+2048];
	ld.shared.u32 	%r152, [%r149+3072];
	ld.shared.u32 	%r153, [%r149+4096];
	ld.shared.u32 	%r154, [%r149+5120];
	ld.shared.u32 	%r155, [%r149+6144];
	ld.shared.u32 	%r156, [%r149+7168];
	ld.shared.u32 	%r157, [%r149+8192];
	ld.shared.u32 	%r158, [%r149+9216];
	ld.shared.u32 	%r159, [%r149+10240];
	ld.shared.u32 	%r160, [%r149+11264];
	ld.shared.u32 	%r161, [%r149+12288];
	ld.shared.u32 	%r162, [%r149+13312];
	ld.shared.u32 	%r163, [%r149+14336];
	ld.shared.u32 	%r164, [%r149+15360];
	ld.shared.u32 	%r165, [%r149+16384];
	ld.shared.u32 	%r166, [%r149+17408];
	ld.shared.u32 	%r167, [%r149+18432];
	setp.gt.u64 	%p33, %rd4, %rd8;
	cvta.to.global.u64 	%rd9, %rd3;
	mul.wide.u32 	%rd10, %r2, 4;
	add.s64 	%rd2, %rd9, %rd10;
	@%p33 bra 	$L__BB9_45;
	bra.uni 	$L__BB9_46;
$L__BB9_45:
	ld.shared.u32 	%r625, [%r149];
	xor.b32  	%r626, %r625, -2147483648;
	st.global.u32 	[%rd2], %r626;
$L__BB9_46:
	add.s32 	%r627, %r2, 256;
	cvt.u64.u32 	%rd11, %r627;
	setp.le.u64 	%p34, %rd4, %rd11;
	@%p34 bra 	$L__BB9_48;
	xor.b32  	%r628, %r150, -2147483648;
	st.global.u32 	[%rd2+1024], %r628;
$L__BB9_48:
	add.s32 	%r629, %r2, 512;
	cvt.u64.u32 	%rd12, %r629;
	setp.le.u64 	%p35, %rd4, %rd12;
	@%p35 bra 	$L__BB9_50;
	xor.b32  	%r630, %r151, -2147483648;
	st.global.u32 	[%rd2+2048], %r630;
$L__BB9_50:
	add.s32 	%r631, %r2, 768;
	cvt.u64.u32 	%rd13, %r631;
	setp.le.u64 	%p36, %rd4, %rd13;
	@%p36 bra 	$L__BB9_52;
	xor.b32  	%r632, %r152, -2147483648;
	st.global.u32 	[%rd2+3072], %r632;
$L__BB9_52:
	or.b32  	%r633, %r2, 1024;
	cvt.u64.u32 	%rd14, %r633;
	setp.le.u64 	%p37, %rd4, %rd14;
	@%p37 bra 	$L__BB9_54;
	xor.b32  	%r634, %r153, -2147483648;
	st.global.u32 	[%rd2+4096], %r634;
$L__BB9_54:
	add.s32 	%r635, %r2, 1280;
	cvt.u64.u32 	%rd15, %r635;
	setp.le.u64 	%p38, %rd4, %rd15;
	@%p38 bra 	$L__BB9_56;
	xor.b32  	%r636, %r154, -2147483648;
	st.global.u32 	[%rd2+5120], %r636;
$L__BB9_56:
	add.s32 	%r637, %r2, 1536;
	cvt.u64.u32 	%rd16, %r637;
	setp.le.u64 	%p39, %rd4, %rd16;
	@%p39 bra 	$L__BB9_58;
	xor.b32  	%r638, %r155, -2147483648;
	st.global.u32 	[%rd2+6144], %r638;
$L__BB9_58:
	add.s32 	%r639, %r2, 1792;
	cvt.u64.u32 	%rd17, %r639;
	setp.le.u64 	%p40, %rd4, %rd17;
	@%p40 bra 	$L__BB9_60;
	xor.b32  	%r640, %r156, -2147483648;
	st.global.u32 	[%rd2+7168], %r640;
$L__BB9_60:
	or.b32  	%r641, %r2, 2048;
	cvt.u64.u32 	%rd18, %r641;
	setp.le.u64 	%p41, %rd4, %rd18;
	@%p41 bra 	$L__BB9_62;
	xor.b32  	%r642, %r157, -2147483648;
	st.global.u32 	[%rd2+8192], %r642;
$L__BB9_62:
	add.s32 	%r643, %r2, 2304;
	cvt.u64.u32 	%rd19, %r643;
	setp.le.u64 	%p42, %rd4, %rd19;
	@%p42 bra 	$L__BB9_64;
	xor.b32  	%r644, %r158, -2147483648;
	st.global.u32 	[%rd2+9216], %r644;
$L__BB9_64:
	add.s32 	%r645, %r2, 2560;
	cvt.u64.u32 	%rd20, %r645;
	setp.le.u64 	%p43, %rd4, %rd20;
	@%p43 bra 	$L__BB9_66;
	xor.b32  	%r646, %r159, -2147483648;
	st.global.u32 	[%rd2+10240], %r646;
$L__BB9_66:
	add.s32 	%r647, %r2, 2816;
	cvt.u64.u32 	%rd21, %r647;
	setp.le.u64 	%p44, %rd4, %rd21;
	@%p44 bra 	$L__BB9_68;
	xor.b32  	%r648, %r160, -2147483648;
	st.global.u32 	[%rd2+11264], %r648;
$L__BB9_68:
	or.b32  	%r649, %r2, 3072;
	cvt.u64.u32 	%rd22, %r649;
	setp.le.u64 	%p45, %rd4, %rd22;
	@%p45 bra 	$L__BB9_70;
	xor.b32  	%r650, %r161, -2147483648;
	st.global.u32 	[%rd2+12288], %r650;
$L__BB9_70:
	add.s32 	%r651, %r2, 3328;
	cvt.u64.u32 	%rd23, %r651;
	setp.le.u64 	%p46, %rd4, %rd23;
	@%p46 bra 	$L__BB9_72;
	xor.b32  	%r652, %r162, -2147483648;
	st.global.u32 	[%rd2+13312], %r652;
$L__BB9_72:
	add.s32 	%r653, %r2, 3584;
	cvt.u64.u32 	%rd24, %r653;
	setp.le.u64 	%p47, %rd4, %rd24;
	@%p47 bra 	$L__BB9_74;
	xor.b32  	%r654, %r163, -2147483648;
	st.global.u32 	[%rd2+14336], %r654;
$L__BB9_74:
	add.s32 	%r655, %r2, 3840;
	cvt.u64.u32 	%rd25, %r655;
	setp.le.u64 	%p48, %rd4, %rd25;
	@%p48 bra 	$L__BB9_76;
	xor.b32  	%r656, %r164, -2147483648;
	st.global.u32 	[%rd2+15360], %r656;
$L__BB9_76:
	or.b32  	%r657, %r2, 4096;
	cvt.u64.u32 	%rd26, %r657;
	setp.le.u64 	%p49, %rd4, %rd26;
	@%p49 bra 	$L__BB9_78;
	xor.b32  	%r658, %r165, -2147483648;
	st.global.u32 	[%rd2+16384], %r658;
$L__BB9_78:
	add.s32 	%r659, %r2, 4352;
	cvt.u64.u32 	%rd27, %r659;
	setp.le.u64 	%p50, %rd4, %rd27;
	@%p50 bra 	$L__BB9_80;
	xor.b32  	%r660, %r166, -2147483648;
	st.global.u32 	[%rd2+17408], %r660;
$L__BB9_80:
	add.s32 	%r661, %r2, 4608;
	cvt.u64.u32 	%rd28, %r661;
	setp.le.u64 	%p51, %rd4, %rd28;
	@%p51 bra 	$L__BB9_82;
	xor.b32  	%r662, %r167, -2147483648;
	st.global.u32 	[%rd2+18432], %r662;
$L__BB9_82:
	ret;
$L__BB9_83:
	shl.b32 	%r663, %r130, 2;
	mov.u32 	%r664, _ZZN3cub18CUB_300001_SM_10006detail10radix_sort31DeviceRadixSortSingleTileKernelINS1_5radix10policy_hubIiNS0_8NullTypeEyE10Policy1000ELNS0_9SortOrderE0EiS6_yNS1_21identity_decomposer_tEEEvPKT1_PSB_PKT2_PSF_T3_iiT4_E12temp_storage;
	add.s32 	%r665, %r664, %r663;
	st.shared.u32 	[%r665], %r741;
	shl.b32 	%r666, %r131, 2;
	add.s32 	%r667, %r664, %r666;
	st.shared.u32 	[%r667], %r740;
	shl.b32 	%r668, %r132, 2;
	add.s32 	%r669, %r664, %r668;
	st.shared.u32 	[%r669], %r739;
	shl.b32 	%r670, %r133, 2;
	add.s32 	%r671, %r664, %r670;
	st.shared.u32 	[%r671], %r738;
	shl.b32 	%r672, %r134, 2;
	add.s32 	%r673, %r664, %r672;
	st.shared.u32 	[%r673], %r737;
	shl.b32 	%r674, %r135, 2;
	add.s32 	%r675, %r664, %r674;
	st.shared.u32 	[%r675], %r736;
	shl.b32 	%r676, %r136, 2;
	add.s32 	%r677, %r664, %r676;
	st.shared.u32 	[%r677], %r735;
	shl.b32 	%r678, %r137, 2;
	add.s32 	%r679, %r664, %r678;
	st.shared.u32 	[%r679], %r734;
	shl.b32 	%r680, %r138, 2;
	add.s32 	%r681, %r664, %r680;
	st.shared.u32 	[%r681], %r733;
	shl.b32 	%r682, %r139, 2;
	add.s32 	%r683, %r664, %r682;
	st.shared.u32 	[%r683], %r732;
	shl.b32 	%r684, %r140, 2;
	add.s32 	%r685, %r664, %r684;
	st.shared.u32 	[%r685], %r731;
	shl.b32 	%r686, %r141, 2;
	add.s32 	%r687, %r664, %r686;
	st.shared.u32 	[%r687], %r730;
	shl.b32 	%r688, %r142, 2;
	add.s32 	%r689, %r664, %r688;
	st.shared.u32 	[%r689], %r729;
	shl.b32 	%r690, %r143, 2;
	add.s32 	%r691, %r664, %r690;
	st.shared.u32 	[%r691], %r728;
	shl.b32 	%r692, %r144, 2;
	add.s32 	%r693, %r664, %r692;
	st.shared.u32 	[%r693], %r727;
	shl.b32 	%r694, %r145, 2;
	add.s32 	%r695, %r664, %r694;
	st.shared.u32 	[%r695], %r726;
	shl.b32 	%r696, %r146, 2;
	add.s32 	%r697, %r664, %r696;
	st.shared.u32 	[%r697], %r725;
	shl.b32 	%r698, %r147, 2;
	add.s32 	%r699, %r664, %r698;
	st.shared.u32 	[%r699], %r724;
	shl.b32 	%r700, %r148, 2;
	add.s32 	%r701, %r664, %r700;
	st.shared.u32 	[%r701], %r723;
	bar.sync 	0;
	ld.shared.u32 	%r741, [%r46];
	ld.shared.u32 	%r740, [%r46+4];
	ld.shared.u32 	%r739, [%r46+8];
	ld.shared.u32 	%r738, [%r46+12];
	ld.shared.u32 	%r737, [%r46+16];
	ld.shared.u32 	%r736, [%r46+20];
	ld.shared.u32 	%r735, [%r46+24];
	ld.shared.u32 	%r734, [%r46+28];
	ld.shared.u32 	%r733, [%r46+32];
	ld.shared.u32 	%r732, [%r46+36];
	ld.shared.u32 	%r731, [%r46+40];
	ld.shared.u32 	%r730, [%r46+44];
	ld.shared.u32 	%r729, [%r46+48];
	ld.shared.u32 	%r728, [%r46+52];
	ld.shared.u32 	%r727, [%r46+56];
	ld.shared.u32 	%r726, [%r46+60];
	ld.shared.u32 	%r725, [%r46+64];
	ld.shared.u32 	%r724, [%r46+68];
	ld.shared.u32 	%r723, [%r46+72];
	bar.sync 	0;
	add.s32 	%r722, %r722, 6;
	add.s32 	%r721, %r721, -6;
	bra.uni 	$L__BB9_39;

}
	// .globl	_ZN3cub18CUB_300001_SM_10006detail10radix_sort30DeviceRadixSortHistogramKernelINS1_5radix10policy_hubIiNS0_8NullTypeEyE10Policy1000ELNS0_9SortOrderE0EiyNS1_21identity_decomposer_tEEEvPT2_PKT1_SB_iiT3_
.visible .entry _ZN3cub18CUB_300001_SM_10006detail10radix_sort30DeviceRadixSortHistogramKernelINS1_5radix10policy_hubIiNS0_8NullTypeEyE10Policy1000ELNS0_9SortOrderE0EiyNS1_21identity_decomposer_tEEEvPT2_PKT1_SB_iiT3_(
	.param .u64 .ptr .align 1 _ZN3cub18CUB_300001_SM_10006detail10radix_sort30DeviceRadixSortHistogramKernelINS1_5radix10policy_hubIiNS0_8NullTypeEyE10Policy1000ELNS0_9SortOrderE0EiyNS1_21identity_decomposer_tEEEvPT2_PKT1_SB_iiT3__param_0,
	.param .u64 .ptr .align 1 _ZN3cub18CUB_300001_SM_10006detail10radix_sort30DeviceRadixSortHistogramKernelINS1_5radix10policy_hubIiNS0_8NullTypeEyE10Policy1000ELNS0_9SortOrderE0EiyNS1_21identity_decomposer_tEEEvPT2_PKT1_SB_iiT3__param_1,
	.param .u64 _ZN3cub18CUB_300001_SM_10006detail10radix_sort30DeviceRadixSortHistogramKernelINS1_5radix10policy_hubIiNS0_8NullTypeEyE10Policy1000ELNS0_9SortOrderE0EiyNS1_21identity_decomposer_tEEEvPT2_PKT1_SB_iiT3__param_2,
	.param .u32 _ZN3cub18CUB_300001_SM_10006detail10radix_sort30DeviceRadixSortHistogramKernelINS1_5radix10policy_hubIiNS0_8NullTypeEyE10Policy1000ELNS0_9SortOrderE0EiyNS1_21identity_decomposer_tEEEvPT2_PKT1_SB_iiT3__param_3,
	.param .u32 _ZN3cub18CUB_300001_SM_10006detail10radix_sort30DeviceRadixSortHistogramKernelINS1_5radix10policy_hubIiNS0_8NullTypeEyE10Policy1000ELNS0_9SortOrderE0EiyNS1_21identity_decomposer_tEEEvPT2_PKT1_SB_iiT3__param_4,
	.param .align 1 .b8 _ZN3cub18CUB_300001_SM_10006detail10radix_sort30DeviceRadixSortHistogramKernelINS1_5radix10policy_hubIiNS0_8NullTypeEyE10Policy1000ELNS0_9SortOrderE0EiyNS1_21identity_decomposer_tEEEvPT2_PKT1_SB_iiT3__param_5[1]
)
.maxntid 128
{
	.reg .pred 	%p<91>;
	.reg .b32 	%r<486>;
	.reg .b64 	%rd<137>;
	// demoted variable
	.shared .align 4 .b8 _ZZN3cub18CUB_300001_SM_10006detail10radix_sort30DeviceRadixSortHistogramKernelINS1_5radix10policy_hubIiNS0_8NullTypeEyE10Policy1000ELNS0_9SortOrderE0EiyNS1_21identity_decomposer_tEEEvPT2_PKT1_SB_iiT3_E12temp_storage[4096];
	ld.param.u64 	%rd18, [_ZN3cub18CUB_300001_SM_10006detail10radix_sort30DeviceRadixSortHistogramKernelINS1_5radix10policy_hubIiNS0_8NullTypeEyE10Policy1000ELNS0_9SortOrderE0EiyNS1_21identity_decomposer_tEEEvPT2_PKT1_SB_iiT3__param_0];
	ld.param.u64 	%rd19, [_ZN3cub18CUB_300001_SM_10006detail10radix_sort30DeviceRadixSortHistogramKernelINS1_5radix10policy_hubIiNS0_8NullTypeEyE10Policy1000ELNS0_9SortOrderE0EiyNS1_21identity_decomposer_tEEEvPT2_PKT1_SB_iiT3__param_1];
	ld.param.u64 	%rd17, [_ZN3cub18CUB_300001_SM_10006detail10radix_sort30DeviceRadixSortHistogramKernelINS1_5radix10policy_hubIiNS0_8NullTypeEyE10Policy1000ELNS0_9SortOrderE0EiyNS1_21identity_decomposer_tEEEvPT2_PKT1_SB_iiT3__param_2];
	ld.param.u32 	%r174, [_ZN3cub18CUB_300001_SM_10006detail10radix_sort30DeviceRadixSortHistogramKernelINS1_5radix10policy_hubIiNS0_8NullTypeEyE10Policy1000ELNS0_9SortOrderE0EiyNS1_21identity_decomposer_tEEEvPT2_PKT1_SB_iiT3__param_3];
	ld.param.u32 	%r175, [_ZN3cub18CUB_300001_SM_10006detail10radix_sort30DeviceRadixSortHistogramKernelINS1_5radix10policy_hubIiNS0_8NullTypeEyE10Policy1000ELNS0_9SortOrderE0EiyNS1_21identity_decomposer_tEEEvPT2_PKT1_SB_iiT3__param_4];
	cvta.to.global.u64 	%rd1, %rd19;
	cvta.to.global.u64 	%rd2, %rd18;
	setp.eq.s64 	%p2, %rd17, 0;
	@%p2 bra 	$L__BB10_153;
	sub.s32 	%r176, %r175, %r174;
	add.s32 	%r177, %r176, 7;
	shr.s32 	%r178, %r177, 31;
	shr.u32 	%r179, %r178, 29;
	add.s32 	%r180, %r177, %r179;
	shr.s32 	%r181, %r180, 3;
	mov.u32 	%r182, %tid.x;
	setp.gt.u32 	%p3, %r182, 255;
	setp.lt.s32 	%p4, %r177, 8;
	mov.u32 	%r183, %ctaid.x;
	shl.b32 	%r184, %r183, 11;
	cvt.u64.u32 	%rd3, %r184;
	mov.u32 	%r185, %nctaid.x;
	shl.b32 	%r186, %r185, 11;
	cvt.u64.u32 	%rd4, %r186;
	add.s32 	%r1, %r181, -1;
	and.b32  	%r2, %r181, 15;
	and.b32  	%r3, %r181, 7;
	add.s32 	%r4, %r3, -1;
	and.b32  	%r5, %r181, 3;
	or.pred  	%p1, %p3, %p4;
	shl.b32 	%r187, %r182, 2;
	mov.u32 	%r188, _ZZN3cub18CUB_300001_SM_10006detail10radix_sort30DeviceRadixSortHistogramKernelINS1_5radix10policy_hubIiNS0_8NullTypeEyE10Policy1000ELNS0_9SortOrderE0EiyNS1_21identity_decomposer_tEEEvPT2_PKT1_SB_iiT3_E12temp_storage;
	add.s32 	%r6, %r188, %r187;
	and.b32  	%r7, %r181, 268435440;
	cvt.u64.u32 	%rd5, %r182;
	add.s32 	%r8, %r182, 128;
	add.s32 	%r9, %r182, 256;
	add.s32 	%r10, %r182, 384;
	add.s32 	%r11, %r182, 512;
	add.s32 	%r12, %r182, 640;
	add.s32 	%r13, %r182, 768;
	or.b32  	%r14, %r182, 1024;
	add.s32 	%r15, %r182, 1920;
	and.b32  	%r16, %r181, 268435448;
	and.b32  	%r17, %r181, 1;
	neg.s32 	%r18, %r7;
	add.s32 	%r19, %r6, 8192;
	add.s64 	%rd21, %rd17, -1;
	shr.u64 	%rd22, %rd21, 30;
	add.s64 	%rd23, %rd22, 1;
	min.u64 	%rd6, %rd23, %rd17;
	mov.b64 	%rd135, 0;
$L__BB10_2:
	@%p1 bra 	$L__BB10_30;
	setp.lt.u32 	%p5, %r1, 15;
	mov.b32 	%r439, 0;
	@%p5 bra 	$L__BB10_6;
	mov.u32 	%r436, %r19;
	mov.u32 	%r437, %r18;
$L__BB10_5:
	.pragma "nounroll";
	mov.b32 	%r190, 0;
	st.shared.u32 	[%r436+-8192], %r190;
	st.shared.u32 	[%r436+-7168], %r190;
	st.shared.u32 	[%r436+-6144], %r190;
	st.shared.u32 	[%r436+-5120], %r190;
	st.shared.u32 	[%r436+-4096], %r190;
	st.shared.u32 	[%r436+-3072], %r190;
	st.shared.u32 	[%r436+-2048], %r190;
	st.shared.u32 	[%r436+-1024], %r190;
	st.shared.u32 	[%r436], %r190;
	st.shared.u32 	[%r436+1024], %r190;
	st.shared.u32 	[%r436+2048], %r190;
	st.shared.u32 	[%r436+3072], %r190;
	st.shared.u32 	[%r436+4096], %r190;
	st.shared.u32 	[%r436+5120], %r190;
	st.shared.u32 	[%r436+6144], %r190;
	st.shared.u32 	[%r436+7168], %r190;
	add.s32 	%r437, %r437, 16;
	add.s32 	%r436, %r436, 16384;
	setp.ne.s32 	%p6, %r437, 0;
	mov.u32 	%r439, %r7;
	@%p6 bra 	$L__BB10_5;
$L__BB10_6:
	add.s32 	%r25, %r2, -1;
	setp.eq.s32 	%p7, %r2, 0;
	@%p7 bra 	$L__BB10_16;
	setp.lt.u32 	%p8, %r25, 7;
	@%p8 bra 	$L__BB10_9;
	shl.b32 	%r191, %r439, 10;
	add.s32 	%r192, %r6, %r191;
	mov.b32 	%r193, 0;
	st.shared.u32 	[%r192], %r193;
	st.shared.u32 	[%r192+1024], %r193;
	st.shared.u32 	[%r192+2048], %r193;
	st.shared.u32 	[%r192+3072], %r193;
	st.shared.u32 	[%r192+4096], %r193;
	st.shared.u32 	[%r192+5120], %r193;
	st.shared.u32 	[%r192+6144], %r193;
	st.shared.u32 	[%r192+7168], %r193;
	add.s32 	%r439, %r439, 8;
$L__BB10_9:
	setp.eq.s32 	%p9, %r3, 0;
	@%p9 bra 	$L__BB10_16;
	setp.lt.u32 	%p10, %r4, 3;
	@%p10 bra 	$L__BB10_12;
	shl.b32 	%r194, %r439, 10;
	add.s32 	%r195, %r6, %r194;
	mov.b32 	%r196, 0;
	st.shared.u32 	[%r195], %r196;
	st.shared.u32 	[%r195+1024], %r196;
	st.shared.u32 	[%r195+2048], %r196;
	st.shared.u32 	[%r195+3072], %r196;
	add.s32 	%r439, %r439, 4;
$L__BB10_12:
	setp.eq.s32 	%p11, %r5, 0;
	@%p11 bra 	$L__BB10_16;
	setp.eq.s32 	%p12, %r5, 1;
	shl.b32 	%r197, %r439, 10;
	add.s32 	%r30, %r6, %r197;
	mov.b32 	%r198, 0;
	st.shared.u32 	[%r30], %r198;
	@%p12 bra 	$L__BB10_16;
	setp.eq.s32 	%p13, %r5, 2;
	mov.b32 	%r199, 0;
	st.shared.u32 	[%r30+1024], %r199;
	@%p13 bra 	$L__BB10_16;
	mov.b32 	%r200, 0;
	st.shared.u32 	[%r30+2048], %r200;
$L__BB10_16:
	cvt.u32.u64 	%r201, %rd5;
	setp.gt.u32 	%p14, %r201, 127;
	@%p14 bra 	$L__BB10_30;
	setp.lt.u32 	%p15, %r1, 15;
	mov.b32 	%r443, 0;
	@%p15 bra 	$L__BB10_20;
	mov.b32 	%r441, 0;
$L__BB10_19:
	.pragma "nounroll";
	shl.b32 	%r204, %r441, 10;
	add.s32 	%r205, %r6, %r204;
	mov.b32 	%r206, 0;
	st.shared.u32 	[%r205+512], %r206;
	st.shared.u32 	[%r205+1536], %r206;
	st.shared.u32 	[%r205+2560], %r206;
	st.shared.u32 	[%r205+3584], %r206;
	st.shared.u32 	[%r205+4608], %r206;
	st.shared.u32 	[%r205+5632], %r206;
	st.shared.u32 	[%r205+6656], %r206;
	st.shared.u32 	[%r205+7680], %r206;
	st.shared.u32 	[%r205+8704], %r206;
	st.shared.u32 	[%r205+9728], %r206;
	st.shared.u32 	[%r205+10752], %r206;
	st.shared.u32 	[%r205+11776], %r206;
	st.shared.u32 	[%r205+12800], %r206;
	st.shared.u32 	[%r205+13824], %r206;
	st.shared.u32 	[%r205+14848], %r206;
	st.shared.u32 	[%r205+15872], %r206;
	add.s32 	%r441, %r441, 16;
	setp.ne.s32 	%p16, %r441, %r7;
	mov.u32 	%r443, %r7;
	@%p16 bra 	$L__BB10_19;
$L__BB10_20:
	setp.eq.s32 	%p17, %r2, 0;
	@%p17 bra 	$L__BB10_30;
	setp.lt.u32 	%p18, %r25, 7;
	@%p18 bra 	$L__BB10_23;
	shl.b32 	%r207, %r443, 10;
	add.s32 	%r208, %r6, %r207;
	mov.b32 	%r209, 0;
	st.shared.u32 	[%r208+512], %r209;
	st.shared.u32 	[%r208+1536], %r209;
	st.shared.u32 	[%r208+2560], %r209;
	st.shared.u32 	[%r208+3584], %r209;
	st.shared.u32 	[%r208+4608], %r209;
	st.shared.u32 	[%r208+5632], %r209;
	st.shared.u32 	[%r208+6656], %r209;
	st.shared.u32 	[%r208+7680], %r209;
	add.s32 	%r443, %r443, 8;
$L__BB10_23:
	setp.eq.s32 	%p19, %r3, 0;
	@%p19 bra 	$L__BB10_30;
	setp.lt.u32 	%p20, %r4, 3;
	@%p20 bra 	$L__BB10_26;
	shl.b32 	%r210, %r443, 10;
	add.s32 	%r211, %r6, %r210;
	mov.b32 	%r212, 0;
	st.shared.u32 	[%r211+512], %r212;
	st.shared.u32 	[%r211+1536], %r212;
	st.shared.u32 	[%r211+2560], %r212;
	st.shared.u32 	[%r211+3584], %r212;
	add.s32 	%r443, %r443, 4;
$L__BB10_26:
	setp.eq.s32 	%p21, %r5, 0;
	@%p21 bra 	$L__BB10_30;
	setp.eq.s32 	%p22, %r5, 1;
	shl.b32 	%r213, %r443, 10;
	add.s32 	%r38, %r6, %r213;
	mov.b32 	%r214, 0;
	st.shared.u32 	[%r38+512], %r214;
	@%p22 bra 	$L__BB10_30;
	setp.eq.s32 	%p23, %r5, 2;
	mov.b32 	%r215, 0;
	st.shared.u32 	[%r38+1536], %r215;
	@%p23 bra 	$L__BB10_30;
	mov.b32 	%r216, 0;
	st.shared.u32 	[%r38+2560], %r216;
$L__BB10_30:
	bar.sync 	0;
	bar.sync 	0;
	shl.b64 	%rd8, %rd135, 30;
	sub.s64 	%rd24, %rd17, %rd8;
	min.u64 	%rd9, %rd24, 1073741824;
	setp.le.u64 	%p24, %rd9, %rd3;
	@%p24 bra 	$L__BB10_70;
	mov.u64 	%rd136, %rd3;
$L__BB10_32:
	add.s64 	%rd11, %rd136, %rd8;
	sub.s64 	%rd12, %rd17, %rd11;
	setp.lt.u64 	%p25, %rd12, 2048;
	@%p25 bra 	$L__BB10_34;
	add.s64 	%rd27, %rd11, %rd5;
	shl.b64 	%rd28, %rd27, 2;
	add.s64 	%rd29, %rd1, %rd28;
	ld.global.u32 	%r475, [%rd29];
	ld.global.u32 	%r474, [%rd29+512];
	ld.global.u32 	%r473, [%rd29+1024];
	ld.global.u32 	%r472, [%rd29+1536];
	ld.global.u32 	%r471, [%rd29+2048];
	ld.global.u32 	%r470, [%rd29+2560];
	ld.global.u32 	%r469, [%rd29+3072];
	ld.global.u32 	%r468, [%rd29+3584];
	ld.global.u32 	%r467, [%rd29+4096];
	ld.global.u32 	%r466, [%rd29+4608];
	ld.global.u32 	%r465, [%rd29+5120];
	ld.global.u32 	%r464, [%rd29+5632];
	ld.global.u32 	%r463, [%rd29+6144];
	ld.global.u32 	%r462, [%rd29+6656];
	ld.global.u32 	%r461, [%rd29+7168];
	ld.global.u32 	%r460, [%rd29+7680];
	bra.uni 	$L__BB10_66;
$L__BB10_34:
	cvt.u32.u64 	%r218, %rd5;
	cvt.u32.u64 	%r55, %rd12;
	setp.ge.s32 	%p26, %r218, %r55;
	add.s64 	%rd25, %rd11, %rd5;
	shl.b64 	%rd26, %rd25, 2;
	add.s64 	%rd13, %rd1, %rd26;
	mov.b32 	%r475, 2147483647;
	@%p26 bra 	$L__BB10_36;
	ld.global.u32 	%r475, [%rd13];
$L__BB10_36:
	setp.ge.s32 	%p27, %r8, %r55;
	mov.b32 	%r474, 2147483647;
	@%p27 bra 	$L__BB10_38;
	ld.global.u32 	%r474, [%rd13+512];
$L__BB10_38:
	setp.ge.s32 	%p28, %r9, %r55;
	mov.b32 	%r473, 2147483647;
	@%p28 bra 	$L__BB10_40;
	ld.global.u32 	%r473, [%rd13+1024];
$L__BB10_40:
	setp.ge.s32 	%p29, %r10, %r55;
	mov.b32 	%r472, 2147483647;
	@%p29 bra 	$L__BB10_42;
	ld.global.u32 	%r472, [%rd13+1536];
$L__BB10_42:
	setp.ge.s32 	%p30, %r11, %r55;
	mov.b32 	%r471, 2147483647;
	@%p30 bra 	$L__BB10_44;
	ld.global.u32 	%r471, [%rd13+2048];
$L__BB10_44:
	setp.ge.s32 	%p31, %r12, %r55;
	mov.b32 	%r470, 2147483647;
	@%p31 bra 	$L__BB10_46;
	ld.global.u32 	%r470, [%rd13+2560];
$L__BB10_46:
	setp.ge.s32 	%p32, %r13, %r55;
	mov.b32 	%r469, 2147483647;
	@%p32 bra 	$L__BB10_48;
	ld.global.u32 	%r469, [%rd13+3072];
$L__BB10_48:
	mov.u32 	%r226, %tid.x;
	add.s32 	%r227, %r226, 896;
	setp.ge.s32 	%p33, %r227, %r55;
	mov.b32 	%r468, 2147483647;
	@%p33 bra 	$L__BB10_50;
	ld.global.u32 	%r468, [%rd13+3584];
$L__BB10_50:
	setp.ge.s32 	%p34, %r14, %r55;
	mov.b32 	%r467, 2147483647;
	@%p34 bra 	$L__BB10_52;
	ld.global.u32 	%r467, [%rd13+4096];
$L__BB10_52:
	add.s32 	%r231, %r226, 1152;
	setp.ge.s32 	%p35, %r231, %r55;
	mov.b32 	%r466, 2147483647;
	@%p35 bra 	$L__BB10_54;
	ld.global.u32 	%r466, [%rd13+4608];
$L__BB10_54:
	add.s32 	%r234, %r226, 1280;
	setp.ge.s32 	%p36, %r234, %r55;
	mov.b32 	%r465, 2147483647;
	@%p36 bra 	$L__BB10_56;
	ld.global.u32 	%r465, [%rd13+5120];
$L__BB10_56:
	add.s32 	%r237, %r226, 1408;
	setp.ge.s32 	%p37, %r237, %r55;
	mov.b32 	%r464, 2147483647;
	@%p37 bra 	$L__BB10_58;
	ld.global.u32 	%r464, [%rd13+5632];
$L__BB10_58:
	add.s32 	%r240, %r226, 1536;
	setp.ge.s32 	%p38, %r240, %r55;
	mov.b32 	%r463, 2147483647;
	@%p38 bra 	$L__BB10_60;
	ld.global.u32 	%r463, [%rd13+6144];
$L__BB10_60:
	add.s32 	%r243, %r226, 1664;
	setp.ge.s32 	%p39, %r243, %r55;
	mov.b32 	%r462, 2147483647;
	@%p39 bra 	$L__BB10_62;
	ld.global.u32 	%r462, [%rd13+6656];
$L__BB10_62:
	add.s32 	%r246, %r226, 1792;
	setp.ge.s32 	%p40, %r246, %r55;
	mov.b32 	%r461, 2147483647;
	@%p40 bra 	$L__BB10_64;
	ld.global.u32 	%r461, [%rd13+7168];
$L__BB10_64:
	setp.ge.s32 	%p41, %r15, %r55;
	mov.b32 	%r460, 2147483647;
	@%p41 bra 	$L__BB10_66;
	ld.global.u32 	%r460, [%rd13+7680];
$L__BB10_66:
	setp.le.s32 	%p42, %r175, %r174;
	@%p42 bra 	$L__BB10_69;
	xor.b32  	%r103, %r460, -2147483648;
	xor.b32  	%r104, %r461, -2147483648;
	xor.b32  	%r105, %r462, -2147483648;
	xor.b32  	%r106, %r463, -2147483648;
	xor.b32  	%r107, %r464, -2147483648;
	xor.b32  	%r108, %r465, -2147483648;
	xor.b32  	%r109, %r466, -2147483648;
	xor.b32  	%r110, %r467, -2147483648;
	xor.b32  	%r111, %r468, -2147483648;
	xor.b32  	%r112, %r469, -2147483648;
	xor.b32  	%r113, %r470, -2147483648;
	xor.b32  	%r114, %r471, -2147483648;
	xor.b32  	%r115, %r472, -2147483648;
	xor.b32  	%r116, %r473, -2147483648;
	xor.b32  	%r117, %r474, -2147483648;
	xor.b32  	%r118, %r475, -2147483648;
	mov.b32 	%r476, 0;
	mov.u32 	%r477, %r174;
$L__BB10_68:
	sub.s32 	%r249, %r175, %r477;
	shl.b32 	%r250, %r476, 10;
	mov.u32 	%r251, _ZZN3cub18CUB_300001_SM_10006detail10radix_sort30DeviceRadixSortHistogramKernelINS1_5radix10policy_hubIiNS0_8NullTypeEyE10Policy1000ELNS0_9SortOrderE0EiyNS1_21identity_decomposer_tEEEvPT2_PKT1_SB_iiT3_E12temp_storage;
	add.s32 	%r252, %r251, %r250;
	min.s32 	%r253, %r249, 8;
	mov.b32 	%r254, -1;
	shl.b32 	%r255, %r254, %r253;
	not.b32 	%r256, %r255;
	shr.u32 	%r257, %r118, %r477;
	and.b32  	%r258, %r257, %r256;
	shl.b32 	%r259, %r258, 2;
	add.s32 	%r260, %r252, %r259;
	atom.shared.add.u32 	%r261, [%r260], 1;
	shr.u32 	%r262, %r117, %r477;
	and.b32  	%r263, %r262, %r256;
	shl.b32 	%r264, %r263, 2;
	add.s32 	%r265, %r252, %r264;
	atom.shared.add.u32 	%r266, [%r265], 1;
	shr.u32 	%r267, %r116, %r477;
	and.b32  	%r268, %r267, %r256;
	shl.b32 	%r269, %r268, 2;
	add.s32 	%r270, %r252, %r269;
	atom.shared.add.u32 	%r271, [%r270], 1;
	shr.u32 	%r272, %r115, %r477;
	and.b32  	%r273, %r272, %r256;
	shl.b32 	%r274, %r273, 2;
	add.s32 	%r275, %r252, %r274;
	atom.shared.add.u32 	%r276, [%r275], 1;
	shr.u32 	%r277, %r114, %r477;
	and.b32  	%r278, %r277, %r256;
	shl.b32 	%r279, %r278, 2;
	add.s32 	%r280, %r252, %r279;
	atom.shared.add.u32 	%r281, [%r280], 1;
	shr.u32 	%r282, %r113, %r477;
	and.b32  	%r283, %r282, %r256;
	shl.b32 	%r284, %r283, 2;
	add.s32 	%r285, %r252, %r284;
	atom.shared.add.u32 	%r286, [%r285], 1;
	shr.u32 	%r287, %r112, %r477;
	and.b32  	%r288, %r287, %r256;
	shl.b32 	%r289, %r288, 2;
	add.s32 	%r290, %r252, %r289;
	atom.shared.add.u32 	%r291, [%r290], 1;
	shr.u32 	%r292, %r111, %r477;
	and.b32  	%r293, %r292, %r256;
	shl.b32 	%r294, %r293, 2;
	add.s32 	%r295, %r252, %r294;
	atom.shared.add.u32 	%r296, [%r295], 1;
	shr.u32 	%r297, %r110, %r477;
	and.b32  	%r298, %r297, %r256;
	shl.b32 	%r299, %r298, 2;
	add.s32 	%r300, %r252, %r299;
	atom.shared.add.u32 	%r301, [%r300], 1;
	shr.u32 	%r302, %r109, %r477;
	and.b32  	%r303, %r302, %r256;
	shl.b32 	%r304, %r303, 2;
	add.s32 	%r305, %r252, %r304;
	atom.shared.add.u32 	%r306, [%r305], 1;
	shr.u32 	%r307, %r108, %r477;
	and.b32  	%r308, %r307, %r256;
	shl.b32 	%r309, %r308, 2;
	add.s32 	%r310, %r252, %r309;
	atom.shared.add.u32 	%r311, [%r310], 1;
	shr.u32 	%r312, %r107, %r477;
	and.b32  	%r313, %r312, %r256;
	shl.b32 	%r314, %r313, 2;
	add.s32 	%r315, %r252, %r314;
	atom.shared.add.u32 	%r316, [%r315], 1;
	shr.u32 	%r317, %r106, %r477;
	and.b32  	%r318, %r317, %r256;
	shl.b32 	%r319, %r318, 2;
	add.s32 	%r320, %r252, %r319;
	atom.shared.add.u32 	%r321, [%r320], 1;
	shr.u32 	%r322, %r105, %r477;
	and.b32  	%r323, %r322, %r256;
	shl.b32 	%r324, %r323, 2;
	add.s32 	%r325, %r252, %r324;
	atom.shared.add.u32 	%r326, [%r325], 1;
	shr.u32 	%r327, %r104, %r477;
	and.b32  	%r328, %r327, %r256;
	shl.b32 	%r329, %r328, 2;
	add.s32 	%r330, %r252, %r329;
	atom.shared.add.u32 	%r331, [%r330], 1;
	shr.u32 	%r332, %r103, %r477;
	and.b32  	%r333, %r332, %r256;
	shl.b32 	%r334, %r333, 2;
	add.s32 	%r335, %r252, %r334;
	atom.shared.add.u32 	%r336, [%r335], 1;
	add.s32 	%r477, %r477, 8;
	add.s32 	%r476, %r476, 1;
	setp.lt.s32 	%p43, %r477, %r175;
	@%p43 bra 	$L__BB10_68;
$L__BB10_69:
	add.s64 	%rd136, %rd136, %rd4;
	setp.lt.u64 	%p44, %rd136, %rd9;
	@%p44 bra 	$L__BB10_32;
$L__BB10_70:
	bar.sync 	0;
	@%p1 bra 	$L__BB10_152;
	setp.lt.u32 	%p45, %r1, 7;
	mov.b32 	%r480, 0;
	@%p45 bra 	$L__BB10_90;
	mov.b32 	%r478, 0;
$L__BB10_73:
	.pragma "nounroll";
	shl.b32 	%r339, %r478, 10;
	add.s32 	%r124, %r6, %r339;
	ld.shared.u32 	%r125, [%r124];
	setp.eq.s32 	%p46, %r125, 0;
	@%p46 bra 	$L__BB10_75;
	cvt.u32.u64 	%r340, %rd5;
	shl.b32 	%r341, %r478, 8;
	add.s32 	%r342, %r341, %r340;
	mul.wide.u32 	%rd30, %r342, 8;
	add.s64 	%rd31, %rd2, %rd30;
	cvt.u64.u32 	%rd32, %r125;
	atom.global.add.u64 	%rd33, [%rd31], %rd32;
$L__BB10_75:
	ld.shared.u32 	%r126, [%r124+1024];
	setp.eq.s32 	%p47, %r126, 0;
	@%p47 bra 	$L__BB10_77;
	cvt.u32.u64 	%r343, %rd5;
	shl.b32 	%r344, %r478, 8;
	add.s32 	%r345, %r344, %r343;
	add.s32 	%r346, %r345, 256;
	mul.wide.u32 	%rd34, %r346, 8;
	add.s64 	%rd35, %rd2, %rd34;
	cvt.u64.u32 	%rd36, %r126;
	atom.global.add.u64 	%rd37, [%rd35], %rd36;
$L__BB10_77:
	ld.shared.u32 	%r127, [%r124+2048];
	setp.eq.s32 	%p48, %r127, 0;
	@%p48 bra 	$L__BB10_79;
	cvt.u32.u64 	%r347, %rd5;
	shl.b32 	%r348, %r478, 8;
	add.s32 	%r349, %r348, %r347;
	add.s32 	%r350, %r349, 512;
	mul.wide.u32 	%rd38, %r350, 8;
	add.s64 	%rd39, %rd2, %rd38;
	cvt.u64.u32 	%rd40, %r127;
	atom.global.add.u64 	%rd41, [%rd39], %rd40;
$L__BB10_79:
	ld.shared.u32 	%r128, [%r124+3072];
	setp.eq.s32 	%p49, %r128, 0;
	@%p49 bra 	$L__BB10_81;
	cvt.u32.u64 	%r351, %rd5;
	shl.b32 	%r352, %r478, 8;
	add.s32 	%r353, %r352, %r351;
	add.s32 	%r354, %r353, 768;
	mul.wide.u32 	%rd42, %r354, 8;
	add.s64 	%rd43, %rd2, %rd42;
	cvt.u64.u32 	%rd44, %r128;
	atom.global.add.u64 	%rd45, [%rd43], %rd44;
$L__BB10_81:
	ld.shared.u32 	%r129, [%r124+4096];
	setp.eq.s32 	%p50, %r129, 0;
	@%p50 bra 	$L__BB10_83;
	cvt.u32.u64 	%r355, %rd5;
	shl.b32 	%r356, %r478, 8;
	add.s32 	%r357, %r356, %r355;
	add.s32 	%r358, %r357, 1024;
	mul.wide.u32 	%rd46, %r358, 8;
	add.s64 	%rd47, %rd2, %rd46;
	cvt.u64.u32 	%rd48, %r129;
	atom.global.add.u64 	%rd49, [%rd47], %rd48;
$L__BB10_83:
	ld.shared.u32 	%r130, [%r124+5120];
	setp.eq.s32 	%p51, %r130, 0;
	@%p51 bra 	$L__BB10_85;
	cvt.u32.u64 	%r359, %rd5;
	shl.b32 	%r360, %r478, 8;
	add.s32 	%r361, %r360, %r359;
	add.s32 	%r362, %r361, 1280;
	mul.wide.u32 	%rd50, %r362, 8;
	add.s64 	%rd51, %rd2, %rd50;
	cvt.u64.u32 	%rd52, %r130;
	atom.global.add.u64 	%rd53, [%rd51], %rd52;
$L__BB10_85:
	ld.shared.u32 	%r131, [%r124+6144];
	setp.eq.s32 	%p52, %r131, 0;
	@%p52 bra 	$L__BB10_87;
	cvt.u32.u64 	%r363, %rd5;
	shl.b32 	%r364, %r478, 8;
	add.s32 	%r365, %r364, %r363;
	add.s32 	%r366, %r365, 1536;
	mul.wide.u32 	%rd54, %r366, 8;
	add.s64 	%rd55, %rd2, %rd54;
	cvt.u64.u32 	%rd56, %r131;
	atom.global.add.u64 	%rd57, [%rd55], %rd56;
$L__BB10_87:
	ld.shared.u32 	%r132, [%r124+7168];
	setp.eq.s32 	%p53, %r132, 0;
	@%p53 bra 	$L__BB10_89;
	cvt.u32.u64 	%r367, %rd5;
	shl.b32 	%r368, %r478, 8;
	add.s32 	%r369, %r368, %r367;
	add.s32 	%r370, %r369, 1792;
	mul.wide.u32 	%rd58, %r370, 8;
	add.s64 	%rd59, %rd2, %rd58;
	cvt.u64.u32 	%rd60, %r132;
	atom.global.add.u64 	%rd61, [%rd59], %rd60;
$L__BB10_89:
	add.s32 	%r478, %r478, 8;
	setp.ne.s32 	%p54, %r478, %r16;
	mov.u32 	%r480, %r16;
	@%p54 bra 	$L__BB10_73;
$L__BB10_90:
	add.s32 	%r135, %r5, -1;
	setp.eq.s32 	%p55, %r3, 0;
	@%p55 bra 	$L__BB10_111;
	setp.lt.u32 	%p56, %r4, 3;
	@%p56 bra 	$L__BB10_101;
	shl.b32 	%r371, %r480, 10;
	add.s32 	%r136, %r6, %r371;
	ld.shared.u32 	%r137, [%r136];
	setp.eq.s32 	%p57, %r137, 0;
	@%p57 bra 	$L__BB10_94;
	cvt.u32.u64 	%r372, %rd5;
	shl.b32 	%r373, %r480, 8;
	add.s32 	%r374, %r373, %r372;
	mul.wide.u32 	%rd62, %r374, 8;
	add.s64 	%rd63, %rd2, %rd62;
	cvt.u64.u32 	%rd64, %r137;
	atom.global.add.u64 	%rd65, [%rd63], %rd64;
$L__BB10_94:
	ld.shared.u32 	%r138, [%r136+1024];
	setp.eq.s32 	%p58, %r138, 0;
	@%p58 bra 	$L__BB10_96;
	cvt.u32.u64 	%r375, %rd5;
	shl.b32 	%r376, %r480, 8;
	add.s32 	%r377, %r376, %r375;
	add.s32 	%r378, %r377, 256;
	mul.wide.u32 	%rd66, %r378, 8;
	add.s64 	%rd67, %rd2, %rd66;
	cvt.u64.u32 	%rd68, %r138;
	atom.global.add.u64 	%rd69, [%rd67], %rd68;
$L__BB10_96:
	ld.shared.u32 	%r139, [%r136+2048];
	setp.eq.s32 	%p59, %r139, 0;
	@%p59 bra 	$L__BB10_98;
	cvt.u32.u64 	%r379, %rd5;
	shl.b32 	%r380, %r480, 8;
	add.s32 	%r381, %r380, %r379;
	add.s32 	%r382, %r381, 512;
	mul.wide.u32 	%rd70, %r382, 8;
	add.s64 	%rd71, %rd2, %rd70;
	cvt.u64.u32 	%rd72, %r139;
	atom.global.add.u64 	%rd73, [%rd71], %rd72;
$L__BB10_98:
	ld.shared.u32 	%r140, [%r136+3072];
	setp.eq.s32 	%p60, %r140, 0;
	@%p60 bra 	$L__BB10_100;
	cvt.u32.u64 	%r383, %rd5;
	shl.b32 	%r384, %r480, 8;
	add.s32 	%r385, %r384, %r383;
	add.s32 	%r386, %r385, 768;
	mul.wide.u32 	%rd74, %r386, 8;
	add.s64 	%rd75, %rd2, %rd74;
	cvt.u64.u32 	%rd76, %r140;
	atom.global.add.u64 	%rd77, [%rd75], %rd76;
$L__BB10_100:
	add.s32 	%r480, %r480, 4;
$L__BB10_101:
	setp.eq.s32 	%p61, %r5, 0;
	@%p61 bra 	$L__BB10_111;
	setp.eq.s32 	%p62, %r135, 0;
	@%p62 bra 	$L__BB10_108;
	shl.b32 	%r387, %r480, 10;
	add.s32 	%r143, %r6, %r387;
	ld.shared.u32 	%r144, [%r143];
	setp.eq.s32 	%p63, %r144, 0;
	@%p63 bra 	$L__BB10_105;
	cvt.u32.u64 	%r388, %rd5;
	shl.b32 	%r389, %r480, 8;
	add.s32 	%r390, %r389, %r388;
	mul.wide.u32 	%rd78, %r390, 8;
	add.s64 	%rd79, %rd2, %rd78;
	cvt.u64.u32 	%rd80, %r144;
	atom.global.add.u64 	%rd81, [%rd79], %rd80;
$L__BB10_105:
	ld.shared.u32 	%r145, [%r143+1024];
	setp.eq.s32 	%p64, %r145, 0;
	@%p64 bra 	$L__BB10_107;
	cvt.u32.u64 	%r391, %rd5;
	shl.b32 	%r392, %r480, 8;
	add.s32 	%r393, %r392, %r391;
	add.s32 	%r394, %r393, 256;
	mul.wide.u32 	%rd82, %r394, 8;
	add.s64 	%rd83, %rd2, %rd82;
	cvt.u64.u32 	%rd84, %r145;
	atom.global.add.u64 	%rd85, [%rd83], %rd84;
$L__BB10_107:
	add.s32 	%r480, %r480, 2;
$L__BB10_108:
	setp.eq.s32 	%p65, %r17, 0;
	@%p65 bra 	$L__BB10_111;
	shl.b32 	%r395, %r480, 10;
	add.s32 	%r396, %r6, %r395;
	ld.shared.u32 	%r148, [%r396];
	setp.eq.s32 	%p66, %r148, 0;
	@%p66 bra 	$L__BB10_111;
	cvt.u32.u64 	%r397, %rd5;
	shl.b32 	%r398, %r480, 8;
	add.s32 	%r399, %r398, %r397;
	mul.wide.u32 	%rd86, %r399, 8;
	add.s64 	%rd87, %rd2, %rd86;
	cvt.u64.u32 	%rd88, %r148;
	atom.global.add.u64 	%rd89, [%rd87], %rd88;
$L__BB10_111:
	cvt.u32.u64 	%r400, %rd5;
	setp.gt.u32 	%p67, %r400, 127;
	@%p67 bra 	$L__BB10_152;
	setp.lt.u32 	%p68, %r1, 7;
	mov.b32 	%r484, 0;
	@%p68 bra 	$L__BB10_131;
	mov.b32 	%r482, 0;
$L__BB10_114:
	.pragma "nounroll";
	shl.b32 	%r404, %r482, 10;
	add.s32 	%r150, %r6, %r404;
	ld.shared.u32 	%r151, [%r150+512];
	setp.eq.s32 	%p69, %r151, 0;
	shl.b32 	%r405, %r482, 8;
	add.s32 	%r406, %r405, %r400;
	mul.wide.u32 	%rd90, %r406, 8;
	add.s64 	%rd15, %rd2, %rd90;
	@%p69 bra 	$L__BB10_116;
	cvt.u64.u32 	%rd91, %r151;
	atom.global.add.u64 	%rd92, [%rd15+1024], %rd91;
$L__BB10_116:
	ld.shared.u32 	%r152, [%r150+1536];
	setp.eq.s32 	%p70, %r152, 0;
	@%p70 bra 	$L__BB10_118;
	cvt.u64.u32 	%rd93, %r152;
	atom.global.add.u64 	%rd94, [%rd15+3072], %rd93;
$L__BB10_118:
	ld.shared.u32 	%r153, [%r150+2560];
	setp.eq.s32 	%p71, %r153, 0;
	@%p71 bra 	$L__BB10_120;
	cvt.u64.u32 	%rd95, %r153;
	atom.global.add.u64 	%rd96, [%rd15+5120], %rd95;
$L__BB10_120:
	ld.shared.u32 	%r154, [%r150+3584];
	setp.eq.s32 	%p72, %r154, 0;
	@%p72 bra 	$L__BB10_122;
	cvt.u64.u32 	%rd97, %r154;
	atom.global.add.u64 	%rd98, [%rd15+7168], %rd97;
$L__BB10_122:
	ld.shared.u32 	%r155, [%r150+4608];
	setp.eq.s32 	%p73, %r155, 0;
	@%p73 bra 	$L__BB10_124;
	cvt.u64.u32 	%rd99, %r155;
	atom.global.add.u64 	%rd100, [%rd15+9216], %rd99;
$L__BB10_124:
	ld.shared.u32 	%r156, [%r150+5632];
	setp.eq.s32 	%p74, %r156, 0;
	@%p74 bra 	$L__BB10_126;
	cvt.u64.u32 	%rd101, %r156;
	atom.global.add.u64 	%rd102, [%rd15+11264], %rd101;
$L__BB10_126:
	ld.shared.u32 	%r157, [%r150+6656];
	setp.eq.s32 	%p75, %r157, 0;
	@%p75 bra 	$L__BB10_128;
	cvt.u64.u32 	%rd103, %r157;
	atom.global.add.u64 	%rd104, [%rd15+13312], %rd103;
$L__BB10_128:
	ld.shared.u32 	%r158, [%r150+7680];
	setp.eq.s32 	%p76, %r158, 0;
	@%p76 bra 	$L__BB10_130;
	cvt.u64.u32 	%rd105, %r158;
	atom.global.add.u64 	%rd106, [%rd15+15360], %rd105;
$L__BB10_130:
	add.s32 	%r482, %r482, 8;
	setp.ne.s32 	%p77, %r482, %r16;
	mov.u32 	%r484, %r16;
	@%p77 bra 	$L__BB10_114;
$L__BB10_131:
	setp.eq.s32 	%p78, %r3, 0;
	@%p78 bra 	$L__BB10_152;
	setp.lt.u32 	%p79, %r4, 3;
	@%p79 bra 	$L__BB10_142;
	shl.b32 	%r407, %r484, 10;
	add.s32 	%r161, %r6, %r407;
	ld.shared.u32 	%r162, [%r161+512];
	setp.eq.s32 	%p80, %r162, 0;
	@%p80 bra 	$L__BB10_135;
	shl.b32 	%r409, %r484, 8;
	add.s32 	%r410, %r409, %r400;
	mul.wide.u32 	%rd107, %r410, 8;
	add.s64 	%rd108, %rd2, %rd107;
	cvt.u64.u32 	%rd109, %r162;
	atom.global.add.u64 	%rd110, [%rd108+1024], %rd109;
$L__BB10_135:
	ld.shared.u32 	%r163, [%r161+1536];
	setp.eq.s32 	%p81, %r163, 0;
	@%p81 bra 	$L__BB10_137;
	shl.b32 	%r412, %r484, 8;
	add.s32 	%r413, %r412, %r400;
	add.s32 	%r414, %r413, 256;
	mul.wide.u32 	%rd111, %r414, 8;
	add.s64 	%rd112, %rd2, %rd111;
	cvt.u64.u32 	%rd113, %r163;
	atom.global.add.u64 	%rd114, [%rd112+1024], %rd113;
$L__BB10_137:
	ld.shared.u32 	%r164, [%r161+2560];
	setp.eq.s32 	%p82, %r164, 0;
	@%p82 bra 	$L__BB10_139;
	shl.b32 	%r416, %r484, 8;
	add.s32 	%r417, %r416, %r400;
	add.s32 	%r418, %r417, 512;
	mul.wide.u32 	%rd115, %r418, 8;
	add.s64 	%rd116, %rd2, %rd115;
	cvt.u64.u32 	%rd117, %r164;
	atom.global.add.u64 	%rd118, [%rd116+1024], %rd117;
$L__BB10_139:
	ld.shared.u32 	%r165, [%r161+3584];
	setp.eq.s32 	%p83, %r165, 0;
	@%p83 bra 	$L__BB10_141;
	shl.b32 	%r420, %r484, 8;
	add.s32 	%r421, %r420, %r400;
	add.s32 	%r422, %r421, 768;
	mul.wide.u32 	%rd119, %r422, 8;
	add.s64 	%rd120, %rd2, %rd119;
	cvt.u64.u32 	%rd121, %r165;
	atom.global.add.u64 	%rd122, [%rd120+1024], %rd121;
$L__BB10_141:
	add.s32 	%r484, %r484, 4;
$L__BB10_142:
	setp.eq.s32 	%p84, %r5, 0;
	@%p84 bra 	$L__BB10_152;
	setp.eq.s32 	%p85, %r135, 0;
	@%p85 bra 	$L__BB10_149;
	shl.b32 	%r423, %r484, 10;
	add.s32 	%r168, %r6, %r423;
	ld.shared.u32 	%r169, [%r168+512];
	setp.eq.s32 	%p86, %r169, 0;
	@%p86 bra 	$L__BB10_146;
	shl.b32 	%r425, %r484, 8;
	add.s32 	%r426, %r425, %r400;
	mul.wide.u32 	%rd123, %r426, 8;
	add.s64 	%rd124, %rd2, %rd123;
	cvt.u64.u32 	%rd125, %r169;
	atom.global.add.u64 	%rd126, [%rd124+1024], %rd125;
$L__BB10_146:
	ld.shared.u32 	%r170, [%r168+1536];
	setp.eq.s32 	%p87, %r170, 0;
	@%p87 bra 	$L__BB10_148;
	shl.b32 	%r428, %r484, 8;
	add.s32 	%r429, %r428, %r400;
	add.s32 	%r430, %r429, 256;
	mul.wide.u32 	%rd127, %r430, 8;
	add.s64 	%rd128, %rd2, %rd127;
	cvt.u64.u32 	%rd129, %r170;
	atom.global.add.u64 	%rd130, [%rd128+1024], %rd129;
$L__BB10_148:
	add.s32 	%r484, %r484, 2;
$L__BB10_149:
	setp.eq.s32 	%p88, %r17, 0;
	@%p88 bra 	$L__BB10_152;
	shl.b32 	%r431, %r484, 10;
	add.s32 	%r432, %r6, %r431;
	ld.shared.u32 	%r173, [%r432+512];
	setp.eq.s32 	%p89, %r173, 0;
	@%p89 bra 	$L__BB10_152;
	shl.b32 	%r434, %r484, 8;
	add.s32 	%r435, %r434, %r400;
	mul.wide.u32 	%rd131, %r435, 8;
	add.s64 	%rd132, %rd2, %rd131;
	cvt.u64.u32 	%rd133, %r173;
	atom.global.add.u64 	%rd134, [%rd132+1024], %rd133;
$L__BB10_152:
	bar.sync 	0;
	add.s64 	%rd135, %rd135, 1;
	setp.ne.s64 	%p90, %rd135, %rd6;
	@%p90 bra 	$L__BB10_2;
$L__BB10_153:
	ret;

}
	// .globl	_ZN3cub18CUB_300001_SM_10006detail10radix_sort33DeviceRadixSortExclusiveSumKernelINS1_5radix10policy_hubIiNS0_8NullTypeEyE10Policy1000EyEEvPT0_
.visible .entry _ZN3cub18CUB_300001_SM_10006detail10radix_sort33DeviceRadixSortExclusiveSumKernelINS1_5radix10policy_hubIiNS0_8NullTypeEyE10Policy1000EyEEvPT0_(
	.param .u64 .ptr .align 1 _ZN3cub18CUB_300001_SM_10006detail10radix_sort33DeviceRadixSortExclusiveSumKernelINS1_5radix10policy_hubIiNS0_8NullTypeEyE10Policy1000EyEEvPT0__param_0
)
{
	.reg .pred 	%p<4>;
	.reg .b32 	%r<28>;
	.reg .b64 	%rd<54>;
	// demoted variable
	.shared .align 16 .b8 _ZZN3cub18CUB_300001_SM_10006detail10radix_sort33DeviceRadixSortExclusiveSumKernelINS1_5radix10policy_hubIiNS0_8NullTypeEyE10Policy1000EyEEvPT0_E12temp_storage[2336];
	ld.param.u64 	%rd5, [_ZN3cub18CUB_300001_SM_10006detail10radix_sort33DeviceRadixSortExclusiveSumKernelINS1_5radix10policy_hubIiNS0_8NullTypeEyE10Policy1000EyEEvPT0__param_0];
	cvta.to.global.u64 	%rd6, %rd5;
	mov.u32 	%r3, %ctaid.x;
	shl.b32 	%r4, %r3, 8;
	mov.u32 	%r1, %tid.x;
	setp.gt.u32 	%p1, %r1, 255;
	add.s32 	%r5, %r4, %r1;
	mul.wide.s32 	%rd7, %r5, 8;
	add.s64 	%rd1, %rd6, %rd7;
	@%p1 bra 	$L__BB11_2;
	ld.global.u64 	%rd53, [%rd1];
$L__BB11_2:
	shr.u32 	%r6, %r1, 3;
	add.s32 	%r7, %r6, %r1;
	shl.b32 	%r8, %r7, 3;
	mov.u32 	%r9, _ZZN3cub18CUB_300001_SM_10006detail10radix_sort33DeviceRadixSortExclusiveSumKernelINS1_5radix10policy_hubIiNS0_8NullTypeEyE10Policy1000EyEEvPT0_E12temp_storage;
	add.s32 	%r10, %r9, %r8;
	add.s32 	%r2, %r10, 16;
	st.shared.u64 	[%r10+16], %rd53;
	bar.sync 	0;
	setp.gt.u32 	%p2, %r1, 31;
	@%p2 bra 	$L__BB11_4;
	mad.lo.s32 	%r27, %r1, 72, %r9;
	ld.shared.u64 	%rd23, [%r27+16];
	ld.shared.u64 	%rd24, [%r27+24];
	ld.shared.u64 	%rd25, [%r27+32];
	ld.shared.u64 	%rd26, [%r27+40];
	ld.shared.u64 	%rd27, [%r27+48];
	ld.shared.u64 	%rd28, [%r27+56];
	ld.shared.u64 	%rd29, [%r27+64];
	ld.shared.u64 	%rd30, [%r27+72];
	add.s64 	%rd31, %rd24, %rd23;
	add.s64 	%rd32, %rd31, %rd25;
	add.s64 	%rd33, %rd32, %rd26;
	add.s64 	%rd34, %rd33, %rd27;
	add.s64 	%rd35, %rd34, %rd28;
	add.s64 	%rd36, %rd35, %rd29;
	add.s64 	%rd10, %rd36, %rd30;
	mov.b32 	%r11, 1;
	mov.b32 	%r24, 0;
	mov.b32 	%r25, -1;
	// begin inline asm
	{  .reg .u64 r0;  .reg .u32 lo;  .reg .u32 hi;  .reg .pred p;  mov.b64 {lo, hi}, %rd10;  shfl.sync.up.b32 lo|p, lo, %r11, %r24, %r25;  shfl.sync.up.b32 hi|p, hi, %r11, %r24, %r25;  mov.b64 r0, {lo, hi};  @p add.u64 r0, r0, %rd10;  mov.u64 %rd8, r0;}
	// end inline asm
	mov.b32 	%r14, 2;
	// begin inline asm
	{  .reg .u64 r0;  .reg .u32 lo;  .reg .u32 hi;  .reg .pred p;  mov.b64 {lo, hi}, %rd8;  shfl.sync.up.b32 lo|p, lo, %r14, %r24, %r25;  shfl.sync.up.b32 hi|p, hi, %r14, %r24, %r25;  mov.b64 r0, {lo, hi};  @p add.u64 r0, r0, %rd8;  mov.u64 %rd11, r0;}
	// end inline asm
	mov.b32 	%r17, 4;
	// begin inline asm
	{  .reg .u64 r0;  .reg .u32 lo;  .reg .u32 hi;  .reg .pred p;  mov.b64 {lo, hi}, %rd11;  shfl.sync.up.b32 lo|p, lo, %r17, %r24, %r25;  shfl.sync.up.b32 hi|p, hi, %r17, %r24, %r25;  mov.b64 r0, {lo, hi};  @p add.u64 r0, r0, %rd11;  mov.u64 %rd14, r0;}
	// end inline asm
	mov.b32 	%r20, 8;
	// begin inline asm
	{  .reg .u64 r0;  .reg .u32 lo;  .reg .u32 hi;  .reg .pred p;  mov.b64 {lo, hi}, %rd14;  shfl.sync.up.b32 lo|p, lo, %r20, %r24, %r25;  shfl.sync.up.b32 hi|p, hi, %r20, %r24, %r25;  mov.b64 r0, {lo, hi};  @p add.u64 r0, r0, %rd14;  mov.u64 %rd17, r0;}
	// end inline asm
	mov.b32 	%r23, 16;
	// begin inline asm
	{  .reg .u64 r0;  .reg .u32 lo;  .reg .u32 hi;  .reg .pred p;  mov.b64 {lo, hi}, %rd17;  shfl.sync.up.b32 lo|p, lo, %r23, %r24, %r25;  shfl.sync.up.b32 hi|p, hi, %r23, %r24, %r25;  mov.b64 r0, {lo, hi};  @p add.u64 r0, r0, %rd17;  mov.u64 %rd20, r0;}
	// end inline asm
	sub.s64 	%rd37, %rd20, %rd10;
	ld.shared.u64 	%rd38, [%r27+16];
	ld.shared.u64 	%rd39, [%r27+24];
	ld.shared.u64 	%rd40, [%r27+32];
	ld.shared.u64 	%rd41, [%r27+40];
	ld.shared.u64 	%rd42, [%r27+48];
	ld.shared.u64 	%rd43, [%r27+56];
	ld.shared.u64 	%rd44, [%r27+64];
	add.s64 	%rd45, %rd38, %rd37;
	add.s64 	%rd46, %rd39, %rd45;
	add.s64 	%rd47, %rd40, %rd46;
	add.s64 	%rd48, %rd41, %rd47;
	add.s64 	%rd49, %rd42, %rd48;
	add.s64 	%rd50, %rd43, %rd49;
	add.s64 	%rd51, %rd44, %rd50;
	st.shared.u64 	[%r27+16], %rd37;
	st.shared.u64 	[%r27+24], %rd45;
	st.shared.u64 	[%r27+32], %rd46;
	st.shared.u64 	[%r27+40], %rd47;
	st.shared.u64 	[%r27+48], %rd48;
	st.shared.u64 	[%r27+56], %rd49;
	st.shared.u64 	[%r27+64], %rd50;
	st.shared.u64 	[%r27+72], %rd51;
$L__BB11_4:
	setp.gt.u32 	%p3, %r1, 255;
	bar.sync 	0;
	@%p3 bra 	$L__BB11_6;
	ld.shared.u64 	%rd52, [%r2];
	st.global.u64 	[%rd1], %rd52;
$L__BB11_6:
	ret;

}
	// .globl	_ZN3cub18CUB_300001_SM_10006detail10radix_sort29DeviceRadixSortOnesweepKernelINS1_5radix10policy_hubIiNS0_8NullTypeEyE10Policy1000ELNS0_9SortOrderE0EiS6_yiiNS1_21identity_decomposer_tEEEvPT5_SC_PT3_PKSD_PT1_PKSH_PT2_PKSL_T4_iiT6_
.visible .entry _ZN3cub18CUB_300001_SM_10006detail10radix_sort29DeviceRadixSortOnesweepKernelINS1_5radix10policy_hubIiNS0_8NullTypeEyE10Policy1000ELNS0_9SortOrderE0EiS6_yiiNS1_21identity_decomposer_tEEEvPT5_SC_PT3_PKSD_PT1_PKSH_PT2_PKSL_T4_iiT6_(
	.param .u64 .ptr .align 1 _ZN3cub18CUB_300001_SM_10006detail10radix_sort29DeviceRadixSortOnesweepKernelINS1_5radix10policy_hubIiNS0_8NullTypeEyE10Policy1000ELNS0_9SortOrderE0EiS6_yiiNS1_21identity_decomposer_tEEEvPT5_SC_PT3_PKSD_PT1_PKSH_PT2_PKSL_T4_iiT6__param_0,
	.param .u64 .ptr .align 1 _ZN3cub18CUB_300001_SM_10006detail10radix_sort29DeviceRadixSortOnesweepKernelINS1_5radix10policy_hubIiNS0_8NullTypeEyE10Policy1000ELNS0_9SortOrderE0EiS6_yiiNS1_21identity_decomposer_tEEEvPT5_SC_PT3_PKSD_PT1_PKSH_PT2_PKSL_T4_iiT6__param_1,
	.param .u64 .ptr .align 1 _ZN3cub18CUB_300001_SM_10006detail10radix_sort29DeviceRadixSortOnesweepKernelINS1_5radix10policy_hubIiNS0_8NullTypeEyE10Policy1000ELNS0_9SortOrderE0EiS6_yiiNS1_21identity_decomposer_tEEEvPT5_SC_PT3_PKSD_PT1_PKSH_PT2_PKSL_T4_iiT6__param_2,
	.param .u64 .ptr .align 1 _ZN3cub18CUB_300001_SM_10006detail10radix_sort29DeviceRadixSortOnesweepKernelINS1_5radix10policy_hubIiNS0_8NullTypeEyE10Policy1000ELNS0_9SortOrderE0EiS6_yiiNS1_21identity_decomposer_tEEEvPT5_SC_PT3_PKSD_PT1_PKSH_PT2_PKSL_T4_iiT6__param_3,
	.param .u64 .ptr .align 1 _ZN3cub18CUB_300001_SM_10006detail10radix_sort29DeviceRadixSortOnesweepKernelINS1_5radix10policy_hubIiNS0_8NullTypeEyE10Policy1000ELNS0_9SortOrderE0EiS6_yiiNS1_21identity_decomposer_tEEEvPT5_SC_PT3_PKSD_PT1_PKSH_PT2_PKSL_T4_iiT6__param_4,
	.param .u64 .ptr .align 1 _ZN3cub18CUB_300001_SM_10006detail10radix_sort29DeviceRadixSortOnesweepKernelINS1_5radix10policy_hubIiNS0_8NullTypeEyE10Policy1000ELNS0_9SortOrderE0EiS6_yiiNS1_21identity_decomposer_tEEEvPT5_SC_PT3_PKSD_PT1_PKSH_PT2_PKSL_T4_iiT6__param_5,
	.param .u64 .ptr .align 1 _ZN3cub18CUB_300001_SM_10006detail10radix_sort29DeviceRadixSortOnesweepKernelINS1_5radix10policy_hubIiNS0_8NullTypeEyE10Policy1000ELNS0_9SortOrderE0EiS6_yiiNS1_21identity_decomposer_tEEEvPT5_SC_PT3_PKSD_PT1_PKSH_PT2_PKSL_T4_iiT6__param_6,
	.param .u64 .ptr .align 1 _ZN3cub18CUB_300001_SM_10006detail10radix_sort29DeviceRadixSortOnesweepKernelINS1_5radix10policy_hubIiNS0_8NullTypeEyE10Policy1000ELNS0_9SortOrderE0EiS6_yiiNS1_21identity_decomposer_tEEEvPT5_SC_PT3_PKSD_PT1_PKSH_PT2_PKSL_T4_iiT6__param_7,
	.param .u32 _ZN3cub18CUB_300001_SM_10006detail10radix_sort29DeviceRadixSortOnesweepKernelINS1_5radix10policy_hubIiNS0_8NullTypeEyE10Policy1000ELNS0_9SortOrderE0EiS6_yiiNS1_21identity_decomposer_tEEEvPT5_SC_PT3_PKSD_PT1_PKSH_PT2_PKSL_T4_iiT6__param_8,
	.param .u32 _ZN3cub18CUB_300001_SM_10006detail10radix_sort29DeviceRadixSortOnesweepKernelINS1_5radix10policy_hubIiNS0_8NullTypeEyE10Policy1000ELNS0_9SortOrderE0EiS6_yiiNS1_21identity_decomposer_tEEEvPT5_SC_PT3_PKSD_PT1_PKSH_PT2_PKSL_T4_iiT6__param_9,
	.param .u32 _ZN3cub18CUB_300001_SM_10006detail10radix_sort29DeviceRadixSortOnesweepKernelINS1_5radix10policy_hubIiNS0_8NullTypeEyE10Policy1000ELNS0_9SortOrderE0EiS6_yiiNS1_21identity_decomposer_tEEEvPT5_SC_PT3_PKSD_PT1_PKSH_PT2_PKSL_T4_iiT6__param_10,
	.param .align 1 .b8 _ZN3cub18CUB_300001_SM_10006detail10radix_sort29DeviceRadixSortOnesweepKernelINS1_5radix10policy_hubIiNS0_8NullTypeEyE10Policy1000ELNS0_9SortOrderE0EiS6_yiiNS1_21identity_decomposer_tEEEvPT5_SC_PT3_PKSD_PT1_PKSH_PT2_PKSL_T4_iiT6__param_11[1]
)
.maxntid 384
{
	.reg .pred 	%p<142>;
	.reg .b32 	%r<1806>;
	.reg .b64 	%rd<239>;
	// demoted variable
	.shared .align 16 .b8 _ZZN3cub18CUB_300001_SM_10006detail10radix_sort29DeviceRadixSortOnesweepKernelINS1_5radix10policy_hubIiNS0_8NullTypeEyE10Policy1000ELNS0_9SortOrderE0EiS6_yiiNS1_21identity_decomposer_tEEEvPT5_SC_PT3_PKSD_PT1_PKSH_PT2_PKSL_T4_iiT6_E1s[31232];
	ld.param.u64 	%rd21, [_ZN3cub18CUB_300001_SM_10006detail10radix_sort29DeviceRadixSortOnesweepKernelINS1_5radix10policy_hubIiNS0_8NullTypeEyE10Policy1000ELNS0_9SortOrderE0EiS6_yiiNS1_21identity_decomposer_tEEEvPT5_SC_PT3_PKSD_PT1_PKSH_PT2_PKSL_T4_iiT6__param_1];
	ld.param.u64 	%rd24, [_ZN3cub18CUB_300001_SM_10006detail10radix_sort29DeviceRadixSortOnesweepKernelINS1_5radix10policy_hubIiNS0_8NullTypeEyE10Policy1000ELNS0_9SortOrderE0EiS6_yiiNS1_21identity_decomposer_tEEEvPT5_SC_PT3_PKSD_PT1_PKSH_PT2_PKSL_T4_iiT6__param_4];
	ld.param.u64 	%rd25, [_ZN3cub18CUB_300001_SM_10006detail10radix_sort29DeviceRadixSortOnesweepKernelINS1_5radix10policy_hubIiNS0_8NullTypeEyE10Policy1000ELNS0_9SortOrderE0EiS6_yiiNS1_21identity_decomposer_tEEEvPT5_SC_PT3_PKSD_PT1_PKSH_PT2_PKSL_T4_iiT6__param_5];
	ld.param.u32 	%r293, [_ZN3cub18CUB_300001_SM_10006detail10radix_sort29DeviceRadixSortOnesweepKernelINS1_5radix10policy_hubIiNS0_8NullTypeEyE10Policy1000ELNS0_9SortOrderE0EiS6_yiiNS1_21identity_decomposer_tEEEvPT5_SC_PT3_PKSD_PT1_PKSH_PT2_PKSL_T4_iiT6__param_9];
	ld.param.u32 	%r294, [_ZN3cub18CUB_300001_SM_10006detail10radix_sort29DeviceRadixSortOnesweepKernelINS1_5radix10policy_hubIiNS0_8NullTypeEyE10Policy1000ELNS0_9SortOrderE0EiS6_yiiNS1_21identity_decomposer_tEEEvPT5_SC_PT3_PKSD_PT1_PKSH_PT2_PKSL_T4_iiT6__param_10];
	cvta.to.global.u64 	%rd1, %rd24;
	cvta.to.global.u64 	%rd2, %rd25;
	mov.u32 	%r1, %tid.x;
	// begin inline asm
	mov.u32 %r295, %laneid;
	// end inline asm
	setp.ne.s32 	%p1, %r1, 0;
	@%p1 bra 	$L__BB12_2;
	cvta.to.global.u64 	%rd26, %rd21;
	atom.global.add.u32 	%r296, [%rd26], 1;
	st.shared.u32 	[_ZZN3cub18CUB_300001_SM_10006detail10radix_sort29DeviceRadixSortOnesweepKernelINS1_5radix10policy_hubIiNS0_8NullTypeEyE10Policy1000ELNS0_9SortOrderE0EiS6_yiiNS1_21identity_decomposer_tEEEvPT5_SC_PT3_PKSD_PT1_PKSH_PT2_PKSL_T4_iiT6_E1s+29184], %r296;
$L__BB12_2:
	ld.param.u32 	%r1706, [_ZN3cub18CUB_300001_SM_10006detail10radix_sort29DeviceRadixSortOnesweepKernelINS1_5radix10policy_hubIiNS0_8NullTypeEyE10Policy1000ELNS0_9SortOrderE0EiS6_yiiNS1_21identity_decomposer_tEEEvPT5_SC_PT3_PKSD_PT1_PKSH_PT2_PKSL_T4_iiT6__param_8];
	bar.sync 	0;
	ld.shared.u32 	%r3, [_ZZN3cub18CUB_300001_SM_10006detail10radix_sort29DeviceRadixSortOnesweepKernelINS1_5radix10policy_hubIiNS0_8NullTypeEyE10Policy1000ELNS0_9SortOrderE0EiS6_yiiNS1_21identity_decomposer_tEEEvPT5_SC_PT3_PKSD_PT1_PKSH_PT2_PKSL_T4_iiT6_E1s+29184];
	mul.lo.s32 	%r297, %r3, 7296;
	add.s32 	%r4, %r297, 7296;
	setp.gt.s32 	%p2, %r4, %r1706;
	cvt.s64.s32 	%rd3, %r297;
	@%p2 bra 	$L__BB12_4;
	and.b32  	%r298, %r1, 31;
	and.b32  	%r299, %r1, 992;
	mul.lo.s32 	%r300, %r299, 19;
	or.b32  	%r301, %r300, %r298;
	cvt.u64.u32 	%rd27, %r301;
	add.s64 	%rd28, %rd27, %rd3;
	shl.b64 	%rd29, %rd28, 2;
	add.s64 	%rd30, %rd2, %rd29;
	ld.global.u32 	%r1732, [%rd30];
	ld.global.u32 	%r1733, [%rd30+128];
	ld.global.u32 	%r1734, [%rd30+256];
	ld.global.u32 	%r1735, [%rd30+384];
	ld.global.u32 	%r1736, [%rd30+512];
	ld.global.u32 	%r1737, [%rd30+640];
	ld.global.u32 	%r1738, [%rd30+768];
	ld.global.u32 	%r1739, [%rd30+896];
	ld.global.u32 	%r1740, [%rd30+1024];
	ld.global.u32 	%r1741, [%rd30+1152];
	ld.global.u32 	%r1742, [%rd30+1280];
	ld.global.u32 	%r1743, [%rd30+1408];
	ld.global.u32 	%r1744, [%rd30+1536];
	ld.global.u32 	%r1745, [%rd30+1664];
	ld.global.u32 	%r1746, [%rd30+1792];
	ld.global.u32 	%r1747, [%rd30+1920];
	ld.global.u32 	%r1748, [%rd30+2048];
	ld.global.u32 	%r1749, [%rd30+2176];
	ld.global.u32 	%r1750, [%rd30+2304];
	bra.uni 	$L__BB12_42;
$L__BB12_4:
	ld.param.u32 	%r1707, [_ZN3cub18CUB_300001_SM_10006detail10radix_sort29DeviceRadixSortOnesweepKernelINS1_5radix10policy_hubIiNS0_8NullTypeEyE10Policy1000ELNS0_9SortOrderE0EiS6_yiiNS1_21identity_decomposer_tEEEvPT5_SC_PT3_PKSD_PT1_PKSH_PT2_PKSL_T4_iiT6__param_8];
	cvt.u32.u64 	%r303, %rd3;
	sub.s32 	%r24, %r1707, %r303;
	and.b32  	%r304, %r1, 31;
	and.b32  	%r305, %r1, 992;
	mul.lo.s32 	%r306, %r305, 19;
	or.b32  	%r25, %r306, %r304;
	setp.ge.s32 	%p3, %r25, %r24;
	cvt.u64.u32 	%rd31, %r25;
	add.s64 	%rd32, %rd31, %rd3;
	shl.b64 	%rd33, %rd32, 2;
	add.s64 	%rd4, %rd2, %rd33;
	mov.b32 	%r1732, 2147483647;
	@%p3 bra 	$L__BB12_6;
	ld.global.u32 	%r1732, [%rd4];
$L__BB12_6:
	add.s32 	%r308, %r25, 32;
	setp.ge.s32 	%p4, %r308, %r24;
	mov.b32 	%r1733, 2147483647;
	@%p4 bra 	$L__BB12_8;
	ld.global.u32 	%r1733, [%rd4+128];
$L__BB12_8:
	add.s32 	%r310, %r25, 64;
	setp.ge.s32 	%p5, %r310, %r24;
	mov.b32 	%r1734, 2147483647;
	@%p5 bra 	$L__BB12_10;
	ld.global.u32 	%r1734, [%rd4+256];
$L__BB12_10:
	add.s32 	%r312, %r25, 96;
	setp.ge.s32 	%p6, %r312, %r24;
	mov.b32 	%r1735, 2147483647;
	@%p6 bra 	$L__BB12_12;
	ld.global.u32 	%r1735, [%rd4+384];
$L__BB12_12:
	add.s32 	%r314, %r25, 128;
	setp.ge.s32 	%p7, %r314, %r24;
	mov.b32 	%r1736, 2147483647;
	@%p7 bra 	$L__BB12_14;
	ld.global.u32 	%r1736, [%rd4+512];
$L__BB12_14:
	add.s32 	%r316, %r25, 160;
	setp.ge.s32 	%p8, %r316, %r24;
	mov.b32 	%r1737, 2147483647;
	@%p8 bra 	$L__BB12_16;
	ld.global.u32 	%r1737, [%rd4+640];
$L__BB12_16:
	add.s32 	%r318, %r25, 192;
	setp.ge.s32 	%p9, %r318, %r24;
	mov.b32 	%r1738, 2147483647;
	@%p9 bra 	$L__BB12_18;
	ld.global.u32 	%r1738, [%rd4+768];
$L__BB12_18:
	add.s32 	%r320, %r25, 224;
	setp.ge.s32 	%p10, %r320, %r24;
	mov.b32 	%r1739, 2147483647;
	@%p10 bra 	$L__BB12_20;
	ld.global.u32 	%r1739, [%rd4+896];
$L__BB12_20:
	add.s32 	%r322, %r25, 256;
	setp.ge.s32 	%p11, %r322, %r24;
	mov.b32 	%r1740, 2147483647;
	@%p11 bra 	$L__BB12_22;
	ld.global.u32 	%r1740, [%rd4+1024];
$L__BB12_22:
	add.s32 	%r324, %r25, 288;
	setp.ge.s32 	%p12, %r324, %r24;
	mov.b32 	%r1741, 2147483647;
	@%p12 bra 	$L__BB12_24;
	ld.global.u32 	%r1741, [%rd4+1152];
$L__BB12_24:
	add.s32 	%r326, %r25, 320;
	setp.ge.s32 	%p13, %r326, %r24;
	mov.b32 	%r1742, 2147483647;
	@%p13 bra 	$L__BB12_26;
	ld.global.u32 	%r1742, [%rd4+1280];
$L__BB12_26:
	add.s32 	%r328, %r25, 352;
	setp.ge.s32 	%p14, %r328, %r24;
	mov.b32 	%r1743, 2147483647;
	@%p14 bra 	$L__BB12_28;
	ld.global.u32 	%r1743, [%rd4+1408];
$L__BB12_28:
	add.s32 	%r330, %r25, 384;
	setp.ge.s32 	%p15, %r330, %r24;
	mov.b32 	%r1744, 2147483647;
	@%p15 bra 	$L__BB12_30;
	ld.global.u32 	%r1744, [%rd4+1536];
$L__BB12_30:
	add.s32 	%r332, %r25, 416;
	setp.ge.s32 	%p16, %r332, %r24;
	mov.b32 	%r1745, 2147483647;
	@%p16 bra 	$L__BB12_32;
	ld.global.u32 	%r1745, [%rd4+1664];
$L__BB12_32:
	add.s32 	%r334, %r25, 448;
	setp.ge.s32 	%p17, %r334, %r24;
	mov.b32 	%r1746, 2147483647;
	@%p17 bra 	$L__BB12_34;
	ld.global.u32 	%r1746, [%rd4+1792];
$L__BB12_34:
	add.s32 	%r336, %r25, 480;
	setp.ge.s32 	%p18, %r336, %r24;
	mov.b32 	%r1747, 2147483647;
	@%p18 bra 	$L__BB12_36;
	ld.global.u32 	%r1747, [%rd4+1920];
$L__BB12_36:
	add.s32 	%r338, %r25, 512;
	setp.ge.s32 	%p19, %r338, %r24;
	mov.b32 	%r1748, 2147483647;
	@%p19 bra 	$L__BB12_38;
	ld.global.u32 	%r1748, [%rd4+2048];
$L__BB12_38:
	add.s32 	%r340, %r25, 544;
	setp.ge.s32 	%p20, %r340, %r24;
	mov.b32 	%r1749, 2147483647;
	@%p20 bra 	$L__BB12_40;
	ld.global.u32 	%r1749, [%rd4+2176];
$L__BB12_40:
	add.s32 	%r342, %r25, 576;
	setp.ge.s32 	%p21, %r342, %r24;
	mov.b32 	%r1750, 2147483647;
	@%p21 bra 	$L__BB12_42;
	ld.global.u32 	%r1750, [%rd4+2304];
$L__BB12_42:
	mov.b32 	%r343, -1;
	shl.b32 	%r344, %r343, %r294;
	not.b32 	%r82, %r344;
	shr.u32 	%r83, %r1, 5;
	shl.b32 	%r345, %r83, 10;
	mov.u32 	%r346, _ZZN3cub18CUB_300001_SM_10006detail10radix_sort29DeviceRadixSortOnesweepKernelINS1_5radix10policy_hubIiNS0_8NullTypeEyE10Policy1000ELNS0_9SortOrderE0EiS6_yiiNS1_21identity_decomposer_tEEEvPT5_SC_PT3_PKSD_PT1_PKSH_PT2_PKSL_T4_iiT6_E1s;
	add.s32 	%r84, %r346, %r345;
	setp.gt.s32 	%p22, %r295, 255;
	@%p22 bra 	$L__BB12_55;
	max.s32 	%r347, %r295, 224;
	sub.s32 	%r348, %r347, %r295;
	add.s32 	%r349, %r348, 31;
	shr.u32 	%r350, %r349, 5;
	add.s32 	%r85, %r350, 1;
	and.b32  	%r86, %r85, 15;
	setp.lt.u32 	%p23, %r349, 480;
	mov.u32 	%r1754, %r295;
	@%p23 bra 	$L__BB12_46;
	and.b32  	%r351, %r85, 268435440;
	neg.s32 	%r1752, %r351;
	shl.b32 	%r353, %r295, 2;
	add.s32 	%r354, %r345, %r353;
	add.s32 	%r356, %r354, %r346;
	add.s32 	%r1751, %r356, 1024;
	mov.u32 	%r1754, %r295;
$L__BB12_45:
	.pragma "nounroll";
	mov.b32 	%r357, 0;
	st.shared.u32 	[%r1751+-1024], %r357;
	st.shared.u32 	[%r1751+-896], %r357;
	st.shared.u32 	[%r1751+-768], %r357;
	st.shared.u32 	[%r1751+-640], %r357;
	st.shared.u32 	[%r1751+-512], %r357;
	st.shared.u32 	[%r1751+-384], %r357;
	st.shared.u32 	[%r1751+-256], %r357;
	st.shared.u32 	[%r1751+-128], %r357;
	st.shared.u32 	[%r1751], %r357;
	st.shared.u32 	[%r1751+128], %r357;
	st.shared.u32 	[%r1751+256], %r357;
	st.shared.u32 	[%r1751+384], %r357;
	st.shared.u32 	[%r1751+512], %r357;
	st.shared.u32 	[%r1751+640], %r357;
	st.shared.u32 	[%r1751+768], %r357;
	st.shared.u32 	[%r1751+896], %r357;
	add.s32 	%r1754, %r1754, 512;
	add.s32 	%r1752, %r1752, 16;
	add.s32 	%r1751, %r1751, 2048;
	setp.ne.s32 	%p24, %r1752, 0;
	@%p24 bra 	$L__BB12_45;
$L__BB12_46:
	setp.eq.s32 	%p25, %r86, 0;
	@%p25 bra 	$L__BB12_55;
	and.b32  	%r96, %r85, 7;
	setp.lt.u32 	%p26, %r86, 8;
	@%p26 bra 	$L__BB12_49;
	shl.b32 	%r358, %r1754, 2;
	add.s32 	%r359, %r84, %r358;
	mov.b32 	%r360, 0;
	st.shared.u32 	[%r359], %r360;
	st.shared.u32 	[%r359+128], %r360;
	st.shared.u32 	[%r359+256], %r360;
	st.shared.u32 	[%r359+384], %r360;
	st.shared.u32 	[%r359+512], %r360;
	st.shared.u32 	[%r359+640], %r360;
	st.shared.u32 	[%r359+768], %r360;
	st.shared.u32 	[%r359+896], %r360;
	add.s32 	%r1754, %r1754, 256;
$L__BB12_49:
	setp.eq.s32 	%p27, %r96, 0;
	@%p27 bra 	$L__BB12_55;
	and.b32  	%r99, %r85, 3;
	setp.lt.u32 	%p28, %r96, 4;
	@%p28 bra 	$L__BB12_52;
	shl.b32 	%r361, %r1754, 2;
	add.s32 	%r362, %r84, %r361;
	mov.b32 	%r363, 0;
	st.shared.u32 	[%r362], %r363;
	st.shared.u32 	[%r362+128], %r363;
	st.shared.u32 	[%r362+256], %r363;
	st.shared.u32 	[%r362+384], %r363;
	add.s32 	%r1754, %r1754, 128;
$L__BB12_52:
	setp.eq.s32 	%p29, %r99, 0;
	@%p29 bra 	$L__BB12_55;
	shl.b32 	%r365, %r1754, 2;
	add.s32 	%r366, %r345, %r365;
	add.s32 	%r1758, %r346, %r366;
	neg.s32 	%r1757, %r99;
$L__BB12_54:
	.pragma "nounroll";
	mov.b32 	%r368, 0;
	st.shared.u32 	[%r1758], %r368;
	add.s32 	%r1758, %r1758, 128;
	add.s32 	%r1757, %r1757, 1;
	setp.ne.s32 	%p30, %r1757, 0;
	@%p30 bra 	$L__BB12_54;
$L__BB12_55:
	bar.warp.sync 	-1;
	xor.b32  	%r370, %r1732, -2147483648;
	shr.u32 	%r371, %r370, %r293;
	and.b32  	%r108, %r371, %r82;
	shl.b32 	%r372, %r108, 2;
	add.s32 	%r373, %r84, %r372;
	atom.shared.add.u32 	%r374, [%r373], 1;
	xor.b32  	%r375, %r1733, -2147483648;
	shr.u32 	%r376, %r375, %r293;
	and.b32  	%r377, %r376, %r82;
	shl.b32 	%r378, %r377, 2;
	add.s32 	%r379, %r84, %r378;
	atom.shared.add.u32 	%r380, [%r379], 1;
	xor.b32  	%r381, %r1734, -2147483648;
	shr.u32 	%r382, %r381, %r293;
	and.b32  	%r383, %r382, %r82;
	shl.b32 	%r384, %r383, 2;
	add.s32 	%r385, %r84, %r384;
	atom.shared.add.u32 	%r386, [%r385], 1;
	xor.b32  	%r387, %r1735, -2147483648;
	shr.u32 	%r388, %r387, %r293;
	and.b32  	%r389, %r388, %r82;
	shl.b32 	%r390, %r389, 2;
	add.s32 	%r391, %r84, %r390;
	atom.shared.add.u32 	%r392, [%r391], 1;
	xor.b32  	%r393, %r1736, -2147483648;
	shr.u32 	%r394, %r393, %r293;
	and.b32  	%r395, %r394, %r82;
	shl.b32 	%r396, %r395, 2;
	add.s32 	%r397, %r84, %r396;
	atom.shared.add.u32 	%r398, [%r397], 1;
	xor.b32  	%r399, %r1737, -2147483648;
	shr.u32 	%r400, %r399, %r293;
	and.b32  	%r401, %r400, %r82;
	shl.b32 	%r402, %r401, 2;
	add.s32 	%r403, %r84, %r402;
	atom.shared.add.u32 	%r404, [%r403], 1;
	xor.b32  	%r405, %r1738, -2147483648;
	shr.u32 	%r406, %r405, %r293;
	and.b32  	%r407, %r406, %r82;
	shl.b32 	%r408, %r407, 2;
	add.s32 	%r409, %r84, %r408;
	atom.shared.add.u32 	%r410, [%r409], 1;
	xor.b32  	%r1771, %r1739, -2147483648;
	shr.u32 	%r411, %r1771, %r293;
	and.b32  	%r412, %r411, %r82;
	shl.b32 	%r413, %r412, 2;
	add.s32 	%r414, %r84, %r413;
	atom.shared.add.u32 	%r415, [%r414], 1;
	xor.b32  	%r1772, %r1740, -2147483648;
	shr.u32 	%r416, %r1772, %r293;
	and.b32  	%r417, %r416, %r82;
	shl.b32 	%r418, %r417, 2;
	add.s32 	%r419, %r84, %r418;
	atom.shared.add.u32 	%r420, [%r419], 1;
	xor.b32  	%r421, %r1741, -2147483648;
	shr.u32 	%r422, %r421, %r293;
	and.b32  	%r423, %r422, %r82;
	shl.b32 	%r424, %r423, 2;
	add.s32 	%r425, %r84, %r424;
	atom.shared.add.u32 	%r426, [%r425], 1;
	xor.b32  	%r427, %r1742, -2147483648;
	shr.u32 	%r428, %r427, %r293;
	and.b32  	%r429, %r428, %r82;
	shl.b32 	%r430, %r429, 2;
	add.s32 	%r431, %r84, %r430;
	atom.shared.add.u32 	%r432, [%r431], 1;
	xor.b32  	%r433, %r1743, -2147483648;
	shr.u32 	%r434, %r433, %r293;
	and.b32  	%r435, %r434, %r82;
	shl.b32 	%r436, %r435, 2;
	add.s32 	%r437, %r84, %r436;
	atom.shared.add.u32 	%r438, [%r437], 1;
	xor.b32  	%r439, %r1744, -2147483648;
	shr.u32 	%r440, %r439, %r293;
	and.b32  	%r441, %r440, %r82;
	shl.b32 	%r442, %r441, 2;
	add.s32 	%r443, %r84, %r442;
	atom.shared.add.u32 	%r444, [%r443], 1;
	xor.b32  	%r445, %r1745, -2147483648;
	shr.u32 	%r446, %r445, %r293;
	and.b32  	%r447, %r446, %r82;
	shl.b32 	%r448, %r447, 2;
	add.s32 	%r449, %r84, %r448;
	atom.shared.add.u32 	%r450, [%r449], 1;
	xor.b32  	%r451, %r1746, -2147483648;
	shr.u32 	%r452, %r451, %r293;
	and.b32  	%r453, %r452, %r82;
	shl.b32 	%r454, %r453, 2;
	add.s32 	%r455, %r84, %r454;
	atom.shared.add.u32 	%r456, [%r455], 1;
	xor.b32  	%r457, %r1747, -2147483648;
	shr.u32 	%r458, %r457, %r293;
	and.b32  	%r459, %r458, %r82;
	shl.b32 	%r460, %r459, 2;
	add.s32 	%r461, %r84, %r460;
	atom.shared.add.u32 	%r462, [%r461], 1;
	xor.b32  	%r463, %r1748, -2147483648;
	shr.u32 	%r464, %r463, %r293;
	and.b32  	%r465, %r464, %r82;
	shl.b32 	%r466, %r465, 2;
	add.s32 	%r467, %r84, %r466;
	atom.shared.add.u32 	%r468, [%r467], 1;
	xor.b32  	%r469, %r1749, -2147483648;
	shr.u32 	%r470, %r469, %r293;
	and.b32  	%r471, %r470, %r82;
	shl.b32 	%r472, %r471, 2;
	add.s32 	%r473, %r84, %r472;
	atom.shared.add.u32 	%r474, [%r473], 1;
	xor.b32  	%r475, %r1750, -2147483648;
	shr.u32 	%r476, %r475, %r293;
	and.b32  	%r477, %r476, %r82;
	shl.b32 	%r478, %r477, 2;
	add.s32 	%r479, %r84, %r478;
	atom.shared.add.u32 	%r480, [%r479], 1;
	bar.sync 	0;
	setp.gt.u32 	%p31, %r1, 255;
	shl.b32 	%r481, %r1, 2;
	add.s32 	%r111, %r346, %r481;
	mov.b32 	%r1759, 0;
	@%p31 bra 	$L__BB12_57;
	ld.shared.u32 	%r483, [%r111];
	mov.b32 	%r484, 0;
	st.shared.u32 	[%r111], %r484;
	ld.shared.u32 	%r485, [%r111+1024];
	st.shared.u32 	[%r111+1024], %r483;
	add.s32 	%r486, %r485, %r483;
	ld.shared.u32 	%r487, [%r111+2048];
	st.shared.u32 	[%r111+2048], %r486;
	add.s32 	%r488, %r487, %r486;
	ld.shared.u32 	%r489, [%r111+3072];
	st.shared.u32 	[%r111+3072], %r488;
	add.s32 	%r490, %r489, %r488;
	ld.shared.u32 	%r491, [%r111+4096];
	st.shared.u32 	[%r111+4096], %r490;
	add.s32 	%r492, %r491, %r490;
	ld.shared.u32 	%r493, [%r111+5120];
	st.shared.u32 	[%r111+5120], %r492;
	add.s32 	%r494, %r493, %r492;
	ld.shared.u32 	%r495, [%r111+6144];
	st.shared.u32 	[%r111+6144], %r494;
	add.s32 	%r496, %r495, %r494;
	ld.shared.u32 	%r497, [%r111+7168];
	st.shared.u32 	[%r111+7168], %r496;
	add.s32 	%r498, %r497, %r496;
	ld.shared.u32 	%r499, [%r111+8192];
	st.shared.u32 	[%r111+8192], %r498;
	add.s32 	%r500, %r499, %r498;
	ld.shared.u32 	%r501, [%r111+9216];
	st.shared.u32 	[%r111+9216], %r500;
	add.s32 	%r502, %r501, %r500;
	ld.shared.u32 	%r503, [%r111+10240];
	st.shared.u32 	[%r111+10240], %r502;
	add.s32 	%r504, %r503, %r502;
	ld.shared.u32 	%r505, [%r111+11264];
	st.shared.u32 	[%r111+11264], %r504;
	add.s32 	%r1759, %r505, %r504;
$L__BB12_57:
	ld.param.u64 	%rd228, [_ZN3cub18CUB_300001_SM_10006detail10radix_sort29DeviceRadixSortOnesweepKernelINS1_5radix10policy_hubIiNS0_8NullTypeEyE10Policy1000ELNS0_9SortOrderE0EiS6_yiiNS1_21identity_decomposer_tEEEvPT5_SC_PT3_PKSD_PT1_PKSH_PT2_PKSL_T4_iiT6__param_0];
	setp.gt.u32 	%p32, %r1, 255;
	shl.b32 	%r506, %r3, 8;
	add.s32 	%r507, %r506, %r1;
	cvta.to.global.u64 	%rd5, %rd228;
	mul.wide.s32 	%rd34, %r507, 4;
	add.s64 	%rd6, %rd5, %rd34;
	@%p32 bra 	$L__BB12_59;
	or.b32  	%r508, %r1759, 1073741824;
	st.volatile.global.u32 	[%rd6], %r508;
$L__BB12_59:
	ld.param.u64 	%rd235, [_ZN3cub18CUB_300001_SM_10006detail10radix_sort29DeviceRadixSortOnesweepKernelINS1_5radix10policy_hubIiNS0_8NullTypeEyE10Policy1000ELNS0_9SortOrderE0EiS6_yiiNS1_21identity_decomposer_tEEEvPT5_SC_PT3_PKSD_PT1_PKSH_PT2_PKSL_T4_iiT6__param_3];
	xor.b32  	%r1773, %r1741, -2147483648;
	xor.b32  	%r1774, %r1742, -2147483648;
	xor.b32  	%r1765, %r1733, -2147483648;
	xor.b32  	%r1766, %r1734, -2147483648;
	xor.b32  	%r1777, %r1745, -2147483648;
	xor.b32  	%r1778, %r1746, -2147483648;
	xor.b32  	%r1764, %r1732, -2147483648;
	xor.b32  	%r1779, %r1747, -2147483648;
	xor.b32  	%r1780, %r1748, -2147483648;
	xor.b32  	%r1768, %r1736, -2147483648;
	xor.b32  	%r1767, %r1735, -2147483648;
	xor.b32  	%r1775, %r1743, -2147483648;
	xor.b32  	%r1782, %r1750, -2147483648;
	xor.b32  	%r1781, %r1749, -2147483648;
	xor.b32  	%r1769, %r1737, -2147483648;
	xor.b32  	%r1776, %r1744, -2147483648;
	xor.b32  	%r1770, %r1738, -2147483648;
	setp.lt.u32 	%p33, %r1, 256;
	setp.eq.s32 	%p34, %r1759, 7296;
	and.pred  	%p35, %p33, %p34;
	selp.u32 	%r509, 1, 0, %p35;
	{ 
	.reg .pred 	%p1; 
	.reg .pred 	%p2; 
	setp.ne.u32 	%p1, %r509, 0; 
	bar.red.or.pred 	%p2, 0, %p1; 
	selp.u32 	%r510, 1, 0, %p2; 
	}
	setp.eq.s32 	%p36, %r510, 0;
	cvt.u64.u32 	%rd7, %r1;
	cvta.to.global.u64 	%rd35, %rd235;
	mul.wide.u32 	%rd36, %r1, 8;
	add.s64 	%rd8, %rd35, %rd36;
	@%p36 bra 	$L__BB12_111;
	setp.gt.u32 	%p37, %r1, 255;
	setp.gt.u32 	%p38, %r1, %r108;
	selp.b32 	%r131, 7296, 0, %p38;
	shl.b32 	%r511, %r1, 3;
	mov.u32 	%r512, _ZZN3cub18CUB_300001_SM_10006detail10radix_sort29DeviceRadixSortOnesweepKernelINS1_5radix10policy_hubIiNS0_8NullTypeEyE10Policy1000ELNS0_9SortOrderE0EiS6_yiiNS1_21identity_decomposer_tEEEvPT5_SC_PT3_PKSD_PT1_PKSH_PT2_PKSL_T4_iiT6_E1s;
	add.s32 	%r513, %r512, %r511;
	add.s32 	%r132, %r513, 29184;
	@%p37 bra 	$L__BB12_68;
	ld.global.u64 	%rd37, [%rd8];
	cvt.u64.u32 	%rd38, %r131;
	sub.s64 	%rd237, %rd37, %rd38;
	st.shared.u64 	[%r132], %rd237;
	setp.lt.s32 	%p39, %r3, 1;
	mov.u32 	%r1763, %r1759;
	@%p39 bra 	$L__BB12_67;
	mov.b32 	%r1761, -1;
	mov.u32 	%r1760, %r3;
	mov.u32 	%r1763, %r1759;
$L__BB12_63:
	add.s32 	%r136, %r1760, -1;
	shl.b32 	%r515, %r136, 8;
	add.s32 	%r516, %r515, %r1;
	mul.wide.s32 	%rd39, %r516, 4;
	add.s64 	%rd10, %rd5, %rd39;
$L__BB12_64:
	membar.cta;
	ld.volatile.global.u32 	%r137, [%rd10];
	setp.eq.s32 	%p40, %r137, 0;
	@%p40 bra 	$L__BB12_64;
	and.b32  	%r517, %r137, 1073741823;
	add.s32 	%r1763, %r517, %r1763;
	setp.gt.s32 	%p41, %r137, -1;
	vote.sync.ballot.b32 	%r1761, %p41, %r1761;
	setp.gt.u32 	%p43, %r1760, 1;
	and.pred  	%p44, %p41, %p43;
	mov.u32 	%r1760, %r136;
	@%p44 bra 	$L__BB12_63;
	ld.shared.u64 	%rd237, [%r132];
$L__BB12_67:
	or.b32  	%r518, %r1763, -2147483648;
	st.volatile.global.u32 	[%rd6], %r518;
	sub.s32 	%r519, %r1763, %r1759;
	cvt.s64.s32 	%rd40, %r519;
	add.s64 	%rd41, %rd237, %rd40;
	st.shared.u64 	[%r132], %rd41;
$L__BB12_68:
	ld.param.u32 	%r1708, [_ZN3cub18CUB_300001_SM_10006detail10radix_sort29DeviceRadixSortOnesweepKernelINS1_5radix10policy_hubIiNS0_8NullTypeEyE10Policy1000ELNS0_9SortOrderE0EiS6_yiiNS1_21identity_decomposer_tEEEvPT5_SC_PT3_PKSD_PT1_PKSH_PT2_PKSL_T4_iiT6__param_8];
	ld.param.u64 	%rd231, [_ZN3cub18CUB_300001_SM_10006detail10radix_sort29DeviceRadixSortOnesweepKernelINS1_5radix10policy_hubIiNS0_8NullTypeEyE10Policy1000ELNS0_9SortOrderE0EiS6_yiiNS1_21identity_decomposer_tEEEvPT5_SC_PT3_PKSD_PT1_PKSH_PT2_PKSL_T4_iiT6__param_2];
	setp.gt.u32 	%p45, %r1, 255;
	setp.lt.s32 	%p46, %r4, %r1708;
	setp.eq.s64 	%p47, %rd231, 0;
	or.pred  	%p48, %p47, %p46;
	or.pred  	%p49, %p45, %p48;
	@%p49 bra 	$L__BB12_70;
	ld.param.u64 	%rd232, [_ZN3cub18CUB_300001_SM_10006detail10radix_sort29DeviceRadixSortOnesweepKernelINS1_5radix10policy_hubIiNS0_8NullTypeEyE10Policy1000ELNS0_9SortOrderE0EiS6_yiiNS1_21identity_decomposer_tEEEvPT5_SC_PT3_PKSD_PT1_PKSH_PT2_PKSL_T4_iiT6__param_2];
	ld.shared.u64 	%rd42, [%r132];
	cvt.u64.u32 	%rd43, %r131;
	cvt.s64.s32 	%rd44, %r1759;
	add.s64 	%rd45, %rd43, %rd44;
	add.s64 	%rd46, %rd45, %rd42;
	cvta.to.global.u64 	%rd47, %rd232;
	shl.b64 	%rd48, %rd7, 3;
	add.s64 	%rd49, %rd47, %rd48;
	st.global.u64 	[%rd49], %rd46;
$L__BB12_70:
	ld.param.u32 	%r1709, [_ZN3cub18CUB_300001_SM_10006detail10radix_sort29DeviceRadixSortOnesweepKernelINS1_5radix10policy_hubIiNS0_8NullTypeEyE10Policy1000ELNS0_9SortOrderE0EiS6_yiiNS1_21identity_decomposer_tEEEvPT5_SC_PT3_PKSD_PT1_PKSH_PT2_PKSL_T4_iiT6__param_8];
	setp.gt.s32 	%p50, %r4, %r1709;
	bar.sync 	0;
	shl.b32 	%r520, %r108, 3;
	add.s32 	%r522, %r512, %r520;
	ld.shared.u64 	%rd13, [%r522+29184];
	@%p50 bra 	$L__BB12_72;
	and.b32  	%r523, %r1, 31;
	and.b32  	%r524, %r1, 992;
	mul.lo.s32 	%r525, %r524, 19;
	or.b32  	%r526, %r525, %r523;
	cvt.u64.u32 	%rd50, %r526;
	add.s64 	%rd51, %rd13, %rd50;
	shl.b64 	%rd52, %rd51, 2;
	add.s64 	%rd53, %rd1, %rd52;
	st.global.u32 	[%rd53], %r1732;
	st.global.u32 	[%rd53+128], %r1733;
	st.global.u32 	[%rd53+256], %r1734;
	st.global.u32 	[%rd53+384], %r1735;
	st.global.u32 	[%rd53+512], %r1736;
	st.global.u32 	[%rd53+640], %r1737;
	st.global.u32 	[%rd53+768], %r1738;
	st.global.u32 	[%rd53+896], %r1739;
	st.global.u32 	[%rd53+1024], %r1740;
	st.global.u32 	[%rd53+1152], %r1741;
	st.global.u32 	[%rd53+1280], %r1742;
	st.global.u32 	[%rd53+1408], %r1743;
	st.global.u32 	[%rd53+1536], %r1744;
	st.global.u32 	[%rd53+1664], %r1745;
	st.global.u32 	[%rd53+1792], %r1746;
	st.global.u32 	[%rd53+1920], %r1747;
	st.global.u32 	[%rd53+2048], %r1748;
	st.global.u32 	[%rd53+2176], %r1749;
	st.global.u32 	[%rd53+2304], %r1750;
	bra.uni 	$L__BB12_110;
$L__BB12_72:
	ld.param.u32 	%r1710, [_ZN3cub18CUB_300001_SM_10006detail10radix_sort29DeviceRadixSortOnesweepKernelINS1_5radix10policy_hubIiNS0_8NullTypeEyE10Policy1000ELNS0_9SortOrderE0EiS6_yiiNS1_21identity_decomposer_tEEEvPT5_SC_PT3_PKSD_PT1_PKSH_PT2_PKSL_T4_iiT6__param_8];
	mad.lo.s32 	%r141, %r3, -7296, %r1710;
	and.b32  	%r527, %r1, 31;
	and.b32  	%r528, %r1, 992;
	mul.lo.s32 	%r529, %r528, 19;
	or.b32  	%r142, %r529, %r527;
	setp.ge.s32 	%p51, %r142, %r141;
	cvt.u64.u32 	%rd54, %r142;
	add.s64 	%rd55, %rd13, %rd54;
	shl.b64 	%rd56, %rd55, 2;
	add.s64 	%rd14, %rd1, %rd56;
	@%p51 bra 	$L__BB12_74;
	st.global.u32 	[%rd14], %r1732;
$L__BB12_74:
	add.s32 	%r530, %r142, 32;
	setp.ge.s32 	%p52, %r530, %r141;
	@%p52 bra 	$L__BB12_76;
	st.global.u32 	[%rd14+128], %r1733;
$L__BB12_76:
	add.s32 	%r531, %r142, 64;
	setp.ge.s32 	%p53, %r531, %r141;
	@%p53 bra 	$L__BB12_78;
	st.global.u32 	[%rd14+256], %r1734;
$L__BB12_78:
	add.s32 	%r532, %r142, 96;
	setp.ge.s32 	%p54, %r532, %r141;
	@%p54 bra 	$L__BB12_80;
	st.global.u32 	[%rd14+384], %r1735;
$L__BB12_80:
	add.s32 	%r533, %r142, 128;
	setp.ge.s32 	%p55, %r533, %r141;
	@%p55 bra 	$L__BB12_82;
	st.global.u32 	[%rd14+512], %r1736;
$L__BB12_82:
	add.s32 	%r534, %r142, 160;
	setp.ge.s32 	%p56, %r534, %r141;
	@%p56 bra 	$L__BB12_84;
	st.global.u32 	[%rd14+640], %r1737;
$L__BB12_84:
	add.s32 	%r535, %r142, 192;
	setp.ge.s32 	%p57, %r535, %r141;
	@%p57 bra 	$L__BB12_86;
	st.global.u32 	[%rd14+768], %r1738;
$L__BB12_86:
	add.s32 	%r536, %r142, 224;
	setp.ge.s32 	%p58, %r536, %r141;
	@%p58 bra 	$L__BB12_88;
	st.global.u32 	[%rd14+896], %r1739;
$L__BB12_88:
	add.s32 	%r537, %r142, 256;
	setp.ge.s32 	%p59, %r537, %r141;
	@%p59 bra 	$L__BB12_90;
	st.global.u32 	[%rd14+1024], %r1740;
$L__BB12_90:
	add.s32 	%r538, %r142, 288;
	setp.ge.s32 	%p60, %r538, %r141;
	@%p60 bra 	$L__BB12_92;
	st.global.u32 	[%rd14+1152], %r1741;
$L__BB12_92:
	add.s32 	%r539, %r142, 320;
	setp.ge.s32 	%p61, %r539, %r141;
	@%p61 bra 	$L__BB12_94;
	st.global.u32 	[%rd14+1280], %r1742;
$L__BB12_94:
	add.s32 	%r540, %r142, 352;
	setp.ge.s32 	%p62, %r540, %r141;
	@%p62 bra 	$L__BB12_96;
	st.global.u32 	[%rd14+1408], %r1743;
$L__BB12_96:
	add.s32 	%r541, %r142, 384;
	setp.ge.s32 	%p63, %r541, %r141;
	@%p63 bra 	$L__BB12_98;
	st.global.u32 	[%rd14+1536], %r1744;
$L__BB12_98:
	add.s32 	%r542, %r142, 416;
	setp.ge.s32 	%p64, %r542, %r141;
	@%p64 bra 	$L__BB12_100;
	st.global.u32 	[%rd14+1664], %r1745;
$L__BB12_100:
	add.s32 	%r543, %r142, 448;
	setp.ge.s32 	%p65, %r543, %r141;
	@%p65 bra 	$L__BB12_102;
	st.global.u32 	[%rd14+1792], %r1746;
$L__BB12_102:
	add.s32 	%r544, %r142, 480;
	setp.ge.s32 	%p66, %r544, %r141;
	@%p66 bra 	$L__BB12_104;
	st.global.u32 	[%rd14+1920], %r1747;
$L__BB12_104:
	add.s32 	%r545, %r142, 512;
	setp.ge.s32 	%p67, %r545, %r141;
	@%p67 bra 	$L__BB12_106;
	st.global.u32 	[%rd14+2048], %r1748;
$L__BB12_106:
	add.s32 	%r546, %r142, 544;
	setp.ge.s32 	%p68, %r546, %r141;
	@%p68 bra 	$L__BB12_108;
	st.global.u32 	[%rd14+2176], %r1749;
$L__BB12_108:
	add.s32 	%r547, %r142, 576;
	setp.ge.s32 	%p69, %r547, %r141;
	@%p69 bra 	$L__BB12_110;
	st.global.u32 	[%rd14+2304], %r1750;
$L__BB12_110:
	// begin inline asm
	exit;
	// end inline asm
	mov.u32 	%r1764, %r1732;
	mov.u32 	%r1765, %r1733;
	mov.u32 	%r1766, %r1734;
	mov.u32 	%r1767, %r1735;
	mov.u32 	%r1768, %r1736;
	mov.u32 	%r1769, %r1737;
	mov.u32 	%r1770, %r1738;
	mov.u32 	%r1771, %r1739;
	mov.u32 	%r1772, %r1740;
	mov.u32 	%r1773, %r1741;
	mov.u32 	%r1774, %r1742;
	mov.u32 	%r1775, %r1743;
	mov.u32 	%r1776, %r1744;
	mov.u32 	%r1777, %r1745;
	mov.u32 	%r1778, %r1746;
	mov.u32 	%r1779, %r1747;
	mov.u32 	%r1780, %r1748;
	mov.u32 	%r1781, %r1749;
	mov.u32 	%r1782, %r1750;
$L__BB12_111:
	mul.hi.u32 	%r548, %r1, 357913942;
	add.s32 	%r549, %r548, %r1;
	shl.b32 	%r550, %r549, 2;
	mov.u32 	%r551, _ZZN3cub18CUB_300001_SM_10006detail10radix_sort29DeviceRadixSortOnesweepKernelINS1_5radix10policy_hubIiNS0_8NullTypeEyE10Policy1000ELNS0_9SortOrderE0EiS6_yiiNS1_21identity_decomposer_tEEEvPT5_SC_PT3_PKSD_PT1_PKSH_PT2_PKSL_T4_iiT6_E1s;
	add.s32 	%r552, %r551, %r550;
	add.s32 	%r162, %r552, 13328;
	st.shared.u32 	[%r552+13328], %r1759;
	bar.sync 	0;
	setp.gt.u32 	%p70, %r1, 31;
	@%p70 bra 	$L__BB12_113;
	mad.lo.s32 	%r584, %r1, 52, %r551;
	ld.shared.u32 	%r585, [%r584+13328];
	ld.shared.u32 	%r586, [%r584+13332];
	ld.shared.u32 	%r587, [%r584+13336];
	ld.shared.u32 	%r588, [%r584+13340];
	ld.shared.u32 	%r589, [%r584+13344];
	ld.shared.u32 	%r590, [%r584+13348];
	ld.shared.u32 	%r591, [%r584+13352];
	ld.shared.u32 	%r592, [%r584+13356];
	ld.shared.u32 	%r593, [%r584+13360];
	ld.shared.u32 	%r594, [%r584+13364];
	ld.shared.u32 	%r595, [%r584+13368];
	ld.shared.u32 	%r596, [%r584+13372];
	add.s32 	%r597, %r586, %r585;
	add.s32 	%r598, %r597, %r587;
	add.s32 	%r599, %r598, %r588;
	add.s32 	%r600, %r599, %r589;
	add.s32 	%r601, %r600, %r590;
	add.s32 	%r602, %r601, %r591;
	add.s32 	%r603, %r602, %r592;
	add.s32 	%r604, %r603, %r593;
	add.s32 	%r605, %r604, %r594;
	add.s32 	%r606, %r605, %r595;
	add.s32 	%r557, %r606, %r596;
	mov.b32 	%r555, 1;
	mov.b32 	%r580, 0;
	mov.b32 	%r582, -1;
	// begin inline asm
	{  .reg .s32 r0;  .reg .pred p;  shfl.sync.up.b32 r0|p, %r557, %r555, %r580, %r582;  @p add.s32 r0, r0, %r557;  mov.s32 %r553, r0;}
	// end inline asm
	mov.b32 	%r561, 2;
	// begin inline asm
	{  .reg .s32 r0;  .reg .pred p;  shfl.sync.up.b32 r0|p, %r553, %r561, %r580, %r582;  @p add.s32 r0, r0, %r553;  mov.s32 %r559, r0;}
	// end inline asm
	mov.b32 	%r567, 4;
	// begin inline asm
	{  .reg .s32 r0;  .reg .pred p;  shfl.sync.up.b32 r0|p, %r559, %r567, %r580, %r582;  @p add.s32 r0, r0, %r559;  mov.s32 %r565, r0;}
	// end inline asm
	mov.b32 	%r573, 8;
	// begin inline asm
	{  .reg .s32 r0;  .reg .pred p;  shfl.sync.up.b32 r0|p, %r565, %r573, %r580, %r582;  @p add.s32 r0, r0, %r565;  mov.s32 %r571, r0;}
	// end inline asm
	mov.b32 	%r579, 16;
	// begin inline asm
	{  .reg .s32 r0;  .reg .pred p;  shfl.sync.up.b32 r0|p, %r571, %r579, %r580, %r582;  @p add.s32 r0, r0, %r571;  mov.s32 %r577, r0;}
	// end inline asm
	sub.s32 	%r607, %r577, %r557;
	add.s32 	%r608, %r585, %r607;
	add.s32 	%r609, %r586, %r608;
	add.s32 	%r610, %r587, %r609;
	add.s32 	%r611, %r588, %r610;
	add.s32 	%r612, %r589, %r611;
	add.s32 	%r613, %r590, %r612;
	add.s32 	%r614, %r591, %r613;
	add.s32 	%r615, %r592, %r614;
	add.s32 	%r616, %r593, %r615;
	add.s32 	%r617, %r594, %r616;
	add.s32 	%r618, %r595, %r617;
	st.shared.u32 	[%r584+13328], %r607;
	st.shared.u32 	[%r584+13332], %r608;
	st.shared.u32 	[%r584+13336], %r609;
	st.shared.u32 	[%r584+13340], %r610;
	st.shared.u32 	[%r584+13344], %r611;
	st.shared.u32 	[%r584+13348], %r612;
	st.shared.u32 	[%r584+13352], %r613;
	st.shared.u32 	[%r584+13356], %r614;
	st.shared.u32 	[%r584+13360], %r615;
	st.shared.u32 	[%r584+13364], %r616;
	st.shared.u32 	[%r584+13368], %r617;
	st.shared.u32 	[%r584+13372], %r618;
$L__BB12_113:
	setp.gt.u32 	%p71, %r1, 255;
	bar.sync 	0;
	ld.shared.u32 	%r163, [%r162];
	@%p71 bra 	$L__BB12_115;
	shl.b32 	%r619, %r1, 2;
	add.s32 	%r621, %r551, %r619;
	ld.shared.u32 	%r622, [%r621];
	add.s32 	%r623, %r622, %r163;
	st.shared.u32 	[%r621], %r623;
	ld.shared.u32 	%r624, [%r621+1024];
	add.s32 	%r625, %r624, %r163;
	st.shared.u32 	[%r621+1024], %r625;
	ld.shared.u32 	%r626, [%r621+2048];
	add.s32 	%r627, %r626, %r163;
	st.shared.u32 	[%r621+2048], %r627;
	ld.shared.u32 	%r628, [%r621+3072];
	add.s32 	%r629, %r628, %r163;
	st.shared.u32 	[%r621+3072], %r629;
	ld.shared.u32 	%r630, [%r621+4096];
	add.s32 	%r631, %r630, %r163;
	st.shared.u32 	[%r621+4096], %r631;
	ld.shared.u32 	%r632, [%r621+5120];
	add.s32 	%r633, %r632, %r163;
	st.shared.u32 	[%r621+5120], %r633;
	ld.shared.u32 	%r634, [%r621+6144];
	add.s32 	%r635, %r634, %r163;
	st.shared.u32 	[%r621+6144], %r635;
	ld.shared.u32 	%r636, [%r621+7168];
	add.s32 	%r637, %r636, %r163;
	st.shared.u32 	[%r621+7168], %r637;
	ld.shared.u32 	%r638, [%r621+8192];
	add.s32 	%r639, %r638, %r163;
	st.shared.u32 	[%r621+8192], %r639;
	ld.shared.u32 	%r640, [%r621+9216];
	add.s32 	%r641, %r640, %r163;
	st.shared.u32 	[%r621+9216], %r641;
	ld.shared.u32 	%r642, [%r621+10240];
	add.s32 	%r643, %r642, %r163;
	st.shared.u32 	[%r621+10240], %r643;
	ld.shared.u32 	%r644, [%r621+11264];
	add.s32 	%r645, %r644, %r163;
	st.shared.u32 	[%r621+11264], %r645;
$L__BB12_115:
	shl.b32 	%r672, %r1, 5;
	and.b32  	%r673, %r672, 31744;
	add.s32 	%r164, %r551, %r673;
	bar.sync 	0;
	// begin inline asm
	mov.u32 %r646, %lanemask_le;
	// end inline asm
	shr.u32 	%r675, %r1764, %r293;
	and.b32  	%r669, %r675, %r82;
	mov.b32 	%r649, 1;
	// begin inline asm
	{
    .reg .pred p;
    and.b32 %r647, %r669, %r649;    setp.ne.u32 p, %r647, 0;
    vote.ballot.sync.b32 %r647, p, 0xffffffff;
    @!p not.b32 %r647, %r647;
}

	// end inline asm
	mov.b32 	%r652, 2;
	// begin inline asm
	{
    .reg .pred p;
    and.b32 %r650, %r669, %r652;    setp.ne.u32 p, %r650, 0;
    vote.ballot.sync.b32 %r650, p, 0xffffffff;
    @!p not.b32 %r650, %r650;
}

	// end inline asm
	and.b32  	%r676, %r650, %r647;
	mov.b32 	%r655, 4;
	// begin inline asm
	{
    .reg .pred p;
    and.b32 %r653, %r669, %r655;    setp.ne.u32 p, %r653, 0;
    vote.ballot.sync.b32 %r653, p, 0xffffffff;
    @!p not.b32 %r653, %r653;
}

	// end inline asm
	and.b32  	%r677, %r653, %r676;
	mov.b32 	%r658, 8;
	// begin inline asm
	{
    .reg .pred p;
    and.b32 %r656, %r669, %r658;    setp.ne.u32 p, %r656, 0;
    vote.ballot.sync.b32 %r656, p, 0xffffffff;
    @!p not.b32 %r656, %r656;
}

	// end inline asm
	and.b32  	%r678, %r656, %r677;
	mov.b32 	%r661, 16;
	// begin inline asm
	{
    .reg .pred p;
    and.b32 %r659, %r669, %r661;    setp.ne.u32 p, %r659, 0;
    vote.ballot.sync.b32 %r659, p, 0xffffffff;
    @!p not.b32 %r659, %r659;
}

	// end inline asm
	and.b32  	%r679, %r659, %r678;
	mov.b32 	%r664, 32;
	// begin inline asm
	{
    .reg .pred p;
    and.b32 %r662, %r669, %r664;    setp.ne.u32 p, %r662, 0;
    vote.ballot.sync.b32 %r662, p, 0xffffffff;
    @!p not.b32 %r662, %r662;
}

	// end inline asm
	and.b32  	%r680, %r662, %r679;
	mov.b32 	%r667, 64;
	// begin inline asm
	{
    .reg .pred p;
    and.b32 %r665, %r669, %r667;    setp.ne.u32 p, %r665, 0;
    vote.ballot.sync.b32 %r665, p, 0xffffffff;
    @!p not.b32 %r665, %r665;
}

	// end inline asm
	and.b32  	%r681, %r665, %r680;
	mov.b32 	%r670, 128;
	// begin inline asm
	{
    .reg .pred p;
    and.b32 %r668, %r669, %r670;    setp.ne.u32 p, %r668, 0;
    vote.ballot.sync.b32 %r668, p, 0xffffffff;
    @!p not.b32 %r668, %r668;
}

	// end inline asm
	and.b32  	%r682, %r668, %r681;
	clz.b32 	%r683, %r682;
	sub.s32 	%r167, 31, %r683;
	and.b32  	%r684, %r646, %r682;
	popc.b32 	%r168, %r684;
	setp.ne.s32 	%p72, %r295, %r167;
	mov.b32 	%r1783, 0;
	@%p72 bra 	$L__BB12_117;
	shl.b32 	%r685, %r669, 2;
	add.s32 	%r686, %r164, %r685;
	atom.shared.add.u32 	%r1783, [%r686], %r168;
$L__BB12_117:
	shfl.sync.idx.b32	%r712|%p73, %r1783, %r167, 31, -1;
	add.s32 	%r171, %r168, %r712;
	shr.u32 	%r713, %r1765, %r293;
	and.b32  	%r709, %r713, %r82;
	mov.b32 	%r689, 1;
	// begin inline asm
	{
    .reg .pred p;
    and.b32 %r687, %r709, %r689;    setp.ne.u32 p, %r687, 0;
    vote.ballot.sync.b32 %r687, p, 0xffffffff;
    @!p not.b32 %r687, %r687;
}

	// end inline asm
	mov.b32 	%r692, 2;
	// begin inline asm
	{
    .reg .pred p;
    and.b32 %r690, %r709, %r692;    setp.ne.u32 p, %r690, 0;
    vote.ballot.sync.b32 %r690, p, 0xffffffff;
    @!p not.b32 %r690, %r690;
}

	// end inline asm
	and.b32  	%r714, %r690, %r687;
	mov.b32 	%r695, 4;
	// begin inline asm
	{
    .reg .pred p;
    and.b32 %r693, %r709, %r695;    setp.ne.u32 p, %r693, 0;
    vote.ballot.sync.b32 %r693, p, 0xffffffff;
    @!p not.b32 %r693, %r693;
}

	// end inline asm
	and.b32  	%r715, %r693, %r714;
	mov.b32 	%r698, 8;
	// begin inline asm
	{
    .reg .pred p;
    and.b32 %r696, %r709, %r698;    setp.ne.u32 p, %r696, 0;
    vote.ballot.sync.b32 %r696, p, 0xffffffff;
    @!p not.b32 %r696, %r696;
}

	// end inline asm
	and.b32  	%r716, %r696, %r715;
	mov.b32 	%r701, 16;
	// begin inline asm
	{
    .reg .pred p;
    and.b32 %r699, %r709, %r701;    setp.ne.u32 p, %r699, 0;
    vote.ballot.sync.b32 %r699, p, 0xffffffff;
    @!p not.b32 %r699, %r699;
}

	// end inline asm
	and.b32  	%r717, %r699, %r716;
	mov.b32 	%r704, 32;
	// begin inline asm
	{
    .reg .pred p;
    and.b32 %r702, %r709, %r704;    setp.ne.u32 p, %r702, 0;
    vote.ballot.sync.b32 %r702, p, 0xffffffff;
    @!p not.b32 %r702, %r702;
}

	// end inline asm
	and.b32  	%r718, %r702, %r717;
	mov.b32 	%r707, 64;
	// begin inline asm
	{
    .reg .pred p;
    and.b32 %r705, %r709, %r707;    setp.ne.u32 p, %r705, 0;
    vote.ballot.sync.b32 %r705, p, 0xffffffff;
    @!p not.b32 %r705, %r705;
}

	// end inline asm
	and.b32  	%r719, %r705, %r718;
	mov.b32 	%r710, 128;
	// begin inline asm
	{
    .reg .pred p;
    and.b32 %r708, %r709, %r710;    setp.ne.u32 p, %r708, 0;
    vote.ballot.sync.b32 %r708, p, 0xffffffff;
    @!p not.b32 %r708, %r708;
}

	// end inline asm
	and.b32  	%r720, %r708, %r719;
	clz.b32 	%r721, %r720;
	sub.s32 	%r173, 31, %r721;
	and.b32  	%r722, %r646, %r720;
	popc.b32 	%r174, %r722;
	setp.ne.s32 	%p74, %r295, %r173;
	mov.b32 	%r1784, 0;
	@%p74 bra 	$L__BB12_119;
	shl.b32 	%r723, %r709, 2;
	add.s32 	%r724, %r164, %r723;
	atom.shared.add.u32 	%r1784, [%r724], %r174;
$L__BB12_119:
	shfl.sync.idx.b32	%r750|%p75, %r1784, %r173, 31, -1;
	add.s32 	%r177, %r174, %r750;
	shr.u32 	%r751, %r1766, %r293;
	and.b32  	%r747, %r751, %r82;
	mov.b32 	%r727, 1;
	// begin inline asm
	{
    .reg .pred p;
    and.b32 %r725, %r747, %r727;    setp.ne.u32 p, %r725, 0;
    vote.ballot.sync.b32 %r725, p, 0xffffffff;
    @!p not.b32 %r725, %r725;
}

	// end inline asm
	mov.b32 	%r730, 2;
	// begin inline asm
	{
    .reg .pred p;
    and.b32 %r728, %r747, %r730;    setp.ne.u32 p, %r728, 0;
    vote.ballot.sync.b32 %r728, p, 0xffffffff;
    @!p not.b32 %r728, %r728;
}

	// end inline asm
	and.b32  	%r752, %r728, %r725;
	mov.b32 	%r733, 4;
	// begin inline asm
	{
    .reg .pred p;
    and.b32 %r731, %r747, %r733;    setp.ne.u32 p, %r731, 0;
    vote.ballot.sync.b32 %r731, p, 0xffffffff;
    @!p not.b32 %r731, %r731;
}

	// end inline asm
	and.b32  	%r753, %r731, %r752;
	mov.b32 	%r736, 8;
	// begin inline asm
	{
    .reg .pred p;
    and.b32 %r734, %r747, %r736;    setp.ne.u32 p, %r734, 0;
    vote.ballot.sync.b32 %r734, p, 0xffffffff;
    @!p not.b32 %r734, %r734;
}

	// end inline asm
	and.b32  	%r754, %r734, %r753;
	mov.b32 	%r739, 16;
	// begin inline asm
	{
    .reg .pred p;
    and.b32 %r737, %r747, %r739;    setp.ne.u32 p, %r737, 0;
    vote.ballot.sync.b32 %r737, p, 0xffffffff;
    @!p not.b32 %r737, %r737;
}

	// end inline asm
	and.b32  	%r755, %r737, %r754;
	mov.b32 	%r742, 32;
	// begin inline asm
	{
    .reg .pred p;
    and.b32 %r740, %r747, %r742;    setp.ne.u32 p, %r740, 0;
    vote.ballot.sync.b32 %r740, p, 0xffffffff;
    @!p not.b32 %r740, %r740;
}

	// end inline asm
	and.b32  	%r756, %r740, %r755;
	mov.b32 	%r745, 64;
	// begin inline asm
	{
    .reg .pred p;
    and.b32 %r743, %r747, %r745;    setp.ne.u32 p, %r743, 0;
    vote.ballot.sync.b32 %r743, p, 0xffffffff;
    @!p not.b32 %r743, %r743;
}

	// end inline asm
	and.b32  	%r757, %r743, %r756;
	mov.b32 	%r748, 128;
	// begin inline asm
	{
    .reg .pred p;
    and.b32 %r746, %r747, %r748;    setp.ne.u32 p, %r746, 0;
    vote.ballot.sync.b32 %r746, p, 0xffffffff;
    @!p not.b32 %r746, %r746;
}

	// end inline asm
	and.b32  	%r758, %r746, %r757;
	clz.b32 	%r759, %r758;
	sub.s32 	%r179, 31, %r759;
	and.b32  	%r760, %r646, %r758;
	popc.b32 	%r180, %r760;
	setp.ne.s32 	%p76, %r295, %r179;
	mov.b32 	%r1785, 0;
	@%p76 bra 	$L__BB12_121;
	shl.b32 	%r761, %r747, 2;
	add.s32 	%r762, %r164, %r761;
	atom.shared.add.u32 	%r1785, [%r762], %r180;
$L__BB12_121:
	shfl.sync.idx.b32	%r788|%p77, %r1785, %r179, 31, -1;
	add.s32 	%r183, %r180, %r788;
	shr.u32 	%r789, %r1767, %r293;
	and.b32  	%r785, %r789, %r82;
	mov.b32 	%r765, 1;
	// begin inline asm
	{
    .reg .pred p;
    and.b32 %r763, %r785, %r765;    setp.ne.u32 p, %r763, 0;
    vote.ballot.sync.b32 %r763, p, 0xffffffff;
    @!p not.b32 %r763, %r763;
}

	// end inline asm
	mov.b32 	%r768, 2;
	// begin inline asm
	{
    .reg .pred p;
    and.b32 %r766, %r785, %r768;    setp.ne.u32 p, %r766, 0;
    vote.ballot.sync.b32 %r766, p, 0xffffffff;
    @!p not.b32 %r766, %r766;
}

	// end inline asm
	and.b32  	%r790, %r766, %r763;
	mov.b32 	%r771, 4;
	// begin inline asm
	{
    .reg .pred p;
    and.b32 %r769, %r785, %r771;    setp.ne.u32 p, %r769, 0;
    vote.ballot.sync.b32 %r769, p, 0xffffffff;
    @!p not.b32 %r769, %r769;
}

	// end inline asm
	and.b32  	%r791, %r769, %r790;
	mov.b32 	%r774, 8;
	// begin inline asm
	{
    .reg .pred p;
    and.b32 %r772, %r785, %r774;    setp.ne.u32 p, %r772, 0;
    vote.ballot.sync.b32 %r772, p, 0xffffffff;
    @!p not.b32 %r772, %r772;
}

	// end inline asm
	and.b32  	%r792, %r772, %r791;
	mov.b32 	%r777, 16;
	// begin inline asm
	{
    .reg .pred p;
    and.b32 %r775, %r785, %r777;    setp.ne.u32 p, %r775, 0;
    vote.ballot.sync.b32 %r775, p, 0xffffffff;
    @!p not.b32 %r775, %r775;
}

	// end inline asm
	and.b32  	%r793, %r775, %r792;
	mov.b32 	%r780, 32;
	// begin inline asm
	{
    .reg .pred p;
    and.b32 %r778, %r785, %r780;    setp.ne.u32 p, %r778, 0;
    vote.ballot.sync.b32 %r778, p, 0xffffffff;
    @!p not.b32 %r778, %r778;
}

	// end inline asm
	and.b32  	%r794, %r778, %r793;
	mov.b32 	%r783, 64;
	// begin inline asm
	{
    .reg .pred p;
    and.b32 %r781, %r785, %r783;    setp.ne.u32 p, %r781, 0;
    vote.ballot.sync.b32 %r781, p, 0xffffffff;
    @!p not.b32 %r781, %r781;
}

	// end inline asm
	and.b32  	%r795, %r781, %r794;
	mov.b32 	%r786, 128;
	// begin inline asm
	{
    .reg .pred p;
    and.b32 %r784, %r785, %r786;    setp.ne.u32 p, %r784, 0;
    vote.ballot.sync.b32 %r784, p, 0xffffffff;
    @!p not.b32 %r784, %r784;
}

	// end inline asm
	and.b32  	%r796, %r784, %r795;
	clz.b32 	%r797, %r796;
	sub.s32 	%r185, 31, %r797;
	and.b32  	%r798, %r646, %r796;
	popc.b32 	%r186, %r798;
	setp.ne.s32 	%p78, %r295, %r185;
	mov.b32 	%r1786, 0;
	@%p78 bra 	$L__BB12_123;
	shl.b32 	%r799, %r785, 2;
	add.s32 	%r800, %r164, %r799;
	atom.shared.add.u32 	%r1786, [%r800], %r186;
$L__BB12_123:
	shfl.sync.idx.b32	%r826|%p79, %r1786, %r185, 31, -1;
	add.s32 	%r189, %r186, %r826;
	shr.u32 	%r827, %r1768, %r293;
	and.b32  	%r823, %r827, %r82;
	mov.b32 	%r803, 1;
	// begin inline asm
	{
    .reg .pred p;
    and.b32 %r801, %r823, %r803;    setp.ne.u32 p, %r801, 0;
    vote.ballot.sync.b32 %r801, p, 0xffffffff;
    @!p not.b32 %r801, %r801;
}

	// end inline asm
	mov.b32 	%r806, 2;
	// begin inline asm
	{
    .reg .pred p;
    and.b32 %r804, %r823, %r806;    setp.ne.u32 p, %r804, 0;
    vote.ballot.sync.b32 %r804, p, 0xffffffff;
    @!p not.b32 %r804, %r804;
}

	// end inline asm
	and.b32  	%r828, %r804, %r801;
	mov.b32 	%r809, 4;
	// begin inline asm
	{
    .reg .pred p;
    and.b32 %r807, %r823, %r809;    setp.ne.u32 p, %r807, 0;
    vote.ballot.sync.b32 %r807, p, 0xffffffff;
    @!p not.b32 %r807, %r807;
}

	// end inline asm
	and.b32  	%r829, %r807, %r828;
	mov.b32 	%r812, 8;
	// begin inline asm
	{
    .reg .pred p;
    and.b32 %r810, %r823, %r812;    setp.ne.u32 p, %r810, 0;
    vote.ballot.sync.b32 %r810, p, 0xffffffff;
    @!p not.b32 %r810, %r810;
}

	// end inline asm
	and.b32  	%r830, %r810, %r829;
	mov.b32 	%r815, 16;
	// begin inline asm
	{
    .reg .pred p;
    and.b32 %r813, %r823, %r815;    setp.ne.u32 p, %r813, 0;
    vote.ballot.sync.b32 %r813, p, 0xffffffff;
    @!p not.b32 %r813, %r813;
}

	// end inline asm
	and.b32  	%r831, %r813, %r830;
	mov.b32 	%r818, 32;
	// begin inline asm
	{
    .reg .pred p;
    and.b32 %r816, %r823, %r818;    setp.ne.u32 p, %r816, 0;
    vote.ballot.sync.b32 %r816, p, 0xffffffff;
    @!p not.b32 %r816, %r816;
}

	// end inline asm
	and.b32  	%r832, %r816, %r831;
	mov.b32 	%r821, 64;
	// begin inline asm
	{
    .reg .pred p;
    and.b32 %r819, %r823, %r821;    setp.ne.u32 p, %r819, 0;
    vote.ballot.sync.b32 %r819, p, 0xffffffff;
    @!p not.b32 %r819, %r819;
}

	// end inline asm
	and.b32  	%r833, %r819, %r832;
	mov.b32 	%r824, 128;
	// begin inline asm
	{
    .reg .pred p;
    and.b32 %r822, %r823, %r824;    setp.ne.u32 p, %r822, 0;
    vote.ballot.sync.b32 %r822, p, 0xffffffff;
    @!p not.b32 %r822, %r822;
}

	// end inline asm
	and.b32  	%r834, %r822, %r833;
	clz.b32 	%r835, %r834;
	sub.s32 	%r191, 31, %r835;
	and.b32  	%r836, %r646, %r834;
	popc.b32 	%r192, %r836;
	setp.ne.s32 	%p80, %r295, %r191;
	mov.b32 	%r1787, 0;
	@%p80 bra 	$L__BB12_125;
	shl.b32 	%r837, %r823, 2;
	add.s32 	%r838, %r164, %r837;
	atom.shared.add.u32 	%r1787, [%r838], %r192;
$L__BB12_125:
	shfl.sync.idx.b32	%r864|%p81, %r1787, %r191, 31, -1;
	add.s32 	%r195, %r192, %r864;
	shr.u32 	%r865, %r1769, %r293;
	and.b32  	%r861, %r865, %r82;
	mov.b32 	%r841, 1;
	// begin inline asm
	{
    .reg .pred p;
    and.b32 %r839, %r861, %r841;    setp.ne.u32 p, %r839, 0;
    vote.ballot.sync.b32 %r839, p, 0xffffffff;
    @!p not.b32 %r839, %r839;
}

	// end inline asm
	mov.b32 	%r844, 2;
	// begin inline asm
	{
    .reg .pred p;
    and.b32 %r842, %r861, %r844;    setp.ne.u32 p, %r842, 0;
    vote.ballot.sync.b32 %r842, p, 0xffffffff;
    @!p not.b32 %r842, %r842;
}

	// end inline asm
	and.b32  	%r866, %r842, %r839;
	mov.b32 	%r847, 4;
	// begin inline asm
	{
    .reg .pred p;
    and.b32 %r845, %r861, %r847;    setp.ne.u32 p, %r845, 0;
    vote.ballot.sync.b32 %r845, p, 0xffffffff;
    @!p not.b32 %r845, %r845;
}

	// end inline asm
	and.b32  	%r867, %r845, %r866;
	mov.b32 	%r850, 8;
	// begin inline asm
	{
    .reg .pred p;
    and.b32 %r848, %r861, %r850;    setp.ne.u32 p, %r848, 0;
    vote.ballot.sync.b32 %r848, p, 0xffffffff;
    @!p not.b32 %r848, %r848;
}

	// end inline asm
	and.b32  	%r868, %r848, %r867;
	mov.b32 	%r853, 16;
	// begin inline asm
	{
    .reg .pred p;
    and.b32 %r851, %r861, %r853;    setp.ne.u32 p, %r851, 0;
    vote.ballot.sync.b32 %r851, p, 0xffffffff;
    @!p not.b32 %r851, %r851;
}

	// end inline asm
	and.b32  	%r869, %r851, %r868;
	mov.b32 	%r856, 32;
	// begin inline asm
	{
    .reg .pred p;
    and.b32 %r854, %r861, %r856;    setp.ne.u32 p, %r854, 0;
    vote.ballot.sync.b32 %r854, p, 0xffffffff;
    @!p not.b32 %r854, %r854;
}

	// end inline asm
	and.b32  	%r870, %r854, %r869;
	mov.b32 	%r859, 64;
	// begin inline asm
	{
    .reg .pred p;
    and.b32 %r857, %r861, %r859;    setp.ne.u32 p, %r857, 0;
    vote.ballot.sync.b32 %r857, p, 0xffffffff;
    @!p not.b32 %r857, %r857;
}

	// end inline asm
	and.b32  	%r871, %r857, %r870;
	mov.b32 	%r862, 128;
	// begin inline asm
	{
    .reg .pred p;
    and.b32 %r860, %r861, %r862;    setp.ne.u32 p, %r860, 0;
    vote.ballot.sync.b32 %r860, p, 0xffffffff;
    @!p not.b32 %r860, %r860;
}

	// end inline asm
	and.b32  	%r872, %r860, %r871;
	clz.b32 	%r873, %r872;
	sub.s32 	%r197, 31, %r873;
	and.b32  	%r874, %r646, %r872;
	popc.b32 	%r198, %r874;
	setp.ne.s32 	%p82, %r295, %r197;
	mov.b32 	%r1788, 0;
	@%p82 bra 	$L__BB12_127;
	shl.b32 	%r875, %r861, 2;
	add.s32 	%r876, %r164, %r875;
	atom.shared.add.u32 	%r1788, [%r876], %r198;
$L__BB12_127:
	shfl.sync.idx.b32	%r902|%p83, %r1788, %r197, 31, -1;
	add.s32 	%r201, %r198, %r902;
	shr.u32 	%r903, %r1770, %r293;
	and.b32  	%r899, %r903, %r82;
	mov.b32 	%r879, 1;
	// begin inline asm
	{
    .reg .pred p;
    and.b32 %r877, %r899, %r879;    setp.ne.u32 p, %r877, 0;
    vote.ballot.sync.b32 %r877, p, 0xffffffff;
    @!p not.b32 %r877, %r877;
}

	// end inline asm
	mov.b32 	%r882, 2;
	// begin inline asm
	{
    .reg .pred p;
    and.b32 %r880, %r899, %r882;    setp.ne.u32 p, %r880, 0;
    vote.ballot.sync.b32 %r880, p, 0xffffffff;
    @!p not.b32 %r880, %r880;
}

	// end inline asm
	and.b32  	%r904, %r880, %r877;
	mov.b32 	%r885, 4;
	// begin inline asm
	{
    .reg .pred p;
    and.b32 %r883, %r899, %r885;    setp.ne.u32 p, %r883, 0;
    vote.ballot.sync.b32 %r883, p, 0xffffffff;
    @!p not.b32 %r883, %r883;
}

	// end inline asm
	and.b32  	%r905, %r883, %r904;
	mov.b32 	%r888, 8;
	// begin inline asm
	{
    .reg .pred p;
    and.b32 %r886, %r899, %r888;    setp.ne.u32 p, %r886, 0;
    vote.ballot.sync.b32 %r886, p, 0xffffffff;
    @!p not.b32 %r886, %r886;
}

	// end inline asm
	and.b32  	%r906, %r886, %r905;
	mov.b32 	%r891, 16;
	// begin inline asm
	{
    .reg .pred p;
    and.b32 %r889, %r899, %r891;    setp.ne.u32 p, %r889, 0;
    vote.ballot.sync.b32 %r889, p, 0xffffffff;
    @!p not.b32 %r889, %r889;
}

	// end inline asm
	and.b32  	%r907, %r889, %r906;
	mov.b32 	%r894, 32;
	// begin inline asm
	{
    .reg .pred p;
    and.b32 %r892, %r899, %r894;    setp.ne.u32 p, %r892, 0;
    vote.ballot.sync.b32 %r892, p, 0xffffffff;
    @!p not.b32 %r892, %r892;
}

	// end inline asm
	and.b32  	%r908, %r892, %r907;
	mov.b32 	%r897, 64;
	// begin inline asm
	{
    .reg .pred p;
    and.b32 %r895, %r899, %r897;    setp.ne.u32 p, %r895, 0;
    vote.ballot.sync.b32 %r895, p, 0xffffffff;
    @!p not.b32 %r895, %r895;
}

	// end inline asm
	and.b32  	%r909, %r895, %r908;
	mov.b32 	%r900, 128;
	// begin inline asm
	{
    .reg .pred p;
    and.b32 %r898, %r899, %r900;    setp.ne.u32 p, %r898, 0;
    vote.ballot.sync.b32 %r898, p, 0xffffffff;
    @!p not.b32 %r898, %r898;
}

	// end inline asm
	and.b32  	%r910, %r898, %r909;
	clz.b32 	%r911, %r910;
	sub.s32 	%r203, 31, %r911;
	and.b32  	%r912, %r646, %r910;
	popc.b32 	%r204, %r912;
	setp.ne.s32 	%p84, %r295, %r203;
	mov.b32 	%r1789, 0;
	@%p84 bra 	$L__BB12_129;
	shl.b32 	%r913, %r899, 2;
	add.s32 	%r914, %r164, %r913;
	atom.shared.add.u32 	%r1789, [%r914], %r204;
$L__BB12_129:
	shfl.sync.idx.b32	%r940|%p85, %r1789, %r203, 31, -1;
	add.s32 	%r207, %r204, %r940;
	shr.u32 	%r941, %r1771, %r293;
	and.b32  	%r937, %r941, %r82;
	mov.b32 	%r917, 1;
	// begin inline asm
	{
    .reg .pred p;
    and.b32 %r915, %r937, %r917;    setp.ne.u32 p, %r915, 0;
    vote.ballot.sync.b32 %r915, p, 0xffffffff;
    @!p not.b32 %r915, %r915;
}

	// end inline asm
	mov.b32 	%r920, 2;
	// begin inline asm
	{
    .reg .pred p;
    and.b32 %r918, %r937, %r920;    setp.ne.u32 p, %r918, 0;
    vote.ballot.sync.b32 %r918, p, 0xffffffff;
    @!p not.b32 %r918, %r918;
}

	// end inline asm
	and.b32  	%r942, %r918, %r915;
	mov.b32 	%r923, 4;
	// begin inline asm
	{
    .reg .pred p;
    and.b32 %r921, %r937, %r923;    setp.ne.u32 p, %r921, 0;
    vote.ballot.sync.b32 %r921, p, 0xffffffff;
    @!p not.b32 %r921, %r921;
}

	// end inline asm
	and.b32  	%r943, %r921, %r942;
	mov.b32 	%r926, 8;
	// begin inline asm
	{
    .reg .pred p;
    and.b32 %r924, %r937, %r926;    setp.ne.u32 p, %r924, 0;
    vote.ballot.sync.b32 %r924, p, 0xffffffff;
    @!p not.b32 %r924, %r924;
}

	// end inline asm
	and.b32  	%r944, %r924, %r943;
	mov.b32 	%r929, 16;
	// begin inline asm
	{
    .reg .pred p;
    and.b32 %r927, %r937, %r929;    setp.ne.u32 p, %r927, 0;
    vote.ballot.sync.b32 %r927, p, 0xffffffff;
    @!p not.b32 %r927, %r927;
}

	// end inline asm
	and.b32  	%r945, %r927, %r944;
	mov.b32 	%r932, 32;
	// begin inline asm
	{
    .reg .pred p;
    and.b32 %r930, %r937, %r932;    setp.ne.u32 p, %r930, 0;
    vote.ballot.sync.b32 %r930, p, 0xffffffff;
    @!p not.b32 %r930, %r930;
}

	// end inline asm
	and.b32  	%r946, %r930, %r945;
	mov.b32 	%r935, 64;
	// begin inline asm
	{
    .reg .pred p;
    and.b32 %r933, %r937, %r935;    setp.ne.u32 p, %r933, 0;
    vote.ballot.sync.b32 %r933, p, 0xffffffff;
    @!p not.b32 %r933, %r933;
}

	// end inline asm
	and.b32  	%r947, %r933, %r946;
	mov.b32 	%r938, 128;
	// begin inline asm
	{
    .reg .pred p;
    and.b32 %r936, %r937, %r938;    setp.ne.u32 p, %r936, 0;
    vote.ballot.sync.b32 %r936, p, 0xffffffff;
    @!p not.b32 %r936, %r936;
}

	// end inline asm
	and.b32  	%r948, %r936, %r947;
	clz.b32 	%r949, %r948;
	sub.s32 	%r209, 31, %r949;
	and.b32  	%r950, %r646, %r948;
	popc.b32 	%r210, %r950;
	setp.ne.s32 	%p86, %r295, %r209;
	mov.b32 	%r1790, 0;
	@%p86 bra 	$L__BB12_131;
	shl.b32 	%r951, %r937, 2;
	add.s32 	%r952, %r164, %r951;
	atom.shared.add.u32 	%r1790, [%r952], %r210;
$L__BB12_131:
	shfl.sync.idx.b32	%r978|%p87, %r1790, %r209, 31, -1;
	add.s32 	%r213, %r210, %r978;
	shr.u32 	%r979, %r1772, %r293;
	and.b32  	%r975, %r979, %r82;
	mov.b32 	%r955, 1;
	// begin inline asm
	{
    .reg .pred p;
    and.b32 %r953, %r975, %r955;    setp.ne.u32 p, %r953, 0;
    vote.ballot.sync.b32 %r953, p, 0xffffffff;
    @!p not.b32 %r953, %r953;
}

	// end inline asm
	mov.b32 	%r958, 2;
	// begin inline asm
	{
    .reg .pred p;
    and.b32 %r956, %r975, %r958;    setp.ne.u32 p, %r956, 0;
    vote.ballot.sync.b32 %r956, p, 0xffffffff;
    @!p not.b32 %r956, %r956;
}

	// end inline asm
	and.b32  	%r980, %r956, %r953;
	mov.b32 	%r961, 4;
	// begin inline asm
	{
    .reg .pred p;
    and.b32 %r959, %r975, %r961;    setp.ne.u32 p, %r959, 0;
    vote.ballot.sync.b32 %r959, p, 0xffffffff;
    @!p not.b32 %r959, %r959;
}

	// end inline asm
	and.b32  	%r981, %r959, %r980;
	mov.b32 	%r964, 8;
	// begin inline asm
	{
    .reg .pred p;
    and.b32 %r962, %r975, %r964;    setp.ne.u32 p, %r962, 0;
    vote.ballot.sync.b32 %r962, p, 0xffffffff;
    @!p not.b32 %r962, %r962;
}

	// end inline asm
	and.b32  	%r982, %r962, %r981;
	mov.b32 	%r967, 16;
	// begin inline asm
	{
    .reg .pred p;
    and.b32 %r965, %r975, %r967;    setp.ne.u32 p, %r965, 0;
    vote.ballot.sync.b32 %r965, p, 0xffffffff;
    @!p not.b32 %r965, %r965;
}

	// end inline asm
	and.b32  	%r983, %r965, %r982;
	mov.b32 	%r970, 32;
	// begin inline asm
	{
    .reg .pred p;
    and.b32 %r968, %r975, %r970;    setp.ne.u32 p, %r968, 0;
    vote.ballot.sync.b32 %r968, p, 0xffffffff;
    @!p not.b32 %r968, %r968;
}

	// end inline asm
	and.b32  	%r984, %r968, %r983;
	mov.b32 	%r973, 64;
	// begin inline asm
	{
    .reg .pred p;
    and.b32 %r971, %r975, %r973;    setp.ne.u32 p, %r971, 0;
    vote.ballot.sync.b32 %r971, p, 0xffffffff;
    @!p not.b32 %r971, %r971;
}

	// end inline asm
	and.b32  	%r985, %r971, %r984;
	mov.b32 	%r976, 128;
	// begin inline asm
	{
    .reg .pred p;
    and.b32 %r974, %r975, %r976;    setp.ne.u32 p, %r974, 0;
    vote.ballot.sync.b32 %r974, p, 0xffffffff;
    @!p not.b32 %r974, %r974;
}

	// end inline asm
	and.b32  	%r986, %r974, %r985;
	clz.b32 	%r987, %r986;
	sub.s32 	%r215, 31, %r987;
	and.b32  	%r988, %r646, %r986;
	popc.b32 	%r216, %r988;
	setp.ne.s32 	%p88, %r295, %r215;
	mov.b32 	%r1791, 0;
	@%p88 bra 	$L__BB12_133;
	shl.b32 	%r989, %r975, 2;
	add.s32 	%r990, %r164, %r989;
	atom.shared.add.u32 	%r1791, [%r990], %r216;
$L__BB12_133:
	shfl.sync.idx.b32	%r1016|%p89, %r1791, %r215, 31, -1;
	add.s32 	%r219, %r216, %r1016;
	shr.u32 	%r1017, %r1773, %r293;
	and.b32  	%r1013, %r1017, %r82;
	mov.b32 	%r993, 1;
	// begin inline asm
	{
    .reg .pred p;
    and.b32 %r991, %r1013, %r993;    setp.ne.u32 p, %r991, 0;
    vote.ballot.sync.b32 %r991, p, 0xffffffff;
    @!p not.b32 %r991, %r991;
}

	// end inline asm
	mov.b32 	%r996, 2;
	// begin inline asm
	{
    .reg .pred p;
    and.b32 %r994, %r1013, %r996;    setp.ne.u32 p, %r994, 0;
    vote.ballot.sync.b32 %r994, p, 0xffffffff;
    @!p not.b32 %r994, %r994;
}

	// end inline asm
	and.b32  	%r1018, %r994, %r991;
	mov.b32 	%r999, 4;
	// begin inline asm
	{
    .reg .pred p;
    and.b32 %r997, %r1013, %r999;    setp.ne.u32 p, %r997, 0;
    vote.ballot.sync.b32 %r997, p, 0xffffffff;
    @!p not.b32 %r997, %r997;
}

	// end inline asm
	and.b32  	%r1019, %r997, %r1018;
	mov.b32 	%r1002, 8;
	// begin inline asm
	{
    .reg .pred p;
    and.b32 %r1000, %r1013, %r1002;    setp.ne.u32 p, %r1000, 0;
    vote.ballot.sync.b32 %r1000, p, 0xffffffff;
    @!p not.b32 %r1000, %r1000;
}

	// end inline asm
	and.b32  	%r1020, %r1000, %r1019;
	mov.b32 	%r1005, 16;
	// begin inline asm
	{
    .reg .pred p;
    and.b32 %r1003, %r1013, %r1005;    setp.ne.u32 p, %r1003, 0;
    vote.ballot.sync.b32 %r1003, p, 0xffffffff;
    @!p not.b32 %r1003, %r1003;
}

	// end inline asm
	and.b32  	%r1021, %r1003, %r1020;
	mov.b32 	%r1008, 32;
	// begin inline asm
	{
    .reg .pred p;
    and.b32 %r1006, %r1013, %r1008;    setp.ne.u32 p, %r1006, 0;
    vote.ballot.sync.b32 %r1006, p, 0xffffffff;
    @!p not.b32 %r1006, %r1006;
}

	// end inline asm
	and.b32  	%r1022, %r1006, %r1021;
	mov.b32 	%r1011, 64;
	// begin inline asm
	{
    .reg .pred p;
    and.b32 %r1009, %r1013, %r1011;    setp.ne.u32 p, %r1009, 0;
    vote.ballot.sync.b32 %r1009, p, 0xffffffff;
    @!p not.b32 %r1009, %r1009;
}

	// end inline asm
	and.b32  	%r1023, %r1009, %r1022;
	mov.b32 	%r1014, 128;
	// begin inline asm
	{
    .reg .pred p;
    and.b32 %r1012, %r1013, %r1014;    setp.ne.u32 p, %r1012, 0;
    vote.ballot.sync.b32 %r1012, p, 0xffffffff;
    @!p not.b32 %r1012, %r1012;
}

	// end inline asm
	and.b32  	%r1024, %r1012, %r1023;
	clz.b32 	%r1025, %r1024;
	sub.s32 	%r221, 31, %r1025;
	and.b32  	%r1026, %r646, %r1024;
	popc.b32 	%r222, %r1026;
	setp.ne.s32 	%p90, %r295, %r221;
	mov.b32 	%r1792, 0;
	@%p90 bra 	$L__BB12_135;
	shl.b32 	%r1027, %r1013, 2;
	add.s32 	%r1028, %r164, %r1027;
	atom.shared.add.u32 	%r1792, [%r1028], %r222;
$L__BB12_135:
	shfl.sync.idx.b32	%r1054|%p91, %r1792, %r221, 31, -1;
	add.s32 	%r225, %r222, %r1054;
	shr.u32 	%r1055, %r1774, %r293;
	and.b32  	%r1051, %r1055, %r82;
	mov.b32 	%r1031, 1;
	// begin inline asm
	{
    .reg .pred p;
    and.b32 %r1029, %r1051, %r1031;    setp.ne.u32 p, %r1029, 0;
    vote.ballot.sync.b32 %r1029, p, 0xffffffff;
    @!p not.b32 %r1029, %r1029;
}

	// end inline asm
	mov.b32 	%r1034, 2;
	// begin inline asm
	{
    .reg .pred p;
    and.b32 %r1032, %r1051, %r1034;    setp.ne.u32 p, %r1032, 0;
    vote.ballot.sync.b32 %r1032, p, 0xffffffff;
    @!p not.b32 %r1032, %r1032;
}

	// end inline asm
	and.b32  	%r1056, %r1032, %r1029;
	mov.b32 	%r1037, 4;
	// begin inline asm
	{
    .reg .pred p;
    and.b32 %r1035, %r1051, %r1037;    setp.ne.u32 p, %r1035, 0;
    vote.ballot.sync.b32 %r1035, p, 0xffffffff;
    @!p not.b32 %r1035, %r1035;
}

	// end inline asm
	and.b32  	%r1057, %r1035, %r1056;
	mov.b32 	%r1040, 8;
	// begin inline asm
	{
    .reg .pred p;
    and.b32 %r1038, %r1051, %r1040;    setp.ne.u32 p, %r1038, 0;
    vote.ballot.sync.b32 %r1038, p, 0xffffffff;
    @!p not.b32 %r1038, %r1038;
}

	// end inline asm
	and.b32  	%r1058, %r1038, %r1057;
	mov.b32 	%r1043, 16;
	// begin inline asm
	{
    .reg .pred p;
    and.b32 %r1041, %r1051, %r1043;    setp.ne.u32 p, %r1041, 0;
    vote.ballot.sync.b32 %r1041, p, 0xffffffff;
    @!p not.b32 %r1041, %r1041;
}

	// end inline asm
	and.b32  	%r1059, %r1041, %r1058;
	mov.b32 	%r1046, 32;
	// begin inline asm
	{
    .reg .pred p;
    and.b32 %r1044, %r1051, %r1046;    setp.ne.u32 p, %r1044, 0;
    vote.ballot.sync.b32 %r1044, p, 0xffffffff;
    @!p not.b32 %r1044, %r1044;
}

	// end inline asm
	and.b32  	%r1060, %r1044, %r1059;
	mov.b32 	%r1049, 64;
	// begin inline asm
	{
    .reg .pred p;
    and.b32 %r1047, %r1051, %r1049;    setp.ne.u32 p, %r1047, 0;
    vote.ballot.sync.b32 %r1047, p, 0xffffffff;
    @!p not.b32 %r1047, %r1047;
}

	// end inline asm
	and.b32  	%r1061, %r1047, %r1060;
	mov.b32 	%r1052, 128;
	// begin inline asm
	{
    .reg .pred p;
    and.b32 %r1050, %r1051, %r1052;    setp.ne.u32 p, %r1050, 0;
    vote.ballot.sync.b32 %r1050, p, 0xffffffff;
    @!p not.b32 %r1050, %r1050;
}

	// end inline asm
	and.b32  	%r1062, %r1050, %r1061;
	clz.b32 	%r1063, %r1062;
	sub.s32 	%r227, 31, %r1063;
	and.b32  	%r1064, %r646, %r1062;
	popc.b32 	%r228, %r1064;
	setp.ne.s32 	%p92, %r295, %r227;
	mov.b32 	%r1793, 0;
	@%p92 bra 	$L__BB12_137;
	shl.b32 	%r1065, %r1051, 2;
	add.s32 	%r1066, %r164, %r1065;
	atom.shared.add.u32 	%r1793, [%r1066], %r228;
$L__BB12_137:
	shfl.sync.idx.b32	%r1092|%p93, %r1793, %r227, 31, -1;
	add.s32 	%r231, %r228, %r1092;
	shr.u32 	%r1093, %r1775, %r293;
	and.b32  	%r1089, %r1093, %r82;
	mov.b32 	%r1069, 1;
	// begin inline asm
	{
    .reg .pred p;
    and.b32 %r1067, %r1089, %r1069;    setp.ne.u32 p, %r1067, 0;
    vote.ballot.sync.b32 %r1067, p, 0xffffffff;
    @!p not.b32 %r1067, %r1067;
}

	// end inline asm
	mov.b32 	%r1072, 2;
	// begin inline asm
	{
    .reg .pred p;
    and.b32 %r1070, %r1089, %r1072;    setp.ne.u32 p, %r1070, 0;
    vote.ballot.sync.b32 %r1070, p, 0xffffffff;
    @!p not.b32 %r1070, %r1070;
}

	// end inline asm
	and.b32  	%r1094, %r1070, %r1067;
	mov.b32 	%r1075, 4;
	// begin inline asm
	{
    .reg .pred p;
    and.b32 %r1073, %r1089, %r1075;    setp.ne.u32 p, %r1073, 0;
    vote.ballot.sync.b32 %r1073, p, 0xffffffff;
    @!p not.b32 %r1073, %r1073;
}

	// end inline asm
	and.b32  	%r1095, %r1073, %r1094;
	mov.b32 	%r1078, 8;
	// begin inline asm
	{
    .reg .pred p;
    and.b32 %r1076, %r1089, %r1078;    setp.ne.u32 p, %r1076, 0;
    vote.ballot.sync.b32 %r1076, p, 0xffffffff;
    @!p not.b32 %r1076, %r1076;
}

	// end inline asm
	and.b32  	%r1096, %r1076, %r1095;
	mov.b32 	%r1081, 16;
	// begin inline asm
	{
    .reg .pred p;
    and.b32 %r1079, %r1089, %r1081;    setp.ne.u32 p, %r1079, 0;
    vote.ballot.sync.b32 %r1079, p, 0xffffffff;
    @!p not.b32 %r1079, %r1079;
}

	// end inline asm
	and.b32  	%r1097, %r1079, %r1096;
	mov.b32 	%r1084, 32;
	// begin inline asm
	{
    .reg .pred p;
    and.b32 %r1082, %r1089, %r1084;    setp.ne.u32 p, %r1082, 0;
    vote.ballot.sync.b32 %r1082, p, 0xffffffff;
    @!p not.b32 %r1082, %r1082;
}

	// end inline asm
	and.b32  	%r1098, %r1082, %r1097;
	mov.b32 	%r1087, 64;
	// begin inline asm
	{
    .reg .pred p;
    and.b32 %r1085, %r1089, %r1087;    setp.ne.u32 p, %r1085, 0;
    vote.ballot.sync.b32 %r1085, p, 0xffffffff;
    @!p not.b32 %r1085, %r1085;
}

	// end inline asm
	and.b32  	%r1099, %r1085, %r1098;
	mov.b32 	%r1090, 128;
	// begin inline asm
	{
    .reg .pred p;
    and.b32 %r1088, %r1089, %r1090;    setp.ne.u32 p, %r1088, 0;
    vote.ballot.sync.b32 %r1088, p, 0xffffffff;
    @!p not.b32 %r1088, %r1088;
}

	// end inline asm
	and.b32  	%r1100, %r1088, %r1099;
	clz.b32 	%r1101, %r1100;
	sub.s32 	%r233, 31, %r1101;
	and.b32  	%r1102, %r646, %r1100;
	popc.b32 	%r234, %r1102;
	setp.ne.s32 	%p94, %r295, %r233;
	mov.b32 	%r1794, 0;
	@%p94 bra 	$L__BB12_139;
	shl.b32 	%r1103, %r1089, 2;
	add.s32 	%r1104, %r164, %r1103;
	atom.shared.add.u32 	%r1794, [%r1104], %r234;
$L__BB12_139:
	shfl.sync.idx.b32	%r1130|%p95, %r1794, %r233, 31, -1;
	add.s32 	%r237, %r234, %r1130;
	shr.u32 	%r1131, %r1776, %r293;
	and.b32  	%r1127, %r1131, %r82;
	mov.b32 	%r1107, 1;
	// begin inline asm
	{
    .reg .pred p;
    and.b32 %r1105, %r1127, %r1107;    setp.ne.u32 p, %r1105, 0;
    vote.ballot.sync.b32 %r1105, p, 0xffffffff;
    @!p not.b32 %r1105, %r1105;
}

	// end inline asm
	mov.b32 	%r1110, 2;
	// begin inline asm
	{
    .reg .pred p;
    and.b32 %r1108, %r1127, %r1110;    setp.ne.u32 p, %r1108, 0;
    vote.ballot.sync.b32 %r1108, p, 0xffffffff;
    @!p not.b32 %r1108, %r1108;
}

	// end inline asm
	and.b32  	%r1132, %r1108, %r1105;
	mov.b32 	%r1113, 4;
	// begin inline asm
	{
    .reg .pred p;
    and.b32 %r1111, %r1127, %r1113;    setp.ne.u32 p, %r1111, 0;
    vote.ballot.sync.b32 %r1111, p, 0xffffffff;
    @!p not.b32 %r1111, %r1111;
}

	// end inline asm
	and.b32  	%r1133, %r1111, %r1132;
	mov.b32 	%r1116, 8;
	// begin inline asm
	{
    .reg .pred p;
    and.b32 %r1114, %r1127, %r1116;    setp.ne.u32 p, %r1114, 0;
    vote.ballot.sync.b32 %r1114, p, 0xffffffff;
    @!p not.b32 %r1114, %r1114;
}

	// end inline asm
	and.b32  	%r1134, %r1114, %r1133;
	mov.b32 	%r1119, 16;
	// begin inline asm
	{
    .reg .pred p;
    and.b32 %r1117, %r1127, %r1119;    setp.ne.u32 p, %r1117, 0;
    vote.ballot.sync.b32 %r1117, p, 0xffffffff;
    @!p not.b32 %r1117, %r1117;
}

	// end inline asm
	and.b32  	%r1135, %r1117, %r1134;
	mov.b32 	%r1122, 32;
	// begin inline asm
	{
    .reg .pred p;
    and.b32 %r1120, %r1127, %r1122;    setp.ne.u32 p, %r1120, 0;
    vote.ballot.sync.b32 %r1120, p, 0xffffffff;
    @!p not.b32 %r1120, %r1120;
}

	// end inline asm
	and.b32  	%r1136, %r1120, %r1135;
	mov.b32 	%r1125, 64;
	// begin inline asm
	{
    .reg .pred p;
    and.b32 %r1123, %r1127, %r1125;    setp.ne.u32 p, %r1123, 0;
    vote.ballot.sync.b32 %r1123, p, 0xffffffff;
    @!p not.b32 %r1123, %r1123;
}

	// end inline asm
	and.b32  	%r1137, %r1123, %r1136;
	mov.b32 	%r1128, 128;
	// begin inline asm
	{
    .reg .pred p;
    and.b32 %r1126, %r1127, %r1128;    setp.ne.u32 p, %r1126, 0;
    vote.ballot.sync.b32 %r1126, p, 0xffffffff;
    @!p not.b32 %r1126, %r1126;
}

	// end inline asm
	and.b32  	%r1138, %r1126, %r1137;
	clz.b32 	%r1139, %r1138;
	sub.s32 	%r239, 31, %r1139;
	and.b32  	%r1140, %r646, %r1138;
	popc.b32 	%r240, %r1140;
	setp.ne.s32 	%p96, %r295, %r239;
	mov.b32 	%r1795, 0;
	@%p96 bra 	$L__BB12_141;
	shl.b32 	%r1141, %r1127, 2;
	add.s32 	%r1142, %r164, %r1141;
	atom.shared.add.u32 	%r1795, [%r1142], %r240;
$L__BB12_141:
	shfl.sync.idx.b32	%r1168|%p97, %r1795, %r239, 31, -1;
	add.s32 	%r243, %r240, %r1168;
	shr.u32 	%r1169, %r1777, %r293;
	and.b32  	%r1165, %r1169, %r82;
	mov.b32 	%r1145, 1;
	// begin inline asm
	{
    .reg .pred p;
    and.b32 %r1143, %r1165, %r1145;    setp.ne.u32 p, %r1143, 0;
    vote.ballot.sync.b32 %r1143, p, 0xffffffff;
    @!p not.b32 %r1143, %r1143;
}

	// end inline asm
	mov.b32 	%r1148, 2;
	// begin inline asm
	{
    .reg .pred p;
    and.b32 %r1146, %r1165, %r1148;    setp.ne.u32 p, %r1146, 0;
    vote.ballot.sync.b32 %r1146, p, 0xffffffff;
    @!p not.b32 %r1146, %r1146;
}

	// end inline asm
	and.b32  	%r1170, %r1146, %r1143;
	mov.b32 	%r1151, 4;
	// begin inline asm
	{
    .reg .pred p;
    and.b32 %r1149, %r1165, %r1151;    setp.ne.u32 p, %r1149, 0;
    vote.ballot.sync.b32 %r1149, p, 0xffffffff;
    @!p not.b32 %r1149, %r1149;
}

	// end inline asm
	and.b32  	%r1171, %r1149, %r1170;
	mov.b32 	%r1154, 8;
	// begin inline asm
	{
    .reg .pred p;
    and.b32 %r1152, %r1165, %r1154;    setp.ne.u32 p, %r1152, 0;
    vote.ballot.sync.b32 %r1152, p, 0xffffffff;
    @!p not.b32 %r1152, %r1152;
}

	// end inline asm
	and.b32  	%r1172, %r1152, %r1171;
	mov.b32 	%r1157, 16;
	// begin inline asm
	{
    .reg .pred p;
    and.b32 %r1155, %r1165, %r1157;    setp.ne.u32 p, %r1155, 0;
    vote.ballot.sync.b32 %r1155, p, 0xffffffff;
    @!p not.b32 %r1155, %r1155;
}

	// end inline asm
	and.b32  	%r1173, %r1155, %r1172;
	mov.b32 	%r1160, 32;
	// begin inline asm
	{
    .reg .pred p;
    and.b32 %r1158, %r1165, %r1160;    setp.ne.u32 p, %r1158, 0;
    vote.ballot.sync.b32 %r1158, p, 0xffffffff;
    @!p not.b32 %r1158, %r1158;
}

	// end inline asm
	and.b32  	%r1174, %r1158, %r1173;
	mov.b32 	%r1163, 64;
	// begin inline asm
	{
    .reg .pred p;
    and.b32 %r1161, %r1165, %r1163;    setp.ne.u32 p, %r1161, 0;
    vote.ballot.sync.b32 %r1161, p, 0xffffffff;
    @!p not.b32 %r1161, %r1161;
}

	// end inline asm
	and.b32  	%r1175, %r1161, %r1174;
	mov.b32 	%r1166, 128;
	// begin inline asm
	{
    .reg .pred p;
    and.b32 %r1164, %r1165, %r1166;    setp.ne.u32 p, %r1164, 0;
    vote.ballot.sync.b32 %r1164, p, 0xffffffff;
    @!p not.b32 %r1164, %r1164;
}

	// end inline asm
	and.b32  	%r1176, %r1164, %r1175;
	clz.b32 	%r1177, %r1176;
	sub.s32 	%r245, 31, %r1177;
	and.b32  	%r1178, %r646, %r1176;
	popc.b32 	%r246, %r1178;
	setp.ne.s32 	%p98, %r295, %r245;
	mov.b32 	%r1796, 0;
	@%p98 bra 	$L__BB12_143;
	shl.b32 	%r1179, %r1165, 2;
	add.s32 	%r1180, %r164, %r1179;
	atom.shared.add.u32 	%r1796, [%r1180], %r246;
$L__BB12_143:
	shfl.sync.idx.b32	%r1206|%p99, %r1796, %r245, 31, -1;
	add.s32 	%r249, %r246, %r1206;
	shr.u32 	%r1207, %r1778, %r293;
	and.b32  	%r1203, %r1207, %r82;
	mov.b32 	%r1183, 1;
	// begin inline asm
	{
    .reg .pred p;
    and.b32 %r1181, %r1203, %r1183;    setp.ne.u32 p, %r1181, 0;
    vote.ballot.sync.b32 %r1181, p, 0xffffffff;
    @!p not.b32 %r1181, %r1181;
}

	// end inline asm
	mov.b32 	%r1186, 2;
	// begin inline asm
	{
    .reg .pred p;
    and.b32 %r1184, %r1203, %r1186;    setp.ne.u32 p, %r1184, 0;
    vote.ballot.sync.b32 %r1184, p, 0xffffffff;
    @!p not.b32 %r1184, %r1184;
}

	// end inline asm
	and.b32  	%r1208, %r1184, %r1181;
	mov.b32 	%r1189, 4;
	// begin inline asm
	{
    .reg .pred p;
    and.b32 %r1187, %r1203, %r1189;    setp.ne.u32 p, %r1187, 0;
    vote.ballot.sync.b32 %r1187, p, 0xffffffff;
    @!p not.b32 %r1187, %r1187;
}

	// end inline asm
	and.b32  	%r1209, %r1187, %r1208;
	mov.b32 	%r1192, 8;
	// begin inline asm
	{
    .reg .pred p;
    and.b32 %r1190, %r1203, %r1192;    setp.ne.u32 p, %r1190, 0;
    vote.ballot.sync.b32 %r1190, p, 0xffffffff;
    @!p not.b32 %r1190, %r1190;
}

	// end inline asm
	and.b32  	%r1210, %r1190, %r1209;
	mov.b32 	%r1195, 16;
	// begin inline asm
	{
    .reg .pred p;
    and.b32 %r1193, %r1203, %r1195;    setp.ne.u32 p, %r1193, 0;
    vote.ballot.sync.b32 %r1193, p, 0xffffffff;
    @!p not.b32 %r1193, %r1193;
}

	// end inline asm
	and.b32  	%r1211, %r1193, %r1210;
	mov.b32 	%r1198, 32;
	// begin inline asm
	{
    .reg .pred p;
    and.b32 %r1196, %r1203, %r1198;    setp.ne.u32 p, %r1196, 0;
    vote.ballot.sync.b32 %r1196, p, 0xffffffff;
    @!p not.b32 %r1196, %r1196;
}

	// end inline asm
	and.b32  	%r1212, %r1196, %r1211;
	mov.b32 	%r1201, 64;
	// begin inline asm
	{
    .reg .pred p;
    and.b32 %r1199, %r1203, %r1201;    setp.ne.u32 p, %r1199, 0;
    vote.ballot.sync.b32 %r1199, p, 0xffffffff;
    @!p not.b32 %r1199, %r1199;
}

	// end inline asm
	and.b32  	%r1213, %r1199, %r1212;
	mov.b32 	%r1204, 128;
	// begin inline asm
	{
    .reg .pred p;
    and.b32 %r1202, %r1203, %r1204;    setp.ne.u32 p, %r1202, 0;
    vote.ballot.sync.b32 %r1202, p, 0xffffffff;
    @!p not.b32 %r1202, %r1202;
}

	// end inline asm
	and.b32  	%r1214, %r1202, %r1213;
	clz.b32 	%r1215, %r1214;
	sub.s32 	%r251, 31, %r1215;
	and.b32  	%r1216, %r646, %r1214;
	popc.b32 	%r252, %r1216;
	setp.ne.s32 	%p100, %r295, %r251;
	mov.b32 	%r1797, 0;
	@%p100 bra 	$L__BB12_145;
	shl.b32 	%r1217, %r1203, 2;
	add.s32 	%r1218, %r164, %r1217;
	atom.shared.add.u32 	%r1797, [%r1218], %r252;
$L__BB12_145:
	shfl.sync.idx.b32	%r1244|%p101, %r1797, %r251, 31, -1;
	add.s32 	%r255, %r252, %r1244;
	shr.u32 	%r1245, %r1779, %r293;
	and.b32  	%r1241, %r1245, %r82;
	mov.b32 	%r1221, 1;
	// begin inline asm
	{
    .reg .pred p;
    and.b32 %r1219, %r1241, %r1221;    setp.ne.u32 p, %r1219, 0;
    vote.ballot.sync.b32 %r1219, p, 0xffffffff;
    @!p not.b32 %r1219, %r1219;
}

	// end inline asm
	mov.b32 	%r1224, 2;
	// begin inline asm
	{
    .reg .pred p;
    and.b32 %r1222, %r1241, %r1224;    setp.ne.u32 p, %r1222, 0;
    vote.ballot.sync.b32 %r1222, p, 0xffffffff;
    @!p not.b32 %r1222, %r1222;
}

	// end inline asm
	and.b32  	%r1246, %r1222, %r1219;
	mov.b32 	%r1227, 4;
	// begin inline asm
	{
    .reg .pred p;
    and.b32 %r1225, %r1241, %r1227;    setp.ne.u32 p, %r1225, 0;
    vote.ballot.sync.b32 %r1225, p, 0xffffffff;
    @!p not.b32 %r1225, %r1225;
}

	// end inline asm
	and.b32  	%r1247, %r1225, %r1246;
	mov.b32 	%r1230, 8;
	// begin inline asm
	{
    .reg .pred p;
    and.b32 %r1228, %r1241, %r1230;    setp.ne.u32 p, %r1228, 0;
    vote.ballot.sync.b32 %r1228, p, 0xffffffff;
    @!p not.b32 %r1228, %r1228;
}

	// end inline asm
	and.b32  	%r1248, %r1228, %r1247;
	mov.b32 	%r1233, 16;
	// begin inline asm
	{
    .reg .pred p;
    and.b32 %r1231, %r1241, %r1233;    setp.ne.u32 p, %r1231, 0;
    vote.ballot.sync.b32 %r1231, p, 0xffffffff;
    @!p not.b32 %r1231, %r1231;
}

	// end inline asm
	and.b32  	%r1249, %r1231, %r1248;
	mov.b32 	%r1236, 32;
	// begin inline asm
	{
    .reg .pred p;
    and.b32 %r1234, %r1241, %r1236;    setp.ne.u32 p, %r1234, 0;
    vote.ballot.sync.b32 %r1234, p, 0xffffffff;
    @!p not.b32 %r1234, %r1234;
}

	// end inline asm
	and.b32  	%r1250, %r1234, %r1249;
	mov.b32 	%r1239, 64;
	// begin inline asm
	{
    .reg .pred p;
    and.b32 %r1237, %r1241, %r1239;    setp.ne.u32 p, %r1237, 0;
    vote.ballot.sync.b32 %r1237, p, 0xffffffff;
    @!p not.b32 %r1237, %r1237;
}

	// end inline asm
	and.b32  	%r1251, %r1237, %r1250;
	mov.b32 	%r1242, 128;
	// begin inline asm
	{
    .reg .pred p;
    and.b32 %r1240, %r1241, %r1242;    setp.ne.u32 p, %r1240, 0;
    vote.ballot.sync.b32 %r1240, p, 0xffffffff;
    @!p not.b32 %r1240, %r1240;
}

	// end inline asm
	and.b32  	%r1252, %r1240, %r1251;
	clz.b32 	%r1253, %r1252;
	sub.s32 	%r257, 31, %r1253;
	and.b32  	%r1254, %r646, %r1252;
	popc.b32 	%r258, %r1254;
	setp.ne.s32 	%p102, %r295, %r257;
	mov.b32 	%r1798, 0;
	@%p102 bra 	$L__BB12_147;
	shl.b32 	%r1259, %r1241, 2;
	add.s32 	%r1260, %r164, %r1259;
	atom.shared.add.u32 	%r1798, [%r1260], %r258;
$L__BB12_147:
	shfl.sync.idx.b32	%r1286|%p103, %r1798, %r257, 31, -1;
	add.s32 	%r261, %r258, %r1286;
	shr.u32 	%r1287, %r1780, %r293;
	and.b32  	%r1283, %r1287, %r82;
	mov.b32 	%r1263, 1;
	// begin inline asm
	{
    .reg .pred p;
    and.b32 %r1261, %r1283, %r1263;    setp.ne.u32 p, %r1261, 0;
    vote.ballot.sync.b32 %r1261, p, 0xffffffff;
    @!p not.b32 %r1261, %r1261;
}

	// end inline asm
	mov.b32 	%r1266, 2;
	// begin inline asm
	{
    .reg .pred p;
    and.b32 %r1264, %r1283, %r1266;    setp.ne.u32 p, %r1264, 0;
    vote.ballot.sync.b32 %r1264, p, 0xffffffff;
    @!p not.b32 %r1264, %r1264;
}

	// end inline asm
	and.b32  	%r1288, %r1264, %r1261;
	mov.b32 	%r1269, 4;
	// begin inline asm
	{
    .reg .pred p;
    and.b32 %r1267, %r1283, %r1269;    setp.ne.u32 p, %r1267, 0;
    vote.ballot.sync.b32 %r1267, p, 0xffffffff;
    @!p not.b32 %r1267, %r1267;
}

	// end inline asm
	and.b32  	%r1289, %r1267, %r1288;
	mov.b32 	%r1272, 8;
	// begin inline asm
	{
    .reg .pred p;
    and.b32 %r1270, %r1283, %r1272;    setp.ne.u32 p, %r1270, 0;
    vote.ballot.sync.b32 %r1270, p, 0xffffffff;
    @!p not.b32 %r1270, %r1270;
}

	// end inline asm
	and.b32  	%r1290, %r1270, %r1289;
	mov.b32 	%r1275, 16;
	// begin inline asm
	{
    .reg .pred p;
    and.b32 %r1273, %r1283, %r1275;    setp.ne.u32 p, %r1273, 0;
    vote.ballot.sync.b32 %r1273, p, 0xffffffff;
    @!p not.b32 %r1273, %r1273;
}

	// end inline asm
	and.b32  	%r1291, %r1273, %r1290;
	mov.b32 	%r1278, 32;
	// begin inline asm
	{
    .reg .pred p;
    and.b32 %r1276, %r1283, %r1278;    setp.ne.u32 p, %r1276, 0;
    vote.ballot.sync.b32 %r1276, p, 0xffffffff;
    @!p not.b32 %r1276, %r1276;
}

	// end inline asm
	and.b32  	%r1292, %r1276, %r1291;
	mov.b32 	%r1281, 64;
	// begin inline asm
	{
    .reg .pred p;
    and.b32 %r1279, %r1283, %r1281;    setp.ne.u32 p, %r1279, 0;
    vote.ballot.sync.b32 %r1279, p, 0xffffffff;
    @!p not.b32 %r1279, %r1279;
}

	// end inline asm
	and.b32  	%r1293, %r1279, %r1292;
	mov.b32 	%r1284, 128;
	// begin inline asm
	{
    .reg .pred p;
    and.b32 %r1282, %r1283, %r1284;    setp.ne.u32 p, %r1282, 0;
    vote.ballot.sync.b32 %r1282, p, 0xffffffff;
    @!p not.b32 %r1282, %r1282;
}

	// end inline asm
	and.b32  	%r1294, %r1282, %r1293;
	clz.b32 	%r1295, %r1294;
	sub.s32 	%r263, 31, %r1295;
	and.b32  	%r1296, %r646, %r1294;
	popc.b32 	%r264, %r1296;
	setp.ne.s32 	%p104, %r295, %r263;
	mov.b32 	%r1799, 0;
	@%p104 bra 	$L__BB12_149;
	shl.b32 	%r1301, %r1283, 2;
	add.s32 	%r1302, %r164, %r1301;
	atom.shared.add.u32 	%r1799, [%r1302], %r264;
$L__BB12_149:
	shfl.sync.idx.b32	%r1328|%p105, %r1799, %r263, 31, -1;
	add.s32 	%r267, %r264, %r1328;
	shr.u32 	%r1329, %r1781, %r293;
	and.b32  	%r1325, %r1329, %r82;
	mov.b32 	%r1305, 1;
	// begin inline asm
	{
    .reg .pred p;
    and.b32 %r1303, %r1325, %r1305;    setp.ne.u32 p, %r1303, 0;
    vote.ballot.sync.b32 %r1303, p, 0xffffffff;
    @!p not.b32 %r1303, %r1303;
}

	// end inline asm
	mov.b32 	%r1308, 2;
	// begin inline asm
	{
    .reg .pred p;
    and.b32 %r1306, %r1325, %r1308;    setp.ne.u32 p, %r1306, 0;
    vote.ballot.sync.b32 %r1306, p, 0xffffffff;
    @!p not.b32 %r1306, %r1306;
}

	// end inline asm
	and.b32  	%r1330, %r1306, %r1303;
	mov.b32 	%r1311, 4;
	// begin inline asm
	{
    .reg .pred p;
    and.b32 %r1309, %r1325, %r1311;    setp.ne.u32 p, %r1309, 0;
    vote.ballot.sync.b32 %r1309, p, 0xffffffff;
    @!p not.b32 %r1309, %r1309;
}

	// end inline asm
	and.b32  	%r1331, %r1309, %r1330;
	mov.b32 	%r1314, 8;
	// begin inline asm
	{
    .reg .pred p;
    and.b32 %r1312, %r1325, %r1314;    setp.ne.u32 p, %r1312, 0;
    vote.ballot.sync.b32 %r1312, p, 0xffffffff;
    @!p not.b32 %r1312, %r1312;
}

	// end inline asm
	and.b32  	%r1332, %r1312, %r1331;
	mov.b32 	%r1317, 16;
	// begin inline asm
	{
    .reg .pred p;
    and.b32 %r1315, %r1325, %r1317;    setp.ne.u32 p, %r1315, 0;
    vote.ballot.sync.b32 %r1315, p, 0xffffffff;
    @!p not.b32 %r1315, %r1315;
}

	// end inline asm
	and.b32  	%r1333, %r1315, %r1332;
	mov.b32 	%r1320, 32;
	// begin inline asm
	{
    .reg .pred p;
    and.b32 %r1318, %r1325, %r1320;    setp.ne.u32 p, %r1318, 0;
    vote.ballot.sync.b32 %r1318, p, 0xffffffff;
    @!p not.b32 %r1318, %r1318;
}

	// end inline asm
	and.b32  	%r1334, %r1318, %r1333;
	mov.b32 	%r1323, 64;
	// begin inline asm
	{
    .reg .pred p;
    and.b32 %r1321, %r1325, %r1323;    setp.ne.u32 p, %r1321, 0;
    vote.ballot.sync.b32 %r1321, p, 0xffffffff;
    @!p not.b32 %r1321, %r1321;
}

	// end inline asm
	and.b32  	%r1335, %r1321, %r1334;
	mov.b32 	%r1326, 128;
	// begin inline asm
	{
    .reg .pred p;
    and.b32 %r1324, %r1325, %r1326;    setp.ne.u32 p, %r1324, 0;
    vote.ballot.sync.b32 %r1324, p, 0xffffffff;
    @!p not.b32 %r1324, %r1324;
}

	// end inline asm
	and.b32  	%r1336, %r1324, %r1335;
	clz.b32 	%r1337, %r1336;
	sub.s32 	%r269, 31, %r1337;
	and.b32  	%r1338, %r646, %r1336;
	popc.b32 	%r270, %r1338;
	setp.ne.s32 	%p106, %r295, %r269;
	mov.b32 	%r1800, 0;
	@%p106 bra 	$L__BB12_151;
	shl.b32 	%r1339, %r1, 5;
	and.b32  	%r1340, %r1339, 31744;
	add.s32 	%r1342, %r551, %r1340;
	shl.b32 	%r1343, %r1325, 2;
	add.s32 	%r1344, %r1342, %r1343;
	atom.shared.add.u32 	%r1800, [%r1344], %r270;
$L__BB12_151:
	shfl.sync.idx.b32	%r1370|%p107, %r1800, %r269, 31, -1;
	add.s32 	%r273, %r270, %r1370;
	shr.u32 	%r1371, %r1782, %r293;
	and.b32  	%r1367, %r1371, %r82;
	mov.b32 	%r1347, 1;
	// begin inline asm
	{
    .reg .pred p;
    and.b32 %r1345, %r1367, %r1347;    setp.ne.u32 p, %r1345, 0;
    vote.ballot.sync.b32 %r1345, p, 0xffffffff;
    @!p not.b32 %r1345, %r1345;
}

	// end inline asm
	mov.b32 	%r1350, 2;
	// begin inline asm
	{
    .reg .pred p;
    and.b32 %r1348, %r1367, %r1350;    setp.ne.u32 p, %r1348, 0;
    vote.ballot.sync.b32 %r1348, p, 0xffffffff;
    @!p not.b32 %r1348, %r1348;
}

	// end inline asm
	and.b32  	%r1372, %r1348, %r1345;
	mov.b32 	%r1353, 4;
	// begin inline asm
	{
    .reg .pred p;
    and.b32 %r1351, %r1367, %r1353;    setp.ne.u32 p, %r1351, 0;
    vote.ballot.sync.b32 %r1351, p, 0xffffffff;
    @!p not.b32 %r1351, %r1351;
}

	// end inline asm
	and.b32  	%r1373, %r1351, %r1372;
	mov.b32 	%r1356, 8;
	// begin inline asm
	{
    .reg .pred p;
    and.b32 %r1354, %r1367, %r1356;    setp.ne.u32 p, %r1354, 0;
    vote.ballot.sync.b32 %r1354, p, 0xffffffff;
    @!p not.b32 %r1354, %r1354;
}

	// end inline asm
	and.b32  	%r1374, %r1354, %r1373;
	mov.b32 	%r1359, 16;
	// begin inline asm
	{
    .reg .pred p;
    and.b32 %r1357, %r1367, %r1359;    setp.ne.u32 p, %r1357, 0;
    vote.ballot.sync.b32 %r1357, p, 0xffffffff;
    @!p not.b32 %r1357, %r1357;
}

	// end inline asm
	and.b32  	%r1375, %r1357, %r1374;
	mov.b32 	%r1362, 32;
	// begin inline asm
	{
    .reg .pred p;
    and.b32 %r1360, %r1367, %r1362;    setp.ne.u32 p, %r1360, 0;
    vote.ballot.sync.b32 %r1360, p, 0xffffffff;
    @!p not.b32 %r1360, %r1360;
}

	// end inline asm
	and.b32  	%r1376, %r1360, %r1375;
	mov.b32 	%r1365, 64;
	// begin inline asm
	{
    .reg .pred p;
    and.b32 %r1363, %r1367, %r1365;    setp.ne.u32 p, %r1363, 0;
    vote.ballot.sync.b32 %r1363, p, 0xffffffff;
    @!p not.b32 %r1363, %r1363;
}

	// end inline asm
	and.b32  	%r1377, %r1363, %r1376;
	mov.b32 	%r1368, 128;
	// begin inline asm
	{
    .reg .pred p;
    and.b32 %r1366, %r1367, %r1368;    setp.ne.u32 p, %r1366, 0;
    vote.ballot.sync.b32 %r1366, p, 0xffffffff;
    @!p not.b32 %r1366, %r1366;
}

	// end inline asm
	and.b32  	%r1378, %r1366, %r1377;
	clz.b32 	%r1379, %r1378;
	sub.s32 	%r275, 31, %r1379;
	and.b32  	%r1380, %r646, %r1378;
	popc.b32 	%r276, %r1380;
	setp.ne.s32 	%p108, %r295, %r275;
	mov.b32 	%r1801, 0;
	@%p108 bra 	$L__BB12_153;
	shl.b32 	%r1385, %r1367, 2;
	add.s32 	%r1386, %r164, %r1385;
	atom.shared.add.u32 	%r1801, [%r1386], %r276;
$L__BB12_153:
	setp.gt.u32 	%p109, %r1, 255;
	shfl.sync.idx.b32	%r1387|%p110, %r1801, %r275, 31, -1;
	add.s32 	%r1388, %r276, %r1387;
	bar.sync 	0;
	shl.b32 	%r1389, %r171, 2;
	add.s32 	%r1391, %r551, %r1389;
	st.shared.u32 	[%r1391+-4], %r1764;
	shl.b32 	%r1392, %r177, 2;
	add.s32 	%r1393, %r551, %r1392;
	st.shared.u32 	[%r1393+-4], %r1765;
	shl.b32 	%r1394, %r183, 2;
	add.s32 	%r1395, %r551, %r1394;
	st.shared.u32 	[%r1395+-4], %r1766;
	shl.b32 	%r1396, %r189, 2;
	add.s32 	%r1397, %r551, %r1396;
	st.shared.u32 	[%r1397+-4], %r1767;
	shl.b32 	%r1398, %r195, 2;
	add.s32 	%r1399, %r551, %r1398;
	st.shared.u32 	[%r1399+-4], %r1768;
	shl.b32 	%r1400, %r201, 2;
	add.s32 	%r1401, %r551, %r1400;
	st.shared.u32 	[%r1401+-4], %r1769;
	shl.b32 	%r1402, %r207, 2;
	add.s32 	%r1403, %r551, %r1402;
	st.shared.u32 	[%r1403+-4], %r1770;
	shl.b32 	%r1404, %r213, 2;
	add.s32 	%r1405, %r551, %r1404;
	st.shared.u32 	[%r1405+-4], %r1771;
	shl.b32 	%r1406, %r219, 2;
	add.s32 	%r1407, %r551, %r1406;
	st.shared.u32 	[%r1407+-4], %r1772;
	shl.b32 	%r1408, %r225, 2;
	add.s32 	%r1409, %r551, %r1408;
	st.shared.u32 	[%r1409+-4], %r1773;
	shl.b32 	%r1410, %r231, 2;
	add.s32 	%r1411, %r551, %r1410;
	st.shared.u32 	[%r1411+-4], %r1774;
	shl.b32 	%r1412, %r237, 2;
	add.s32 	%r1413, %r551, %r1412;
	st.shared.u32 	[%r1413+-4], %r1775;
	shl.b32 	%r1414, %r243, 2;
	add.s32 	%r1415, %r551, %r1414;
	st.shared.u32 	[%r1415+-4], %r1776;
	shl.b32 	%r1416, %r249, 2;
	add.s32 	%r1417, %r551, %r1416;
	st.shared.u32 	[%r1417+-4], %r1777;
	shl.b32 	%r1418, %r255, 2;
	add.s32 	%r1419, %r551, %r1418;
	st.shared.u32 	[%r1419+-4], %r1778;
	shl.b32 	%r1420, %r261, 2;
	add.s32 	%r1421, %r551, %r1420;
	st.shared.u32 	[%r1421+-4], %r1779;
	shl.b32 	%r1422, %r267, 2;
	add.s32 	%r1423, %r551, %r1422;
	st.shared.u32 	[%r1423+-4], %r1780;
	shl.b32 	%r1424, %r273, 2;
	add.s32 	%r1425, %r551, %r1424;
	st.shared.u32 	[%r1425+-4], %r1781;
	shl.b32 	%r1426, %r1388, 2;
	add.s32 	%r1427, %r551, %r1426;
	st.shared.u32 	[%r1427+-4], %r1782;
	shl.b32 	%r1428, %r1, 3;
	add.s32 	%r1429, %r551, %r1428;
	add.s32 	%r279, %r1429, 29184;
	@%p109 bra 	$L__BB12_161;
	ld.param.u64 	%rd236, [_ZN3cub18CUB_300001_SM_10006detail10radix_sort29DeviceRadixSortOnesweepKernelINS1_5radix10policy_hubIiNS0_8NullTypeEyE10Policy1000ELNS0_9SortOrderE0EiS6_yiiNS1_21identity_decomposer_tEEEvPT5_SC_PT3_PKSD_PT1_PKSH_PT2_PKSL_T4_iiT6__param_3];
	cvta.to.global.u64 	%rd57, %rd236;
	shl.b64 	%rd58, %rd7, 3;
	add.s64 	%rd59, %rd57, %rd58;
	ld.global.u64 	%rd60, [%rd59];
	cvt.s64.s32 	%rd61, %r163;
	sub.s64 	%rd238, %rd60, %rd61;
	st.shared.u64 	[%r279], %rd238;
	setp.lt.s32 	%p111, %r3, 1;
	mov.u32 	%r1805, %r1759;
	@%p111 bra 	$L__BB12_160;
	mov.b32 	%r1803, -1;
	mov.u32 	%r1802, %r3;
	mov.u32 	%r1805, %r1759;
$L__BB12_156:
	ld.param.u64 	%rd229, [_ZN3cub18CUB_300001_SM_10006detail10radix_sort29DeviceRadixSortOnesweepKernelINS1_5radix10policy_hubIiNS0_8NullTypeEyE10Policy1000ELNS0_9SortOrderE0EiS6_yiiNS1_21identity_decomposer_tEEEvPT5_SC_PT3_PKSD_PT1_PKSH_PT2_PKSL_T4_iiT6__param_0];
	add.s32 	%r283, %r1802, -1;
	shl.b32 	%r1431, %r283, 8;
	add.s32 	%r1432, %r1431, %r1;
	cvta.to.global.u64 	%rd62, %rd229;
	mul.wide.s32 	%rd63, %r1432, 4;
	add.s64 	%rd16, %rd62, %rd63;
$L__BB12_157:
	membar.cta;
	ld.volatile.global.u32 	%r284, [%rd16];
	setp.eq.s32 	%p112, %r284, 0;
	@%p112 bra 	$L__BB12_157;
	and.b32  	%r1433, %r284, 1073741823;
	add.s32 	%r1805, %r1433, %r1805;
	setp.gt.s32 	%p113, %r284, -1;
	vote.sync.ballot.b32 	%r1803, %p113, %r1803;
	setp.gt.u32 	%p115, %r1802, 1;
	and.pred  	%p116, %p113, %p115;
	mov.u32 	%r1802, %r283;
	@%p116 bra 	$L__BB12_156;
	ld.shared.u64 	%rd238, [%r279];
$L__BB12_160:
	ld.param.u64 	%rd230, [_ZN3cub18CUB_300001_SM_10006detail10radix_sort29DeviceRadixSortOnesweepKernelINS1_5radix10policy_hubIiNS0_8NullTypeEyE10Policy1000ELNS0_9SortOrderE0EiS6_yiiNS1_21identity_decomposer_tEEEvPT5_SC_PT3_PKSD_PT1_PKSH_PT2_PKSL_T4_iiT6__param_0];
	or.b32  	%r1434, %r1805, -2147483648;
	cvta.to.global.u64 	%rd64, %rd230;
	shl.b32 	%r1435, %r3, 8;
	add.s32 	%r1436, %r1435, %r1;
	mul.wide.s32 	%rd65, %r1436, 4;
	add.s64 	%rd66, %rd64, %rd65;
	st.volatile.global.u32 	[%rd66], %r1434;
	sub.s32 	%r1437, %r1805, %r1759;
	cvt.s64.s32 	%rd67, %r1437;
	add.s64 	%rd68, %rd238, %rd67;
	st.shared.u64 	[%r279], %rd68;
$L__BB12_161:
	ld.param.u32 	%r1711, [_ZN3cub18CUB_300001_SM_10006detail10radix_sort29DeviceRadixSortOnesweepKernelINS1_5radix10policy_hubIiNS0_8NullTypeEyE10Policy1000ELNS0_9SortOrderE0EiS6_yiiNS1_21identity_decomposer_tEEEvPT5_SC_PT3_PKSD_PT1_PKSH_PT2_PKSL_T4_iiT6__param_8];
	ld.param.u64 	%rd233, [_ZN3cub18CUB_300001_SM_10006detail10radix_sort29DeviceRadixSortOnesweepKernelINS1_5radix10policy_hubIiNS0_8NullTypeEyE10Policy1000ELNS0_9SortOrderE0EiS6_yiiNS1_21identity_decomposer_tEEEvPT5_SC_PT3_PKSD_PT1_PKSH_PT2_PKSL_T4_iiT6__param_2];
	setp.gt.u32 	%p117, %r1, 255;
	mad.lo.s32 	%r288, %r3, 7296, 7296;
	setp.lt.s32 	%p118, %r288, %r1711;
	setp.eq.s64 	%p119, %rd233, 0;
	or.pred  	%p120, %p119, %p118;
	or.pred  	%p121, %p117, %p120;
	@%p121 bra 	$L__BB12_163;
	ld.param.u64 	%rd234, [_ZN3cub18CUB_300001_SM_10006detail10radix_sort29DeviceRadixSortOnesweepKernelINS1_5radix10policy_hubIiNS0_8NullTypeEyE10Policy1000ELNS0_9SortOrderE0EiS6_yiiNS1_21identity_decomposer_tEEEvPT5_SC_PT3_PKSD_PT1_PKSH_PT2_PKSL_T4_iiT6__param_2];
	ld.shared.u64 	%rd69, [%r279];
	cvt.s64.s32 	%rd70, %r1759;
	cvt.s64.s32 	%rd71, %r163;
	add.s64 	%rd72, %rd71, %rd70;
	add.s64 	%rd73, %rd72, %rd69;
	cvta.to.global.u64 	%rd74, %rd234;
	shl.b64 	%rd75, %rd7, 3;
	add.s64 	%rd76, %rd74, %rd75;
	st.global.u64 	[%rd76], %rd73;
$L__BB12_163:
	ld.param.u32 	%r1712, [_ZN3cub18CUB_300001_SM_10006detail10radix_sort29DeviceRadixSortOnesweepKernelINS1_5radix10policy_hubIiNS0_8NullTypeEyE10Policy1000ELNS0_9SortOrderE0EiS6_yiiNS1_21identity_decomposer_tEEEvPT5_SC_PT3_PKSD_PT1_PKSH_PT2_PKSL_T4_iiT6__param_8];
	shl.b32 	%r1438, %r1, 2;
	add.s32 	%r289, %r551, %r1438;
	setp.gt.s32 	%p122, %r288, %r1712;
	bar.sync 	0;
	@%p122 bra 	$L__BB12_165;
	ld.shared.u32 	%r1440, [%r289];
	shr.u32 	%r1441, %r1440, %r293;
	and.b32  	%r1442, %r1441, %r82;
	shl.b32 	%r1443, %r1442, 3;
	add.s32 	%r1445, %r551, 29184;
	add.s32 	%r1446, %r1445, %r1443;
	ld.shared.u64 	%rd77, [%r1446];
	add.s64 	%rd78, %rd77, %rd7;
	xor.b32  	%r1447, %r1440, -2147483648;
	shl.b64 	%rd79, %rd78, 2;
	add.s64 	%rd80, %rd1, %rd79;
	st.global.u32 	[%rd80], %r1447;
	bar.warp.sync 	-1;
	ld.shared.u32 	%r1448, [%r289+1536];
	shr.u32 	%r1449, %r1448, %r293;
	and.b32  	%r1450, %r1449, %r82;
	shl.b32 	%r1451, %r1450, 3;
	add.s32 	%r1452, %r1445, %r1451;
	ld.shared.u64 	%rd81, [%r1452];
	add.s64 	%rd82, %rd81, %rd7;
	xor.b32  	%r1453, %r1448, -2147483648;
	shl.b64 	%rd83, %rd82, 2;
	add.s64 	%rd84, %rd1, %rd83;
	st.global.u32 	[%rd84+1536], %r1453;
	bar.warp.sync 	-1;
	ld.shared.u32 	%r1454, [%r289+3072];
	shr.u32 	%r1455, %r1454, %r293;
	and.b32  	%r1456, %r1455, %r82;
	shl.b32 	%r1457, %r1456, 3;
	add.s32 	%r1458, %r1445, %r1457;
	ld.shared.u64 	%rd85, [%r1458];
	add.s64 	%rd86, %rd85, %rd7;
	xor.b32  	%r1459, %r1454, -2147483648;
	shl.b64 	%rd87, %rd86, 2;
	add.s64 	%rd88, %rd1, %rd87;
	st.global.u32 	[%rd88+3072], %r1459;
	bar.warp.sync 	-1;
	ld.shared.u32 	%r1460, [%r289+4608];
	shr.u32 	%r1461, %r1460, %r293;
	and.b32  	%r1462, %r1461, %r82;
	shl.b32 	%r1463, %r1462, 3;
	add.s32 	%r1464, %r1445, %r1463;
	ld.shared.u64 	%rd89, [%r1464];
	add.s64 	%rd90, %rd89, %rd7;
	xor.b32  	%r1465, %r1460, -2147483648;
	shl.b64 	%rd91, %rd90, 2;
	add.s64 	%rd92, %rd1, %rd91;
	st.global.u32 	[%rd92+4608], %r1465;
	bar.warp.sync 	-1;
	ld.shared.u32 	%r1466, [%r289+6144];
	shr.u32 	%r1467, %r1466, %r293;
	and.b32  	%r1468, %r1467, %r82;
	shl.b32 	%r1469, %r1468, 3;
	add.s32 	%r1470, %r1445, %r1469;
	ld.shared.u64 	%rd93, [%r1470];
	add.s64 	%rd94, %rd93, %rd7;
	xor.b32  	%r1471, %r1466, -2147483648;
	shl.b64 	%rd95, %rd94, 2;
	add.s64 	%rd96, %rd1, %rd95;
	st.global.u32 	[%rd96+6144], %r1471;
	bar.warp.sync 	-1;
	ld.shared.u32 	%r1472, [%r289+7680];
	shr.u32 	%r1473, %r1472, %r293;
	and.b32  	%r1474, %r1473, %r82;
	shl.b32 	%r1475, %r1474, 3;
	add.s32 	%r1476, %r1445, %r1475;
	ld.shared.u64 	%rd97, [%r1476];
	add.s64 	%rd98, %rd97, %rd7;
	xor.b32  	%r1477, %r1472, -2147483648;
	shl.b64 	%rd99, %rd98, 2;
	add.s64 	%rd100, %rd1, %rd99;
	st.global.u32 	[%rd100+7680], %r1477;
	bar.warp.sync 	-1;
	ld.shared.u32 	%r1478, [%r289+9216];
	shr.u32 	%r1479, %r1478, %r293;
	and.b32  	%r1480, %r1479, %r82;
	shl.b32 	%r1481, %r1480, 3;
	add.s32 	%r1482, %r1445, %r1481;
	ld.shared.u64 	%rd101, [%r1482];
	add.s64 	%rd102, %rd101, %rd7;
	xor.b32  	%r1483, %r1478, -2147483648;
	shl.b64 	%rd103, %rd102, 2;
	add.s64 	%rd104, %rd1, %rd103;
	st.global.u32 	[%rd104+9216], %r1483;
	bar.warp.sync 	-1;
	ld.shared.u32 	%r1484, [%r289+10752];
	shr.u32 	%r1485, %r1484, %r293;
	and.b32  	%r1486, %r1485, %r82;
	shl.b32 	%r1487, %r1486, 3;
	add.s32 	%r1488, %r1445, %r1487;
	ld.shared.u64 	%rd105, [%r1488];
	add.s64 	%rd106, %rd105, %rd7;
	xor.b32  	%r1489, %r1484, -2147483648;
	shl.b64 	%rd107, %rd106, 2;
	add.s64 	%rd108, %rd1, %rd107;
	st.global.u32 	[%rd108+10752], %r1489;
	bar.warp.sync 	-1;
	ld.shared.u32 	%r1490, [%r289+12288];
	shr.u32 	%r1491, %r1490, %r293;
	and.b32  	%r1492, %r1491, %r82;
	shl.b32 	%r1493, %r1492, 3;
	add.s32 	%r1494, %r1445, %r1493;
	ld.shared.u64 	%rd109, [%r1494];
	add.s64 	%rd110, %rd109, %rd7;
	xor.b32  	%r1495, %r1490, -2147483648;
	shl.b64 	%rd111, %rd110, 2;
	add.s64 	%rd112, %rd1, %rd111;
	st.global.u32 	[%rd112+12288], %r1495;
	bar.warp.sync 	-1;
	ld.shared.u32 	%r1496, [%r289+13824];
	shr.u32 	%r1497, %r1496, %r293;
	and.b32  	%r1498, %r1497, %r82;
	shl.b32 	%r1499, %r1498, 3;
	add.s32 	%r1500, %r1445, %r1499;
	ld.shared.u64 	%rd113, [%r1500];
	add.s64 	%rd114, %rd113, %rd7;
	xor.b32  	%r1501, %r1496, -2147483648;
	shl.b64 	%rd115, %rd114, 2;
	add.s64 	%rd116, %rd1, %rd115;
	st.global.u32 	[%rd116+13824], %r1501;
	bar.warp.sync 	-1;
	ld.shared.u32 	%r1502, [%r289+15360];
	shr.u32 	%r1503, %r1502, %r293;
	and.b32  	%r1504, %r1503, %r82;
	shl.b32 	%r1505, %r1504, 3;
	add.s32 	%r1506, %r1445, %r1505;
	ld.shared.u64 	%rd117, [%r1506];
	add.s64 	%rd118, %rd117, %rd7;
	xor.b32  	%r1507, %r1502, -2147483648;
	shl.b64 	%rd119, %rd118, 2;
	add.s64 	%rd120, %rd1, %rd119;
	st.global.u32 	[%rd120+15360], %r1507;
	bar.warp.sync 	-1;
	ld.shared.u32 	%r1508, [%r289+16896];
	shr.u32 	%r1509, %r1508, %r293;
	and.b32  	%r1510, %r1509, %r82;
	shl.b32 	%r1511, %r1510, 3;
	add.s32 	%r1512, %r1445, %r1511;
	ld.shared.u64 	%rd121, [%r1512];
	add.s64 	%rd122, %rd121, %rd7;
	xor.b32  	%r1513, %r1508, -2147483648;
	shl.b64 	%rd123, %rd122, 2;
	add.s64 	%rd124, %rd1, %rd123;
	st.global.u32 	[%rd124+16896], %r1513;
	bar.warp.sync 	-1;
	ld.shared.u32 	%r1514, [%r289+18432];
	shr.u32 	%r1515, %r1514, %r293;
	and.b32  	%r1516, %r1515, %r82;
	shl.b32 	%r1517, %r1516, 3;
	add.s32 	%r1518, %r1445, %r1517;
	ld.shared.u64 	%rd125, [%r1518];
	add.s64 	%rd126, %rd125, %rd7;
	xor.b32  	%r1519, %r1514, -2147483648;
	shl.b64 	%rd127, %rd126, 2;
	add.s64 	%rd128, %rd1, %rd127;
	st.global.u32 	[%rd128+18432], %r1519;
	bar.warp.sync 	-1;
	ld.shared.u32 	%r1520, [%r289+19968];
	shr.u32 	%r1521, %r1520, %r293;
	and.b32  	%r1522, %r1521, %r82;
	shl.b32 	%r1523, %r1522, 3;
	add.s32 	%r1524, %r1445, %r1523;
	ld.shared.u64 	%rd129, [%r1524];
	add.s64 	%rd130, %rd129, %rd7;
	xor.b32  	%r1525, %r1520, -2147483648;
	shl.b64 	%rd131, %rd130, 2;
	add.s64 	%rd132, %rd1, %rd131;
	st.global.u32 	[%rd132+19968], %r1525;
	bar.warp.sync 	-1;
	ld.shared.u32 	%r1526, [%r289+21504];
	shr.u32 	%r1527, %r1526, %r293;
	and.b32  	%r1528, %r1527, %r82;
	shl.b32 	%r1529, %r1528, 3;
	add.s32 	%r1530, %r1445, %r1529;
	ld.shared.u64 	%rd133, [%r1530];
	add.s64 	%rd134, %rd133, %rd7;
	xor.b32  	%r1531, %r1526, -2147483648;
	shl.b64 	%rd135, %rd134, 2;
	add.s64 	%rd136, %rd1, %rd135;
	st.global.u32 	[%rd136+21504], %r1531;
	bar.warp.sync 	-1;
	ld.shared.u32 	%r1532, [%r289+23040];
	shr.u32 	%r1533, %r1532, %r293;
	and.b32  	%r1534, %r1533, %r82;
	shl.b32 	%r1535, %r1534, 3;
	add.s32 	%r1536, %r1445, %r1535;
	ld.shared.u64 	%rd137, [%r1536];
	add.s64 	%rd138, %rd137, %rd7;
	xor.b32  	%r1537, %r1532, -2147483648;
	shl.b64 	%rd139, %rd138, 2;
	add.s64 	%rd140, %rd1, %rd139;
	st.global.u32 	[%rd140+23040], %r1537;
	bar.warp.sync 	-1;
	ld.shared.u32 	%r1538, [%r289+24576];
	shr.u32 	%r1539, %r1538, %r293;
	and.b32  	%r1540, %r1539, %r82;
	shl.b32 	%r1541, %r1540, 3;
	add.s32 	%r1542, %r1445, %r1541;
	ld.shared.u64 	%rd141, [%r1542];
	add.s64 	%rd142, %rd141, %rd7;
	xor.b32  	%r1543, %r1538, -2147483648;
	shl.b64 	%rd143, %rd142, 2;
	add.s64 	%rd144, %rd1, %rd143;
	st.global.u32 	[%rd144+24576], %r1543;
	bar.warp.sync 	-1;
	ld.shared.u32 	%r1544, [%r289+26112];
	shr.u32 	%r1545, %r1544, %r293;
	and.b32  	%r1546, %r1545, %r82;
	shl.b32 	%r1547, %r1546, 3;
	add.s32 	%r1548, %r1445, %r1547;
	ld.shared.u64 	%rd145, [%r1548];
	add.s64 	%rd146, %rd145, %rd7;
	xor.b32  	%r1549, %r1544, -2147483648;
	shl.b64 	%rd147, %rd146, 2;
	add.s64 	%rd148, %rd1, %rd147;
	st.global.u32 	[%rd148+26112], %r1549;
	bar.warp.sync 	-1;
	ld.shared.u32 	%r1550, [%r289+27648];
	shr.u32 	%r1551, %r1550, %r293;
	and.b32  	%r1552, %r1551, %r82;
	shl.b32 	%r1553, %r1552, 3;
	add.s32 	%r1554, %r1445, %r1553;
	ld.shared.u64 	%rd149, [%r1554];
	add.s64 	%rd150, %rd149, %rd7;
	xor.b32  	%r1555, %r1550, -2147483648;
	shl.b64 	%rd151, %rd150, 2;
	add.s64 	%rd152, %rd1, %rd151;
	st.global.u32 	[%rd152+27648], %r1555;
	bar.warp.sync 	-1;
	bra.uni 	$L__BB12_204;
$L__BB12_165:
	ld.param.u32 	%r1713, [_ZN3cub18CUB_300001_SM_10006detail10radix_sort29DeviceRadixSortOnesweepKernelINS1_5radix10policy_hubIiNS0_8NullTypeEyE10Policy1000ELNS0_9SortOrderE0EiS6_yiiNS1_21identity_decomposer_tEEEvPT5_SC_PT3_PKSD_PT1_PKSH_PT2_PKSL_T4_iiT6__param_8];
	mad.lo.s32 	%r290, %r3, -7296, %r1713;
	setp.ge.s32 	%p123, %r1, %r290;
	@%p123 bra 	$L__BB12_167;
	ld.shared.u32 	%r1556, [%r289];
	shr.u32 	%r1557, %r1556, %r293;
	and.b32  	%r1558, %r1557, %r82;
	shl.b32 	%r1559, %r1558, 3;
	add.s32 	%r1561, %r551, %r1559;
	ld.shared.u64 	%rd153, [%r1561+29184];
	xor.b32  	%r1562, %r1556, -2147483648;
	add.s64 	%rd154, %rd153, %rd7;
	shl.b64 	%rd155, %rd154, 2;
	add.s64 	%rd156, %rd1, %rd155;
	st.global.u32 	[%rd156], %r1562;
$L__BB12_167:
	bar.warp.sync 	-1;
	add.s32 	%r1563, %r1, 384;
	setp.ge.s32 	%p124, %r1563, %r290;
	@%p124 bra 	$L__BB12_169;
	ld.shared.u32 	%r1564, [%r289+1536];
	shr.u32 	%r1565, %r1564, %r293;
	and.b32  	%r1566, %r1565, %r82;
	shl.b32 	%r1567, %r1566, 3;
	add.s32 	%r1569, %r551, %r1567;
	ld.shared.u64 	%rd157, [%r1569+29184];
	xor.b32  	%r1570, %r1564, -2147483648;
	add.s64 	%rd158, %rd157, %rd7;
	shl.b64 	%rd159, %rd158, 2;
	add.s64 	%rd160, %rd1, %rd159;
	st.global.u32 	[%rd160+1536], %r1570;
$L__BB12_169:
	bar.warp.sync 	-1;
	add.s32 	%r1571, %r1, 768;
	setp.ge.s32 	%p125, %r1571, %r290;
	@%p125 bra 	$L__BB12_171;
	ld.shared.u32 	%r1572, [%r289+3072];
	shr.u32 	%r1573, %r1572, %r293;
	and.b32  	%r1574, %r1573, %r82;
	shl.b32 	%r1575, %r1574, 3;
	add.s32 	%r1577, %r551, %r1575;
	ld.shared.u64 	%rd161, [%r1577+29184];
	xor.b32  	%r1578, %r1572, -2147483648;
	add.s64 	%rd162, %rd161, %rd7;
	shl.b64 	%rd163, %rd162, 2;
	add.s64 	%rd164, %rd1, %rd163;
	st.global.u32 	[%rd164+3072], %r1578;
$L__BB12_171:
	bar.warp.sync 	-1;
	add.s32 	%r1579, %r1, 1152;
	setp.ge.s32 	%p126, %r1579, %r290;
	@%p126 bra 	$L__BB12_173;
	ld.shared.u32 	%r1580, [%r289+4608];
	shr.u32 	%r1581, %r1580, %r293;
	and.b32  	%r1582, %r1581, %r82;
	shl.b32 	%r1583, %r1582, 3;
	add.s32 	%r1585, %r551, %r1583;
	ld.shared.u64 	%rd165, [%r1585+29184];
	xor.b32  	%r1586, %r1580, -2147483648;
	add.s64 	%rd166, %rd165, %rd7;
	shl.b64 	%rd167, %rd166, 2;
	add.s64 	%rd168, %rd1, %rd167;
	st.global.u32 	[%rd168+4608], %r1586;
$L__BB12_173:
	bar.warp.sync 	-1;
	add.s32 	%r1587, %r1, 1536;
	setp.ge.s32 	%p127, %r1587, %r290;
	@%p127 bra 	$L__BB12_175;
	ld.shared.u32 	%r1588, [%r289+6144];
	shr.u32 	%r1589, %r1588, %r293;
	and.b32  	%r1590, %r1589, %r82;
	shl.b32 	%r1591, %r1590, 3;
	add.s32 	%r1593, %r551, %r1591;
	ld.shared.u64 	%rd169, [%r1593+29184];
	xor.b32  	%r1594, %r1588, -2147483648;
	add.s64 	%rd170, %rd169, %rd7;
	shl.b64 	%rd171, %rd170, 2;
	add.s64 	%rd172, %rd1, %rd171;
	st.global.u32 	[%rd172+6144], %r1594;
$L__BB12_175:
	bar.warp.sync 	-1;
	add.s32 	%r1595, %r1, 1920;
	setp.ge.s32 	%p128, %r1595, %r290;
	@%p128 bra 	$L__BB12_177;
	ld.shared.u32 	%r1596, [%r289+7680];
	shr.u32 	%r1597, %r1596, %r293;
	and.b32  	%r1598, %r1597, %r82;
	shl.b32 	%r1599, %r1598, 3;
	add.s32 	%r1601, %r551, %r1599;
	ld.shared.u64 	%rd173, [%r1601+29184];
	xor.b32  	%r1602, %r1596, -2147483648;
	add.s64 	%rd174, %rd173, %rd7;
	shl.b64 	%rd175, %rd174, 2;
	add.s64 	%rd176, %rd1, %rd175;
	st.global.u32 	[%rd176+7680], %r1602;
$L__BB12_177:
	bar.warp.sync 	-1;
	add.s32 	%r1603, %r1, 2304;
	setp.ge.s32 	%p129, %r1603, %r290;
	@%p129 bra 	$L__BB12_179;
	ld.shared.u32 	%r1604, [%r289+9216];
	shr.u32 	%r1605, %r1604, %r293;
	and.b32  	%r1606, %r1605, %r82;
	shl.b32 	%r1607, %r1606, 3;
	add.s32 	%r1609, %r551, %r1607;
	ld.shared.u64 	%rd177, [%r1609+29184];
	xor.b32  	%r1610, %r1604, -2147483648;
	add.s64 	%rd178, %rd177, %rd7;
	shl.b64 	%rd179, %rd178, 2;
	add.s64 	%rd180, %rd1, %rd179;
	st.global.u32 	[%rd180+9216], %r1610;
$L__BB12_179:
	bar.warp.sync 	-1;
	add.s32 	%r1611, %r1, 2688;
	setp.ge.s32 	%p130, %r1611, %r290;
	@%p130 bra 	$L__BB12_181;
	ld.shared.u32 	%r1612, [%r289+10752];
	shr.u32 	%r1613, %r1612, %r293;
	and.b32  	%r1614, %r1613, %r82;
	shl.b32 	%r1615, %r1614, 3;
	add.s32 	%r1617, %r551, %r1615;
	ld.shared.u64 	%rd181, [%r1617+29184];
	xor.b32  	%r1618, %r1612, -2147483648;
	add.s64 	%rd182, %rd181, %rd7;
	shl.b64 	%rd183, %rd182, 2;
	add.s64 	%rd184, %rd1, %rd183;
	st.global.u32 	[%rd184+10752], %r1618;
$L__BB12_181:
	bar.warp.sync 	-1;
	or.b32  	%r1619, %r1, 3072;
	setp.ge.s32 	%p131, %r1619, %r290;
	@%p131 bra 	$L__BB12_183;
	ld.shared.u32 	%r1620, [%r289+12288];
	shr.u32 	%r1621, %r1620, %r293;
	and.b32  	%r1622, %r1621, %r82;
	shl.b32 	%r1623, %r1622, 3;
	add.s32 	%r1625, %r551, %r1623;
	ld.shared.u64 	%rd185, [%r1625+29184];
	xor.b32  	%r1626, %r1620, -2147483648;
	add.s64 	%rd186, %rd185, %rd7;
	shl.b64 	%rd187, %rd186, 2;
	add.s64 	%rd188, %rd1, %rd187;
	st.global.u32 	[%rd188+12288], %r1626;
$L__BB12_183:
	bar.warp.sync 	-1;
	add.s32 	%r1627, %r1, 3456;
	setp.ge.s32 	%p132, %r1627, %r290;
	@%p132 bra 	$L__BB12_185;
	ld.shared.u32 	%r1628, [%r289+13824];
	shr.u32 	%r1629, %r1628, %r293;
	and.b32  	%r1630, %r1629, %r82;
	shl.b32 	%r1631, %r1630, 3;
	add.s32 	%r1633, %r551, %r1631;
	ld.shared.u64 	%rd189, [%r1633+29184];
	xor.b32  	%r1634, %r1628, -2147483648;
	add.s64 	%rd190, %rd189, %rd7;
	shl.b64 	%rd191, %rd190, 2;
	add.s64 	%rd192, %rd1, %rd191;
	st.global.u32 	[%rd192+13824], %r1634;
$L__BB12_185:
	bar.warp.sync 	-1;
	add.s32 	%r1635, %r1, 3840;
	setp.ge.s32 	%p133, %r1635, %r290;
	@%p133 bra 	$L__BB12_187;
	ld.shared.u32 	%r1636, [%r289+15360];
	shr.u32 	%r1637, %r1636, %r293;
	and.b32  	%r1638, %r1637, %r82;
	shl.b32 	%r1639, %r1638, 3;
	add.s32 	%r1641, %r551, %r1639;
	ld.shared.u64 	%rd193, [%r1641+29184];
	xor.b32  	%r1642, %r1636, -2147483648;
	add.s64 	%rd194, %rd193, %rd7;
	shl.b64 	%rd195, %rd194, 2;
	add.s64 	%rd196, %rd1, %rd195;
	st.global.u32 	[%rd196+15360], %r1642;
$L__BB12_187:
	bar.warp.sync 	-1;
	add.s32 	%r1643, %r1, 4224;
	setp.ge.s32 	%p134, %r1643, %r290;
	@%p134 bra 	$L__BB12_189;
	ld.shared.u32 	%r1644, [%r289+16896];
	shr.u32 	%r1645, %r1644, %r293;
	and.b32  	%r1646, %r1645, %r82;
	shl.b32 	%r1647, %r1646, 3;
	add.s32 	%r1649, %r551, %r1647;
	ld.shared.u64 	%rd197, [%r1649+29184];
	xor.b32  	%r1650, %r1644, -2147483648;
	add.s64 	%rd198, %rd197, %rd7;
	shl.b64 	%rd199, %rd198, 2;
	add.s64 	%rd200, %rd1, %rd199;
	st.global.u32 	[%rd200+16896], %r1650;
$L__BB12_189:
	bar.warp.sync 	-1;
	add.s32 	%r1651, %r1, 4608;
	setp.ge.s32 	%p135, %r1651, %r290;
	@%p135 bra 	$L__BB12_191;
	ld.shared.u32 	%r1652, [%r289+18432];
	shr.u32 	%r1653, %r1652, %r293;
	and.b32  	%r1654, %r1653, %r82;
	shl.b32 	%r1655, %r1654, 3;
	add.s32 	%r1657, %r551, %r1655;
	ld.shared.u64 	%rd201, [%r1657+29184];
	xor.b32  	%r1658, %r1652, -2147483648;
	add.s64 	%rd202, %rd201, %rd7;
	shl.b64 	%rd203, %rd202, 2;
	add.s64 	%rd204, %rd1, %rd203;
	st.global.u32 	[%rd204+18432], %r1658;
$L__BB12_191:
	bar.warp.sync 	-1;
	add.s32 	%r1659, %r1, 4992;
	setp.ge.s32 	%p136, %r1659, %r290;
	@%p136 bra 	$L__BB12_193;
	ld.shared.u32 	%r1660, [%r289+19968];
	shr.u32 	%r1661, %r1660, %r293;
	and.b32  	%r1662, %r1661, %r82;
	shl.b32 	%r1663, %r1662, 3;
	add.s32 	%r1665, %r551, %r1663;
	ld.shared.u64 	%rd205, [%r1665+29184];
	xor.b32  	%r1666, %r1660, -2147483648;
	add.s64 	%rd206, %rd205, %rd7;
	shl.b64 	%rd207, %rd206, 2;
	add.s64 	%rd208, %rd1, %rd207;
	st.global.u32 	[%rd208+19968], %r1666;
$L__BB12_193:
	bar.warp.sync 	-1;
	add.s32 	%r1667, %r1, 5376;
	setp.ge.s32 	%p137, %r1667, %r290;
	@%p137 bra 	$L__BB12_195;
	ld.shared.u32 	%r1668, [%r289+21504];
	shr.u32 	%r1669, %r1668, %r293;
	and.b32  	%r1670, %r1669, %r82;
	shl.b32 	%r1671, %r1670, 3;
	add.s32 	%r1673, %r551, %r1671;
	ld.shared.u64 	%rd209, [%r1673+29184];
	xor.b32  	%r1674, %r1668, -2147483648;
	add.s64 	%rd210, %rd209, %rd7;
	shl.b64 	%rd211, %rd210, 2;
	add.s64 	%rd212, %rd1, %rd211;
	st.global.u32 	[%rd212+21504], %r1674;
$L__BB12_195:
	bar.warp.sync 	-1;
	add.s32 	%r1675, %r1, 5760;
	setp.ge.s32 	%p138, %r1675, %r290;
	@%p138 bra 	$L__BB12_197;
	ld.shared.u32 	%r1676, [%r289+23040];
	shr.u32 	%r1677, %r1676, %r293;
	and.b32  	%r1678, %r1677, %r82;
	shl.b32 	%r1679, %r1678, 3;
	add.s32 	%r1681, %r551, %r1679;
	ld.shared.u64 	%rd213, [%r1681+29184];
	xor.b32  	%r1682, %r1676, -2147483648;
	add.s64 	%rd214, %rd213, %rd7;
	shl.b64 	%rd215, %rd214, 2;
	add.s64 	%rd216, %rd1, %rd215;
	st.global.u32 	[%rd216+23040], %r1682;
$L__BB12_197:
	bar.warp.sync 	-1;
	or.b32  	%r1683, %r1, 6144;
	setp.ge.s32 	%p139, %r1683, %r290;
	@%p139 bra 	$L__BB12_199;
	ld.shared.u32 	%r1684, [%r289+24576];
	shr.u32 	%r1685, %r1684, %r293;
	and.b32  	%r1686, %r1685, %r82;
	shl.b32 	%r1687, %r1686, 3;
	add.s32 	%r1689, %r551, %r1687;
	ld.shared.u64 	%rd217, [%r1689+29184];
	xor.b32  	%r1690, %r1684, -2147483648;
	add.s64 	%rd218, %rd217, %rd7;
	shl.b64 	%rd219, %rd218, 2;
	add.s64 	%rd220, %rd1, %rd219;
	st.global.u32 	[%rd220+24576], %r1690;
$L__BB12_199:
	bar.warp.sync 	-1;
	add.s32 	%r1691, %r1, 6528;
	setp.ge.s32 	%p140, %r1691, %r290;
	@%p140 bra 	$L__BB12_201;
	ld.shared.u32 	%r1692, [%r289+26112];
	shr.u32 	%r1693, %r1692, %r293;
	and.b32  	%r1694, %r1693, %r82;
	shl.b32 	%r1695, %r1694, 3;
	add.s32 	%r1697, %r551, %r1695;
	ld.shared.u64 	%rd221, [%r1697+29184];
	xor.b32  	%r1698, %r1692, -2147483648;
	add.s64 	%rd222, %rd221, %rd7;
	shl.b64 	%rd223, %rd222, 2;
	add.s64 	%rd224, %rd1, %rd223;
	st.global.u32 	[%rd224+26112], %r1698;
$L__BB12_201:
	bar.warp.sync 	-1;
	add.s32 	%r1699, %r1, 6912;
	ld.shared.u32 	%r291, [%r289+27648];
	shr.u32 	%r1700, %r291, %r293;
	and.b32  	%r1701, %r1700, %r82;
	shl.b32 	%r1702, %r1701, 3;
	add.s32 	%r1704, %r551, %r1702;
	ld.shared.u64 	%rd225, [%r1704+29184];
	add.s64 	%rd19, %rd225, %rd7;
	setp.ge.s32 	%p141, %r1699, %r290;
	@%p141 bra 	$L__BB12_203;
	xor.b32  	%r1705, %r291, -2147483648;
	shl.b64 	%rd226, %rd19, 2;
	add.s64 	%rd227, %rd1, %rd226;
	st.global.u32 	[%rd227+27648], %r1705;
$L__BB12_203:
	bar.warp.sync 	-1;
$L__BB12_204:
	ret;

}


// ===== COMPILED SASS (sm_100) =====

	.target	sm_100

	.elftype	@"ET_EXEC"


//--------------------- .note.nv.tkinfo           --------------------------
	.section	.note.nv.tkinfo,"",@"SHT_NOTE"
	.sectionflags	@"SHF_NOTE_NV_TKINFO"
	.tkinfo
        /*0018*/ 	.word	0x00000002
        /*0030*/ 	.string	""
        /*0030*/ 	.string	"ptxas"
        /*0030*/ 	.string	"Cuda compilation tools, release 13.0, V13.0.88"
        /*0030*/ 	.string	"Build cuda_13.0.r13.0/compiler.36424714_0"
        /*0030*/ 	.string	"-arch sm_100 -m 64 "



//--------------------- .note.nv.cuinfo           --------------------------
	.section	.note.nv.cuinfo,"",@"SHT_NOTE"
	.sectionflags	@"SHF_NOTE_NV_CUINFO"
        /*0018*/ 	.short	0x0002
        /*001a*/ 	.short	0x0064
        /*001c*/ 	.short	0x0082
	.zero		2


//--------------------- .nv.info                  --------------------------
	.section	.nv.info,"",@"SHT_CUDA_INFO"
	.align	4


	//----- nvinfo : EIATTR_REGCOUNT
	.align		4
        /*0000*/ 	.byte	0x04, 0x2f
        /*0002*/ 	.short	(.L_46 - .L_45)
	.align		4
.L_45:
        /*0004*/ 	.word	index@(_Z11sort_chunksPKiPiii)
        /*0008*/ 	.word	0x0000001a


	//----- nvinfo : EIATTR_FRAME_SIZE
	.align		4
.L_46:
        /*000c*/ 	.byte	0x04, 0x11
        /*000e*/ 	.short	(.L_48 - .L_47)
	.align		4
.L_47:
        /*0010*/ 	.word	index@(_Z11sort_chunksPKiPiii)
        /*0014*/ 	.word	0x00000000


	//----- nvinfo : EIATTR_REGCOUNT
	.align		4
.L_48:
        /*0018*/ 	.byte	0x04, 0x2f
        /*001a*/ 	.short	(.L_50 - .L_49)
	.align		4
.L_49:
        /*001c*/ 	.word	index@(_Z10merge_passPKiPiii)
        /*0020*/ 	.word	0x0000001d


	//----- nvinfo : EIATTR_FRAME_SIZE
	.align		4
.L_50:
        /*0024*/ 	.byte	0x04, 0x11
        /*0026*/ 	.short	(.L_52 - .L_51)
	.align		4
.L_51:
        /*0028*/ 	.word	index@(_Z10merge_passPKiPiii)
        /*002c*/ 	.word	0x00000000


	//----- nvinfo : EIATTR_REGCOUNT
	.align		4
.L_52:
        /*0030*/ 	.byte	0x04, 0x2f
        /*0032*/ 	.short	(.L_54 - .L_53)
	.align		4
.L_53:
        /*0034*/ 	.word	index@(_Z10make_flagsPKiPiiii)
        /*0038*/ 	.word	0x0000000a


	//----- nvinfo : EIATTR_FRAME_SIZE
	.align		4
.L_54:
        /*003c*/ 	.byte	0x04, 0x11
        /*003e*/ 	.short	(.L_56 - .L_55)
	.align		4
.L_55:
        /*0040*/ 	.word	index@(_Z10make_flagsPKiPiiii)
        /*0044*/ 	.word	0x00000000


	//----- nvinfo : EIATTR_REGCOUNT
	.align		4
.L_56:
        /*0048*/ 	.byte	0x04, 0x2f
        /*004a*/ 	.short	(.L_58 - .L_57)
	.align		4
.L_57:
        /*004c*/ 	.word	index@(_Z17scatter_partitionPKiPiS0_S0_iii)
        /*0050*/ 	.word	0x0000000e


	//----- nvinfo : EIATTR_FRAME_SIZE
	.align		4
.L_58:
        /*0054*/ 	.byte	0x04, 0x11
        /*0056*/ 	.short	(.L_60 - .L_59)
	.align		4
.L_59:
        /*0058*/ 	.word	index@(_Z17scatter_partitionPKiPiS0_S0_iii)
        /*005c*/ 	.word	0x00000000


	//----- nvinfo : EIATTR_REGCOUNT
	.align		4
.L_60:
        /*0060*/ 	.byte	0x04, 0x2f
        /*0062*/ 	.short	(.L_62 - .L_61)
	.align		4
.L_61:
        /*0064*/ 	.word	index@(_Z13heapify_levelPiiii)
        /*0068*/ 	.word	0x00000012


	//----- nvinfo : EIATTR_FRAME_SIZE
	.align		4
.L_62:
        /*006c*/ 	.byte	0x04, 0x11
        /*006e*/ 	.short	(.L_64 - .L_63)
	.align		4
.L_63:
        /*0070*/ 	.word	index@(_Z13heapify_levelPiiii)
        /*0074*/ 	.word	0x00000000


	//----- nvinfo : EIATTR_REGCOUNT
	.align		4
.L_64:
        /*0078*/ 	.byte	0x04, 0x2f
        /*007a*/ 	.short	(.L_66 - .L_65)
	.align		4
.L_65:
        /*007c*/ 	.word	index@(_Z20heapsort_extract_allPii)
        /*0080*/ 	.word	0x00000012


	//----- nvinfo : EIATTR_FRAME_SIZE
	.align		4
.L_66:
        /*0084*/ 	.byte	0x04, 0x11
        /*0086*/ 	.short	(.L_68 - .L_67)
	.align		4
.L_67:
        /*0088*/ 	.word	index@(_Z20heapsort_extract_allPii)
        /*008c*/ 	.word	0x00000000


	//----- nvinfo : EIATTR_REGCOUNT
	.align		4
.L_68:
        /*0090*/ 	.byte	0x04, 0x2f
        /*0092*/ 	.short	(.L_70 - .L_69)
	.align		4
.L_69:
        /*0094*/ 	.word	index@(_ZN3cub18CUB_300001_SM_10006detail11EmptyKernelIvEEvv)
        /*0098*/ 	.word	0x00000004


	//----- nvinfo : EIATTR_FRAME_SIZE
	.align		4
.L_70:
        /*009c*/ 	.byte	0x04, 0x11
        /*009e*/ 	.short	(.L_72 - .L_71)
	.align		4
.L_71:
        /*00a0*/ 	.word	index@(_ZN3cub18CUB_300001_SM_10006detail11EmptyKernelIvEEvv)
        /*00a4*/ 	.word	0x00000000


	//----- nvinfo : EIATTR_REGCOUNT
	.align		4
.L_72:
        /*00a8*/ 	.byte	0x04, 0x2f
        /*00aa*/ 	.short	(.L_74 - .L_73)
	.align		4
.L_73:
        /*00ac*/ 	.word	index@(_ZN3cub18CUB_300001_SM_10006detail4scan20DeviceScanInitKernelINS0_13ScanTileStateIiLb1EEEEEvT_i)
        /*00b0*/ 	.word	0x00000008


	//----- nvinfo : EIATTR_FRAME_SIZE
	.align		4
.L_74:
        /*00b4*/ 	.byte	0x04, 0x11
        /*00b6*/ 	.short	(.L_76 - .L_75)
	.align		4
.L_75:
        /*00b8*/ 	.word	index@(_ZN3cub18CUB_300001_SM_10006detail4scan20DeviceScanInitKernelINS0_13ScanTileStateIiLb1EEEEEvT_i)
        /*00bc*/ 	.word	0x00000000


	//----- nvinfo : EIATTR_REGCOUNT
	.align		4
.L_76:
        /*00c0*/ 	.byte	0x04, 0x2f
        /*00c2*/ 	.short	(.L_78 - .L_77)
	.align		4
.L_77:
        /*00c4*/ 	.word	index@(_ZN3cub18CUB_300001_SM_10006detail4scan16DeviceScanKernelINS2_10policy_hubIiiijN4cuda3std3__44plusIvEEE10Policy1000EPiSC_NS0_13ScanTileStateIiLb1EEES9_NS1_10InputValueIiSC_EEjiLb0EiEEvT0_T1_T2_iT3_T4_T5_)
        /*00c8*/ 	.word	0x00000038


	//----- nvinfo : EIATTR_FRAME_SIZE
	.align		4
.L_78:
        /*00cc*/ 	.byte	0x04, 0x11
        /*00ce*/ 	.short	(.L_80 - .L_79)
	.align		4
.L_79:
        /*00d0*/ 	.word	index@(_ZN3cub18CUB_300001_SM_10006detail4scan16DeviceScanKernelINS2_10policy_hubIiiijN4cuda3std3__44plusIvEEE10Policy1000EPiSC_NS0_13ScanTileStateIiLb1EEES9_NS1_10InputValueIiSC_EEjiLb0EiEEvT0_T1_T2_iT3_T4_T5_)
        /*00d4*/ 	.word	0x00000000


	//----- nvinfo : EIATTR_REGCOUNT
	.align		4
.L_80:
        /*00d8*/ 	.byte	0x04, 0x2f
        /*00da*/ 	.short	(.L_82 - .L_81)
	.align		4
.L_81:
        /*00dc*/ 	.word	index@(_ZN3cub18CUB_300001_SM_10006detail10radix_sort31DeviceRadixSortSingleTileKernelINS1_5radix10policy_hubIiNS0_8NullTypeEyE10Policy1000ELNS0_9SortOrderE0EiS6_yNS1_21identity_decomposer_tEEEvPKT1_PSB_PKT2_PSF_T3_iiT4_)
        /*00e0*/ 	.word	0x0000007f


	//----- nvinfo : EIATTR_FRAME_SIZE
	.align		4
.L_82:
        /*00e4*/ 	.byte	0x04, 0x11
        /*00e6*/ 	.short	(.L_84 - .L_83)
	.align		4
.L_83:
        /*00e8*/ 	.word	index@(_ZN3cub18CUB_300001_SM_10006detail10radix_sort31DeviceRadixSortSingleTileKernelINS1_5radix10policy_hubIiNS0_8NullTypeEyE10Policy1000ELNS0_9SortOrderE0EiS6_yNS1_21identity_decomposer_tEEEvPKT1_PSB_PKT2_PSF_T3_iiT4_)
        /*00ec*/ 	.word	0x00000000


	//----- nvinfo : EIATTR_REGCOUNT
	.align		4
.L_84:
        /*00f0*/ 	.byte	0x04, 0x2f
        /*00f2*/ 	.short	(.L_86 - .L_85)
	.align		4
.L_85:
        /*00f4*/ 	.word	index@(_ZN3cub18CUB_300001_SM_10006detail10radix_sort30DeviceRadixSortHistogramKernelINS1_5radix10policy_hubIiNS0_8NullTypeEyE10Policy1000ELNS0_9SortOrderE0EiyNS1_21identity_decomposer_tEEEvPT2_PKT1_SB_iiT3_)
        /*00f8*/ 	.word	0x00000020


	//----- nvinfo : EIATTR_FRAME_SIZE
	.align		4
.L_86:
        /*00fc*/ 	.byte	0x04, 0x11
        /*00fe*/ 	.short	(.L_88 - .L_87)
	.align		4
.L_87:
        /*0100*/ 	.word	index@(_ZN3cub18CUB_300001_SM_10006detail10radix_sort30DeviceRadixSortHistogramKernelINS1_5radix10policy_hubIiNS0_8NullTypeEyE10Policy1000ELNS0_9SortOrderE0EiyNS1_21identity_decomposer_tEEEvPT2_PKT1_SB_iiT3_)
        /*0104*/ 	.word	0x00000000


	//----- nvinfo : EIATTR_REGCOUNT
	.align		4
.L_88:
        /*0108*/ 	.byte	0x04, 0x2f
        /*010a*/ 	.short	(.L_90 - .L_89)
	.align		4
.L_89:
        /*010c*/ 	.word	index@(_ZN3cub18CUB_300001_SM_10006detail10radix_sort33DeviceRadixSortExclusiveSumKernelINS1_5radix10policy_hubIiNS0_8NullTypeEyE10Policy1000EyEEvPT0_)
        /*0110*/ 	.word	0x00000020


	//----- nvinfo : EIATTR_FRAME_SIZE
	.align		4
.L_90:
        /*0114*/ 	.byte	0x04, 0x11
        /*0116*/ 	.short	(.L_92 - .L_91)
	.align		4
.L_91:
        /*0118*/ 	.word	index@(_ZN3cub18CUB_300001_SM_10006detail10radix_sort33DeviceRadixSortExclusiveSumKernelINS1_5radix10policy_hubIiNS0_8NullTypeEyE10Policy1000EyEEvPT0_)
        /*011c*/ 	.word	0x00000000


	//----- nvinfo : EIATTR_REGCOUNT
	.align		4
.L_92:
        /*0120*/ 	.byte	0x04, 0x2f
        /*0122*/ 	.short	(.L_94 - .L_93)
	.align		4
.L_93:
        /*0124*/ 	.word	index@(_ZN3cub18CUB_300001_SM_10006detail10radix_sort29DeviceRadixSortOnesweepKernelINS1_5radix10policy_hubIiNS0_8NullTypeEyE10Policy1000ELNS0_9SortOrderE0EiS6_yiiNS1_21identity_decomposer_tEEEvPT5_SC_PT3_PKSD_PT1_PKSH_PT2_PKSL_T4_iiT6_)
        /*0128*/ 	.word	0x00000038


	//----- nvinfo : EIATTR_FRAME_SIZE
	.align		4
.L_94:
        /*012c*/ 	.byte	0x04, 0x11
        /*012e*/ 	.short	(.L_96 - .L_95)
	.align		4
.L_95:
        /*0130*/ 	.word	index@(_ZN3cub18CUB_300001_SM_10006detail10radix_sort29DeviceRadixSortOnesweepKernelINS1_5radix10policy_hubIiNS0_8NullTypeEyE10Policy1000ELNS0_9SortOrderE0EiS6_yiiNS1_21identity_decomposer_tEEEvPT5_SC_PT3_PKSD_PT1_PKSH_PT2_PKSL_T4_iiT6_)
        /*0134*/ 	.word	0x00000000


	//----- nvinfo : EIATTR_MIN_STACK_SIZE
	.align		4
.L_96:
        /*0138*/ 	.byte	0x04, 0x12
        /*013a*/ 	.short	(.L_98 - .L_97)
	.align		4
.L_97:
        /*013c*/ 	.word	index@(_ZN3cub18CUB_300001_SM_10006detail10radix_sort29DeviceRadixSortOnesweepKernelINS1_5radix10policy_hubIiNS0_8NullTypeEyE10Policy1000ELNS0_9SortOrderE0EiS6_yiiNS1_21identity_decomposer_tEEEvPT5_SC_PT3_PKSD_PT1_PKSH_PT2_PKSL_T4_iiT6_)
        /*0140*/ 	.word	0x00000000


	//----- nvinfo : EIATTR_MIN_STACK_SIZE
	.align		4
.L_98:
        /*0144*/ 	.byte	0x04, 0x12
        /*0146*/ 	.short	(.L_100 - .L_99)
	.align		4
.L_99:
        /*0148*/ 	.word	index@(_ZN3cub18CUB_300001_SM_10006detail10radix_sort33DeviceRadixSortExclusiveSumKernelINS1_5radix10policy_hubIiNS0_8NullTypeEyE10Policy1000EyEEvPT0_)
        /*014c*/ 	.word	0x00000000


	//----- nvinfo : EIATTR_MIN_STACK_SIZE
	.align		4
.L_100:
        /*0150*/ 	.byte	0x04, 0x12
        /*0152*/ 	.short	(.L_102 - .L_101)
	.align		4
.L_101:
        /*0154*/ 	.word	index@(_ZN3cub18CUB_300001_SM_10006detail10radix_sort30DeviceRadixSortHistogramKernelINS1_5radix10policy_hubIiNS0_8NullTypeEyE10Policy1000ELNS0_9SortOrderE0EiyNS1_21identity_decomposer_tEEEvPT2_PKT1_SB_iiT3_)
        /*0158*/ 	.word	0x00000000


	//----- nvinfo : EIATTR_MIN_STACK_SIZE
	.align		4
.L_102:
        /*015c*/ 	.byte	0x04, 0x12
        /*015e*/ 	.short	(.L_104 - .L_103)
	.align		4
.L_103:
        /*0160*/ 	.word	index@(_ZN3cub18CUB_300001_SM_10006detail10radix_sort31DeviceRadixSortSingleTileKernelINS1_5radix10policy_hubIiNS0_8NullTypeEyE10Policy1000ELNS0_9SortOrderE0EiS6_yNS1_21identity_decomposer_tEEEvPKT1_PSB_PKT2_PSF_T3_iiT4_)
        /*0164*/ 	.word	0x00000000


	//----- nvinfo : EIATTR_MIN_STACK_SIZE
	.align		4
.L_104:
        /*0168*/ 	.byte	0x04, 0x12
        /*016a*/ 	.short	(.L_106 - .L_105)
	.align		4
.L_105:
        /*016c*/ 	.word	index@(_ZN3cub18CUB_300001_SM_10006detail4scan16DeviceScanKernelINS2_10policy_hubIiiijN4cuda3std3__44plusIvEEE10Policy1000EPiSC_NS0_13ScanTileStateIiLb1EEES9_NS1_10InputValueIiSC_EEjiLb0EiEEvT0_T1_T2_iT3_T4_T5_)
        /*0170*/ 	.word	0x00000000


	//----- nvinfo : EIATTR_MIN_STACK_SIZE
	.align		4
.L_106:
        /*0174*/ 	.byte	0x04, 0x12
        /*0176*/ 	.short	(.L_108 - .L_107)
	.align		4
.L_107:
        /*0178*/ 	.word	index@(_ZN3cub18CUB_300001_SM_10006detail4scan20DeviceScanInitKernelINS0_13ScanTileStateIiLb1EEEEEvT_i)
        /*017c*/ 	.word	0x00000000


	//----- nvinfo : EIATTR_MIN_STACK_SIZE
	.align		4
.L_108:
        /*0180*/ 	.byte	0x04, 0x12
        /*0182*/ 	.short	(.L_110 - .L_109)
	.align		4
.L_109:
        /*0184*/ 	.word	index@(_ZN3cub18CUB_300001_SM_10006detail11EmptyKernelIvEEvv)
        /*0188*/ 	.word	0x00000000


	//----- nvinfo : EIATTR_MIN_STACK_SIZE
	.align		4
.L_110:
        /*018c*/ 	.byte	0x04, 0x12
        /*018e*/ 	.short	(.L_112 - .L_111)
	.align		4
.L_111:
        /*0190*/ 	.word	index@(_Z20heapsort_extract_allPii)
        /*0194*/ 	.word	0x00000000


	//----- nvinfo : EIATTR_MIN_STACK_SIZE
	.align		4
.L_112:
        /*0198*/ 	.byte	0x04, 0x12
        /*019a*/ 	.short	(.L_114 - .L_113)
	.align		4
.L_113:
        /*019c*/ 	.word	index@(_Z13heapify_levelPiiii)
        /*01a0*/ 	.word	0x00000000


	//----- nvinfo : EIATTR_MIN_STACK_SIZE
	.align		4
.L_114:
        /*01a4*/ 	.byte	0x04, 0x12
        /*01a6*/ 	.short	(.L_116 - .L_115)
	.align		4
.L_115:
        /*01a8*/ 	.word	index@(_Z17scatter_partitionPKiPiS0_S0_iii)
        /*01ac*/ 	.word	0x00000000


	//----- nvinfo : EIATTR_MIN_STACK_SIZE
	.align		4
.L_116:
        /*01b0*/ 	.byte	0x04, 0x12
        /*01b2*/ 	.short	(.L_118 - .L_117)
	.align		4
.L_117:
        /*01b4*/ 	.word	index@(_Z10make_flagsPKiPiiii)
        /*01b8*/ 	.word	0x00000000


	//----- nvinfo : EIATTR_MIN_STACK_SIZE
	.align		4
.L_118:
        /*01bc*/ 	.byte	0x04, 0x12
        /*01be*/ 	.short	(.L_120 - .L_119)
	.align		4
.L_119:
        /*01c0*/ 	.word	index@(_Z10merge_passPKiPiii)
        /*01c4*/ 	.word	0x00000000


	//----- nvinfo : EIATTR_MIN_STACK_SIZE
	.align		4
.L_120:
        /*01c8*/ 	.byte	0x04, 0x12
        /*01ca*/ 	.short	(.L_122 - .L_121)
	.align		4
.L_121:
        /*01cc*/ 	.word	index@(_Z11sort_chunksPKiPiii)
        /*01d0*/ 	.word	0x00000000
.L_122:


//--------------------- .nv.compat                --------------------------
	.section	.nv.compat,"",@"SHT_CUDA_COMPAT_INFO"
	.align	4
        /*0000*/ 	.byte	0x02, 0x09, 0x00, 0x00, 0x02, 0x02, 0x01, 0x00, 0x02, 0x05, 0x05, 0x00, 0x03, 0x07, 0x01, 0x01
        /*0010*/ 	.byte	0x02, 0x03, 0x00, 0x00, 0x02, 0x06, 0x01, 0x00, 0x04, 0x0b, 0x08, 0x00, 0x09, 0x00, 0x00, 0x00
        /*0020*/ 	.byte	0x00, 0x00, 0x00, 0x00


//--------------------- .nv.info._ZN3cub18CUB_300001_SM_10006detail10radix_sort29DeviceRadixSortOnesweepKernelINS1_5radix10policy_hubIiNS0_8NullTypeEyE10Policy1000ELNS0_9SortOrderE0EiS6_yiiNS1_21identity_decomposer_tEEEvPT5_SC_PT3_PKSD_PT1_PKSH_PT2_PKSL_T4_iiT6_ --------------------------
	.section	.nv.info._ZN3cub18CUB_300001_SM_10006detail10radix_sort29DeviceRadixSortOnesweepKernelINS1_5radix10policy_hubIiNS0_8NullTypeEyE10Policy1000ELNS0_9SortOrderE0EiS6_yiiNS1_21identity_decomposer_tEEEvPT5_SC_PT3_PKSD_PT1_PKSH_PT2_PKSL_T4_iiT6_,"",@"SHT_CUDA_INFO"
	.sectionflags	@""
	.align	4


	//----- nvinfo : EIATTR_CUDA_API_VERSION
	.align		4
        /*0000*/ 	.byte	0x04, 0x37
        /*0002*/ 	.short	(.L_124 - .L_123)
.L_123:
        /*0004*/ 	.word	0x00000082


	//----- nvinfo : EIATTR_KPARAM_INFO
	.align		4
.L_124:
        /*0008*/ 	.byte	0x04, 0x17
        /*000a*/ 	.short	(.L_126 - .L_125)
.L_125:
        /*000c*/ 	.word	0x00000000
        /*0010*/ 	.short	0x000b
        /*0012*/ 	.short	0x004c
        /*0014*/ 	.byte	0x00, 0xf0, 0x05, 0x00


	//----- nvinfo : EIATTR_KPARAM_INFO
	.align		4
.L_126:
        /*0018*/ 	.byte	0x04, 0x17
        /*001a*/ 	.short	(.L_128 - .L_127)
.L_127:
        /*001c*/ 	.word	0x00000000
        /*0020*/ 	.short	0x000a
        /*0022*/ 	.short	0x0048
        /*0024*/ 	.byte	0x00, 0xf0, 0x11, 0x00


	//----- nvinfo : EIATTR_KPARAM_INFO
	.align		4
.L_128:
        /*0028*/ 	.byte	0x04, 0x17
        /*002a*/ 	.short	(.L_130 - .L_129)
.L_129:
        /*002c*/ 	.word	0x00000000
        /*0030*/ 	.short	0x0009
        /*0032*/ 	.short	0x0044
        /*0034*/ 	.byte	0x00, 0xf0, 0x11, 0x00


	//----- nvinfo : EIATTR_KPARAM_INFO
	.align		4
.L_130:
        /*0038*/ 	.byte	0x04, 0x17
        /*003a*/ 	.short	(.L_132 - .L_131)
.L_131:
        /*003c*/ 	.word	0x00000000
        /*0040*/ 	.short	0x0008
        /*0042*/ 	.short	0x0040
        /*0044*/ 	.byte	0x00, 0xf0, 0x11, 0x00


	//----- nvinfo : EIATTR_KPARAM_INFO
	.align		4
.L_132:
        /*0048*/ 	.byte	0x04, 0x17
        /*004a*/ 	.short	(.L_134 - .L_133)
.L_133:
        /*004c*/ 	.word	0x00000000
        /*0050*/ 	.short	0x0007
        /*0052*/ 	.short	0x0038
        /*0054*/ 	.byte	0x00, 0xf5, 0x21, 0x00


	//----- nvinfo : EIATTR_KPARAM_INFO
	.align		4
.L_134:
        /*0058*/ 	.byte	0x04, 0x17
        /*005a*/ 	.short	(.L_136 - .L_135)
.L_135:
        /*005c*/ 	.word	0x00000000
        /*0060*/ 	.short	0x0006
        /*0062*/ 	.short	0x0030
        /*0064*/ 	.byte	0x00, 0xf5, 0x21, 0x00


	//----- nvinfo : EIATTR_KPARAM_INFO
	.align		4
.L_136:
        /*0068*/ 	.byte	0x04, 0x17
        /*006a*/ 	.short	(.L_138 - .L_137)
.L_137:
        /*006c*/ 	.word	0x00000000
        /*0070*/ 	.short	0x0005
        /*0072*/ 	.short	0x0028
        /*0074*/ 	.byte	0x00, 0xf5, 0x21, 0x00


	//----- nvinfo : EIATTR_KPARAM_INFO
	.align		4
.L_138:
        /*0078*/ 	.byte	0x04, 0x17
        /*007a*/ 	.short	(.L_140 - .L_139)
.L_139:
        /*007c*/ 	.word	0x00000000
        /*0080*/ 	.short	0x0004
        /*0082*/ 	.short	0x0020
        /*0084*/ 	.byte	0x00, 0xf5, 0x21, 0x00


	//----- nvinfo : EIATTR_KPARAM_INFO
	.align		4
.L_140:
        /*0088*/ 	.byte	0x04, 0x17
        /*008a*/ 	.short	(.L_142 - .L_141)
.L_141:
        /*008c*/ 	.word	0x00000000
        /*0090*/ 	.short	0x0003
        /*0092*/ 	.short	0x0018
        /*0094*/ 	.byte	0x00, 0xf5, 0x21, 0x00


	//----- nvinfo : EIATTR_KPARAM_INFO
	.align		4
.L_142:
        /*0098*/ 	.byte	0x04, 0x17
        /*009a*/ 	.short	(.L_144 - .L_143)
.L_143:
        /*009c*/ 	.word	0x00000000
        /*00a0*/ 	.short	0x0002
        /*00a2*/ 	.short	0x0010
        /*00a4*/ 	.byte	0x00, 0xf5, 0x21, 0x00


	//----- nvinfo : EIATTR_KPARAM_INFO
	.align		4
.L_144:
        /*00a8*/ 	.byte	0x04, 0x17
        /*00aa*/ 	.short	(.L_146 - .L_145)
.L_145:
        /*00ac*/ 	.word	0x00000000
        /*00b0*/ 	.short	0x0001
        /*00b2*/ 	.short	0x0008
        /*00b4*/ 	.byte	0x00, 0xf5, 0x21, 0x00


	//----- nvinfo : EIATTR_KPARAM_INFO
	.align		4
.L_146:
        /*00b8*/ 	.byte	0x04, 0x17
        /*00ba*/ 	.short	(.L_148 - .L_147)
.L_147:
        /*00bc*/ 	.word	0x00000000
        /*00c0*/ 	.short	0x0000
        /*00c2*/ 	.short	0x0000
        /*00c4*/ 	.byte	0x00, 0xf5, 0x21, 0x00


	//----- nvinfo : EIATTR_SPARSE_MMA_MASK
	.align		4
.L_148:
        /*00c8*/ 	.byte	0x03, 0x50
        /*00ca*/ 	.short	0x0000


	//----- nvinfo : EIATTR_MAXREG_COUNT
	.align		4
        /*00cc*/ 	.byte	0x03, 0x1b
        /*00ce*/ 	.short	0x00a8


	//----- nvinfo : EIATTR_NUM_BARRIERS
	.align		4
        /*00d0*/ 	.byte	0x02, 0x4c
        /*00d2*/ 	.byte	0x01
	.zero		1


	//----- nvinfo : EIATTR_MERCURY_ISA_VERSION
	.align		4
        /*00d4*/ 	.byte	0x03, 0x5f
        /*00d6*/ 	.short	0x0101


	//----- nvinfo : EIATTR_COOP_GROUP_MASK_REGIDS
	.align		4
        /*00d8*/ 	.byte	0x04, 0x29
        /*00da*/ 	.short	(.L_150 - .L_149)


	//   ....[0]....
.L_149:
        /*00dc*/ 	.word	0xffffffff


	//   ....[1]....
        /*00e0*/ 	.word	0x05000019


	//   ....[2]....
        /*00e4*/ 	.word	0xffffffff


	//   ....[3]....
        /*00e8*/ 	.word	0xffffffff


	//   ....[4]....
        /*00ec*/ 	.word	0xffffffff


	//   ....[5]....
        /*00f0*/ 	.word	0xffffffff


	//   ....[6]....
        /*00f4*/ 	.word	0xffffffff


	//   ....[7]....
        /*00f8*/ 	.word	0xffffffff


	//   ....[8]....
        /*00fc*/ 	.word	0xffffffff


	//   ....[9]....
        /*0100*/ 	.word	0xffffffff


	//   ....[10]....
        /*0104*/ 	.word	0xffffffff


	//   ....[11]....
        /*0108*/ 	.word	0xffffffff


	//   ....[12]....
        /*010c*/ 	.word	0xffffffff


	//   ....[13]....
        /*0110*/ 	.word	0xffffffff


	//   ....[14]....
        /*0114*/ 	.word	0xffffffff


	//   ....[15]....
        /*0118*/ 	.word	0xffffffff


	//   ....[16]....
        /*011c*/ 	.word	0xffffffff


	//   ....[17]....
        /*0120*/ 	.word	0xffffffff


	//   ....[18]....
        /*0124*/ 	.word	0xffffffff


	//   ....[19]....
        /*0128*/ 	.word	0xffffffff


	//   ....[20]....
        /*012c*/ 	.word	0xffffffff


	//   ....[21]....
        /*0130*/ 	.word	0xffffffff


	//   ....[22]....
        /*0134*/ 	.word	0xffffffff


	//   ....[23]....
        /*0138*/ 	.word	0xffffffff


	//   ....[24]....
        /*013c*/ 	.word	0xffffffff


	//   ....[25]....
        /*0140*/ 	.word	0xffffffff


	//   ....[26]....
        /*0144*/ 	.word	0xffffffff


	//   ....[27]....
        /*0148*/ 	.word	0xffffffff


	//   ....[28]....
        /*014c*/ 	.word	0xffffffff


	//   ....[29]....
        /*0150*/ 	.word	0xffffffff


	//   ....[30]....
        /*0154*/ 	.word	0xffffffff


	//   ....[31]....
        /*0158*/ 	.word	0xffffffff


	//   ....[32]....
        /*015c*/ 	.word	0xffffffff


	//   ....[33]....
        /*0160*/ 	.word	0xffffffff


	//   ....[34]....
        /*0164*/ 	.word	0xffffffff


	//   ....[35]....
        /*0168*/ 	.word	0xffffffff


	//   ....[36]....
        /*016c*/ 	.word	0xffffffff


	//   ....[37]....
        /*0170*/ 	.word	0xffffffff


	//   ....[38]....
        /*0174*/ 	.word	0xffffffff


	//   ....[39]....
        /*0178*/ 	.word	0xffffffff


	//   ....[40]....
        /*017c*/ 	.word	0xffffffff


	//   ....[41]....
        /*0180*/ 	.word	0xffffffff


	//   ....[42]....
        /*0184*/ 	.word	0xffffffff


	//   ....[43]....
        /*0188*/ 	.word	0xffffffff


	//   ....[44]....
        /*018c*/ 	.word	0xffffffff


	//   ....[45]....
        /*0190*/ 	.word	0xffffffff


	//   ....[46]....
        /*0194*/ 	.word	0xffffffff


	//   ....[47]....
        /*0198*/ 	.word	0xffffffff


	//   ....[48]....
        /*019c*/ 	.word	0xffffffff


	//   ....[49]....
        /*01a0*/ 	.word	0xffffffff


	//   ....[50]....
        /*01a4*/ 	.word	0xffffffff


	//   ....[51]....
        /*01a8*/ 	.word	0xffffffff


	//   ....[52]....
        /*01ac*/ 	.word	0xffffffff


	//   ....[53]....
        /*01b0*/ 	.word	0xffffffff


	//   ....[54]....
        /*01b4*/ 	.word	0xffffffff


	//   ....[55]....
        /*01b8*/ 	.word	0xffffffff


	//   ....[56]....
        /*01bc*/ 	.word	0xffffffff


	//   ....[57]....
        /*01c0*/ 	.word	0xffffffff


	//   ....[58]....
        /*01c4*/ 	.word	0xffffffff


	//   ....[59]....
        /*01c8*/ 	.word	0xffffffff


	//   ....[60]....
        /*01cc*/ 	.word	0xffffffff


	//   ....[61]....
        /*01d0*/ 	.word	0xffffffff


	//   ....[62]....
        /*01d4*/ 	.word	0xffffffff


	//   ....[63]....
        /*01d8*/ 	.word	0xffffffff


	//   ....[64]....
        /*01dc*/ 	.word	0xffffffff


	//   ....[65]....
        /*01e0*/ 	.word	0xffffffff


	//   ....[66]....
        /*01e4*/ 	.word	0xffffffff


	//   ....[67]....
        /*01e8*/ 	.word	0xffffffff


	//   ....[68]....
        /*01ec*/ 	.word	0xffffffff


	//   ....[69]....
        /*01f0*/ 	.word	0xffffffff


	//   ....[70]....
        /*01f4*/ 	.word	0xffffffff


	//   ....[71]....
        /*01f8*/ 	.word	0xffffffff


	//   ....[72]....
        /*01fc*/ 	.word	0xffffffff


	//   ....[73]....
        /*0200*/ 	.word	0xffffffff


	//   ....[74]....
        /*0204*/ 	.word	0xffffffff


	//   ....[75]....
        /*0208*/ 	.word	0xffffffff


	//   ....[76]....
        /*020c*/ 	.word	0xffffffff


	//   ....[77]....
        /*0210*/ 	.word	0xffffffff


	//   ....[78]....
        /*0214*/ 	.word	0xffffffff


	//   ....[79]....
        /*0218*/ 	.word	0xffffffff


	//   ....[80]....
        /*021c*/ 	.word	0xffffffff


	//   ....[81]....
        /*0220*/ 	.word	0xffffffff


	//   ....[82]....
        /*0224*/ 	.word	0xffffffff


	//   ....[83]....
        /*0228*/ 	.word	0xffffffff


	//   ....[84]....
        /*022c*/ 	.word	0xffffffff


	//   ....[85]....
        /*0230*/ 	.word	0xffffffff


	//   ....[86]....
        /*0234*/ 	.word	0xffffffff


	//   ....[87]....
        /*0238*/ 	.word	0xffffffff


	//   ....[88]....
        /*023c*/ 	.word	0xffffffff


	//   ....[89]....
        /*0240*/ 	.word	0xffffffff


	//   ....[90]....
        /*0244*/ 	.word	0xffffffff


	//   ....[91]....
        /*0248*/ 	.word	0xffffffff


	//   ....[92]....
        /*024c*/ 	.word	0xffffffff


	//   ....[93]....
        /*0250*/ 	.word	0xffffffff


	//   ....[94]....
        /*0254*/ 	.word	0xffffffff


	//   ....[95]....
        /*0258*/ 	.word	0xffffffff


	//   ....[96]....
        /*025c*/ 	.word	0xffffffff


	//   ....[97]....
        /*0260*/ 	.word	0xffffffff


	//   ....[98]....
        /*0264*/ 	.word	0xffffffff


	//   ....[99]....
        /*0268*/ 	.word	0xffffffff


	//   ....[100]....
        /*026c*/ 	.word	0xffffffff


	//   ....[101]....
        /*0270*/ 	.word	0xffffffff


	//   ....[102]....
        /*0274*/ 	.word	0xffffffff


	//   ....[103]....
        /*0278*/ 	.word	0xffffffff


	//   ....[104]....
        /*027c*/ 	.word	0xffffffff


	//   ....[105]....
        /*0280*/ 	.word	0xffffffff


	//   ....[106]....
        /*0284*/ 	.word	0xffffffff


	//   ....[107]....
        /*0288*/ 	.word	0xffffffff


	//   ....[108]....
        /*028c*/ 	.word	0xffffffff


	//   ....[109]....
        /*0290*/ 	.word	0xffffffff


	//   ....[110]....
        /*0294*/ 	.word	0xffffffff


	//   ....[111]....
        /*0298*/ 	.word	0xffffffff


	//   ....[112]....
        /*029c*/ 	.word	0xffffffff


	//   ....[113]....
        /*02a0*/ 	.word	0xffffffff


	//   ....[114]....
        /*02a4*/ 	.word	0xffffffff


	//   ....[115]....
        /*02a8*/ 	.word	0xffffffff


	//   ....[116]....
        /*02ac*/ 	.word	0xffffffff


	//   ....[117]....
        /*02b0*/ 	.word	0xffffffff


	//   ....[118]....
        /*02b4*/ 	.word	0xffffffff


	//   ....[119]....
        /*02b8*/ 	.word	0xffffffff


	//   ....[120]....
        /*02bc*/ 	.word	0xffffffff


	//   ....[121]....
        /*02c0*/ 	.word	0xffffffff


	//   ....[122]....
        /*02c4*/ 	.word	0xffffffff


	//   ....[123]....
        /*02c8*/ 	.word	0xffffffff


	//   ....[124]....
        /*02cc*/ 	.word	0xffffffff


	//   ....[125]....
        /*02d0*/ 	.word	0xffffffff


	//   ....[126]....
        /*02d4*/ 	.word	0xffffffff


	//   ....[127]....
        /*02d8*/ 	.word	0xffffffff


	//   ....[128]....
        /*02dc*/ 	.word	0xffffffff


	//   ....[129]....
        /*02e0*/ 	.word	0xffffffff


	//   ....[130]....
        /*02e4*/ 	.word	0xffffffff


	//   ....[131]....
        /*02e8*/ 	.word	0xffffffff


	//   ....[132]....
        /*02ec*/ 	.word	0xffffffff


	//   ....[133]....
        /*02f0*/ 	.word	0xffffffff


	//   ....[134]....
        /*02f4*/ 	.word	0xffffffff


	//   ....[135]....
        /*02f8*/ 	.word	0xffffffff


	//   ....[136]....
        /*02fc*/ 	.word	0xffffffff


	//   ....[137]....
        /*0300*/ 	.word	0xffffffff


	//   ....[138]....
        /*0304*/ 	.word	0xffffffff


	//   ....[139]....
        /*0308*/ 	.word	0xffffffff


	//   ....[140]....
        /*030c*/ 	.word	0xffffffff


	//   ....[141]....
        /*0310*/ 	.word	0xffffffff


	//   ....[142]....
        /*0314*/ 	.word	0xffffffff


	//   ....[143]....
        /*0318*/ 	.word	0xffffffff


	//   ....[144]....
        /*031c*/ 	.word	0xffffffff


	//   ....[145]....
        /*0320*/ 	.word	0xffffffff


	//   ....[146]....
        /*0324*/ 	.word	0xffffffff


	//   ....[147]....
        /*0328*/ 	.word	0xffffffff


	//   ....[148]....
        /*032c*/ 	.word	0xffffffff


	//   ....[149]....
        /*0330*/ 	.word	0xffffffff


	//   ....[150]....
        /*0334*/ 	.word	0xffffffff


	//   ....[151]....
        /*0338*/ 	.word	0xffffffff


	//   ....[152]....
        /*033c*/ 	.word	0xffffffff


	//   ....[153]....
        /*0340*/ 	.word	0xffffffff


	//   ....[154]....
        /*0344*/ 	.word	0xffffffff


	//   ....[155]....
        /*0348*/ 	.word	0xffffffff


	//   ....[156]....
        /*034c*/ 	.word	0xffffffff


	//   ....[157]....
        /*0350*/ 	.word	0xffffffff


	//   ....[158]....
        /*0354*/ 	.word	0xffffffff


	//   ....[159]....
        /*0358*/ 	.word	0xffffffff


	//   ....[160]....
        /*035c*/ 	.word	0xffffffff


	//   ....[161]....
        /*0360*/ 	.word	0xffffffff


	//   ....[162]....
        /*0364*/ 	.word	0xffffffff


	//   ....[163]....
        /*0368*/ 	.word	0xffffffff


	//   ....[164]....
        /*036c*/ 	.word	0xffffffff


	//   ....[165]....
        /*0370*/ 	.word	0xffffffff


	//   ....[166]....
        /*0374*/ 	.word	0xffffffff


	//   ....[167]....
        /*0378*/ 	.word	0xffffffff


	//   ....[168]....
        /*037c*/ 	.word	0xffffffff


	//   ....[169]....
        /*0380*/ 	.word	0xffffffff


	//   ....[170]....
        /*0384*/ 	.word	0xffffffff


	//   ....[171]....
        /*0388*/ 	.word	0xffffffff


	//   ....[172]....
        /*038c*/ 	.word	0xffffffff


	//   ....[173]....
        /*0390*/ 	.word	0xffffffff


	//   ....[174]....
        /*0394*/ 	.word	0xffffffff


	//   ....[175]....
        /*0398*/ 	.word	0xffffffff


	//   ....[176]....
        /*039c*/ 	.word	0xffffffff


	//   ....[177]....
        /*03a0*/ 	.word	0xffffffff


	//   ....[178]....
        /*03a4*/ 	.word	0x05000006


	//   ....[179]....
        /*03a8*/ 	.word	0xffffffff


	//   ....[180]....
        /*03ac*/ 	.word	0xffffffff


	//   ....[181]....
        /*03b0*/ 	.word	0xffffffff


	//   ....[182]....
        /*03b4*/ 	.word	0xffffffff


	//   ....[183]....
        /*03b8*/ 	.word	0xffffffff


	//   ....[184]....
        /*03bc*/ 	.word	0xffffffff


	//   ....[185]....
        /*03c0*/ 	.word	0xffffffff


	//   ....[186]....
        /*03c4*/ 	.word	0xffffffff


	//   ....[187]....
        /*03c8*/ 	.word	0xffffffff


	//   ....[188]....
        /*03cc*/ 	.word	0xffffffff


	//   ....[189]....
        /*03d0*/ 	.word	0xffffffff


	//   ....[190]....
        /*03d4*/ 	.word	0xffffffff


	//   ....[191]....
        /*03d8*/ 	.word	0xffffffff


	//   ....[192]....
        /*03dc*/ 	.word	0xffffffff


	//   ....[193]....
        /*03e0*/ 	.word	0xffffffff


	//   ....[194]....
        /*03e4*/ 	.word	0xffffffff


	//   ....[195]....
        /*03e8*/ 	.word	0xffffffff


	//   ....[196]....
        /*03ec*/ 	.word	0xffffffff


	//   ....[197]....
        /*03f0*/ 	.word	0xffffffff


	//   ....[198]....
        /*03f4*/ 	.word	0xffffffff


	//   ....[199]....
        /*03f8*/ 	.word	0xffffffff


	//   ....[200]....
        /*03fc*/ 	.word	0xffffffff


	//   ....[201]....
        /*0400*/ 	.word	0xffffffff


	//   ....[202]....
        /*0404*/ 	.word	0xffffffff


	//   ....[203]....
        /*0408*/ 	.word	0xffffffff


	//   ....[204]....
        /*040c*/ 	.word	0xffffffff


	//   ....[205]....
        /*0410*/ 	.word	0xffffffff


	//   ....[206]....
        /*0414*/ 	.word	0xffffffff


	//   ....[207]....
        /*0418*/ 	.word	0xffffffff


	//   ....[208]....
        /*041c*/ 	.word	0xffffffff


	//   ....[209]....
        /*0420*/ 	.word	0xffffffff


	//   ....[210]....
        /*0424*/ 	.word	0xffffffff


	//   ....[211]....
        /*0428*/ 	.word	0xffffffff


	//   ....[212]....
        /*042c*/ 	.word	0xffffffff


	//   ....[213]....
        /*0430*/ 	.word	0xffffffff


	//   ....[214]....
        /*0434*/ 	.word	0xffffffff


	//   ....[215]....
        /*0438*/ 	.word	0xffffffff


	//   ....[216]....
        /*043c*/ 	.word	0xffffffff


	//   ....[217]....
        /*0440*/ 	.word	0x0500002f


	//   ....[218]....
        /*0444*/ 	.word	0x0500002f


	//   ....[219]....
        /*0448*/ 	.word	0x0500002f


	//   ....[220]....
        /*044c*/ 	.word	0x0500002f


	//   ....[221]....
        /*0450*/ 	.word	0x0500002f


	//----- nvinfo : EIATTR_COOP_GROUP_INSTR_OFFSETS
	.align		4
.L_150:
        /*0454*/ 	.byte	0x04, 0x28
        /*0456*/ 	.short	(.L_152 - .L_151)


	//   ....[0]....
.L_151:
        /*0458*/ 	.word	0x00000ee0


	//   ....[1]....
        /*045c*/ 	.word	0x00001970


	//   ....[2]....
        /*0460*/ 	.word	0x00002370


	//   ....[3]....
        /*0464*/ 	.word	0x00002390


	//   ....[4]....
        /*0468*/ 	.word	0x000023b0


	//   ....[5]....
        /*046c*/ 	.word	0x000023d0


	//   ....[6]....
        /*0470*/ 	.word	0x000023f0


	//   ....[7]....
        /*0474*/ 	.word	0x000028c0


	//   ....[8]....
        /*0478*/ 	.word	0x000028d0


	//   ....[9]....
        /*047c*/ 	.word	0x000028f0


	//   ....[10]....
        /*0480*/ 	.word	0x00002910


	//   ....[11]....
        /*0484*/ 	.word	0x00002960


	//   ....[12]....
        /*0488*/ 	.word	0x00002990


	//   ....[13]....
        /*048c*/ 	.word	0x000029d0


	//   ....[14]....
        /*0490*/ 	.word	0x000029f0


	//   ....[15]....
        /*0494*/ 	.word	0x00002b20


	//   ....[16]....
        /*0498*/ 	.word	0x00002b50


	//   ....[17]....
        /*049c*/ 	.word	0x00002b60


	//   ....[18]....
        /*04a0*/ 	.word	0x00002b80


	//   ....[19]....
        /*04a4*/ 	.word	0x00002bc0


	//   ....[20]....
        /*04a8*/ 	.word	0x00002bf0


	//   ....[21]....
        /*04ac*/ 	.word	0x00002c30


	//   ....[22]....
        /*04b0*/ 	.word	0x00002c50


	//   ....[23]....
        /*04b4*/ 	.word	0x00002c70


	//   ....[24]....
        /*04b8*/ 	.word	0x00002d80


	//   ....[25]....
        /*04bc*/ 	.word	0x00002da0


	//   ....[26]....
        /*04c0*/ 	.word	0x00002db0


	//   ....[27]....
        /*04c4*/ 	.word	0x00002dd0


	//   ....[28]....
        /*04c8*/ 	.word	0x00002e10


	//   ....[29]....
        /*04cc*/ 	.word	0x00002e40


	//   ....[30]....
        /*04d0*/ 	.word	0x00002e80


	//   ....[31]....
        /*04d4*/ 	.word	0x00002ea0


	//   ....[32]....
        /*04d8*/ 	.word	0x00002ec0


	//   ....[33]....
        /*04dc*/ 	.word	0x00002fe0


	//   ....[34]....
        /*04e0*/ 	.word	0x00003000


	//   ....[35]....
        /*04e4*/ 	.word	0x00003010


	//   ....[36]....
        /*04e8*/ 	.word	0x00003030


	//   ....[37]....
        /*04ec*/ 	.word	0x00003070


	//   ....[38]....
        /*04f0*/ 	.word	0x000030a0


	//   ....[39]....
        /*04f4*/ 	.word	0x000030e0


	//   ....[40]....
        /*04f8*/ 	.word	0x00003100


	//   ....[41]....
        /*04fc*/ 	.word	0x00003120


	//   ....[42]....
        /*0500*/ 	.word	0x00003240


	//   ....[43]....
        /*0504*/ 	.word	0x00003270


	//   ....[44]....
        /*0508*/ 	.word	0x00003280


	//   ....[45]....
        /*050c*/ 	.word	0x000032a0


	//   ....[46]....
        /*0510*/ 	.word	0x000032e0


	//   ....[47]....
        /*0514*/ 	.word	0x00003310


	//   ....[48]....
        /*0518*/ 	.word	0x00003350


	//   ....[49]....
        /*051c*/ 	.word	0x00003370


	//   ....[50]....
        /*0520*/ 	.word	0x00003390


	//   ....[51]....
        /*0524*/ 	.word	0x000034a0


	//   ....[52]....
        /*0528*/ 	.word	0x000034c0


	//   ....[53]....
        /*052c*/ 	.word	0x000034d0


	//   ....[54]....
        /*0530*/ 	.word	0x000034f0


	//   ....[55]....
        /*0534*/ 	.word	0x00003530


	//   ....[56]....
        /*0538*/ 	.word	0x00003560


	//   ....[57]....
        /*053c*/ 	.word	0x000035a0


	//   ....[58]....
        /*0540*/ 	.word	0x000035c0


	//   ....[59]....
        /*0544*/ 	.word	0x000035e0


	//   ....[60]....
        /*0548*/ 	.word	0x00003700


	//   ....[61]....
        /*054c*/ 	.word	0x00003720


	//   ....[62]....
        /*0550*/ 	.word	0x00003730


	//   ....[63]....
        /*0554*/ 	.word	0x00003750


	//   ....[64]....
        /*0558*/ 	.word	0x00003790


	//   ....[65]....
        /*055c*/ 	.word	0x000037c0


	//   ....[66]....
        /*0560*/ 	.word	0x00003800


	//   ....[67]....
        /*0564*/ 	.word	0x00003820


	//   ....[68]....
        /*0568*/ 	.word	0x00003840


	//   ....[69]....
        /*056c*/ 	.word	0x00003940


	//   ....[70]....
        /*0570*/ 	.word	0x00003970


	//   ....[71]....
        /*0574*/ 	.word	0x00003980


	//   ....[72]....
        /*0578*/ 	.word	0x000039a0


	//   ....[73]....
        /*057c*/ 	.word	0x000039e0


	//   ....[74]....
        /*0580*/ 	.word	0x00003a10


	//   ....[75]....
        /*0584*/ 	.word	0x00003a50


	//   ....[76]....
        /*0588*/ 	.word	0x00003a70


	//   ....[77]....
        /*058c*/ 	.word	0x00003a90


	//   ....[78]....
        /*0590*/ 	.word	0x00003b80


	//   ....[79]....
        /*0594*/ 	.word	0x00003bb0


	//   ....[80]....
        /*0598*/ 	.word	0x00003bc0


	//   ....[81]....
        /*059c*/ 	.word	0x00003bf0


	//   ....[82]....
        /*05a0*/ 	.word	0x00003c10


	//   ....[83]....
        /*05a4*/ 	.word	0x00003c60


	//   ....[84]....
        /*05a8*/ 	.word	0x00003c80


	//   ....[85]....
        /*05ac*/ 	.word	0x00003cc0


	//   ....[86]....
        /*05b0*/ 	.word	0x00003ce0


	//   ....[87]....
        /*05b4*/ 	.word	0x00003de0


	//   ....[88]....
        /*05b8*/ 	.word	0x00003e30


	//   ....[89]....
        /*05bc*/ 	.word	0x00003e40


	//   ....[90]....
        /*05c0*/ 	.word	0x00003e90


	//   ....[91]....
        /*05c4*/ 	.word	0x00003ec0


	//   ....[92]....
        /*05c8*/ 	.word	0x00003ef0


	//   ....[93]....
        /*05cc*/ 	.word	0x00003f20


	//   ....[94]....
        /*05d0*/ 	.word	0x00003f50


	//   ....[95]....
        /*05d4*/ 	.word	0x00003f80


	//   ....[96]....
        /*05d8*/ 	.word	0x00004040


	//   ....[97]....
        /*05dc*/ 	.word	0x00004060


	//   ....[98]....
        /*05e0*/ 	.word	0x00004070


	//   ....[99]....
        /*05e4*/ 	.word	0x000040c0


	//   ....[100]....
        /*05e8*/ 	.word	0x000040f0


	//   ....[101]....
        /*05ec*/ 	.word	0x00004120


	//   ....[102]....
        /*05f0*/ 	.word	0x00004150


	//   ....[103]....
        /*05f4*/ 	.word	0x00004180


	//   ....[104]....
        /*05f8*/ 	.word	0x000041b0


	//   ....[105]....
        /*05fc*/ 	.word	0x000042d0


	//   ....[106]....
        /*0600*/ 	.word	0x000042e0


	//   ....[107]....
        /*0604*/ 	.word	0x000042f0


	//   ....[108]....
        /*0608*/ 	.word	0x00004350


	//   ....[109]....
        /*060c*/ 	.word	0x00004380


	//   ....[110]....
        /*0610*/ 	.word	0x000043b0


	//   ....[111]....
        /*0614*/ 	.word	0x000043e0


	//   ....[112]....
        /*0618*/ 	.word	0x00004410


	//   ....[113]....
        /*061c*/ 	.word	0x00004440


	//   ....[114]....
        /*0620*/ 	.word	0x00004530


	//   ....[115]....
        /*0624*/ 	.word	0x00004570


	//   ....[116]....
        /*0628*/ 	.word	0x00004580


	//   ....[117]....
        /*062c*/ 	.word	0x000045d0


	//   ....[118]....
        /*0630*/ 	.word	0x00004600


	//   ....[119]....
        /*0634*/ 	.word	0x00004630


	//   ....[120]....
        /*0638*/ 	.word	0x00004660


	//   ....[121]....
        /*063c*/ 	.word	0x00004690


	//   ....[122]....
        /*0640*/ 	.word	0x000046c0


	//   ....[123]....
        /*0644*/ 	.word	0x000047b0


	//   ....[124]....
        /*0648*/ 	.word	0x00004800


	//   ....[125]....
        /*064c*/ 	.word	0x00004810


	//   ....[126]....
        /*0650*/ 	.word	0x00004860


	//   ....[127]....
        /*0654*/ 	.word	0x00004890


	//   ....[128]....
        /*0658*/ 	.word	0x000048a0


	//   ....[129]....
        /*065c*/ 	.word	0x000048e0


	//   ....[130]....
        /*0660*/ 	.word	0x00004910


	//   ....[131]....
        /*0664*/ 	.word	0x00004940


	//   ....[132]....
        /*0668*/ 	.word	0x00004a30


	//   ....[133]....
        /*066c*/ 	.word	0x00004a90


	//   ....[134]....
        /*0670*/ 	.word	0x00004aa0


	//   ....[135]....
        /*0674*/ 	.word	0x00004af0


	//   ....[136]....
        /*0678*/ 	.word	0x00004b20


	//   ....[137]....
        /*067c*/ 	.word	0x00004b30


	//   ....[138]....
        /*0680*/ 	.word	0x00004b70


	//   ....[139]....
        /*0684*/ 	.word	0x00004ba0


	//   ....[140]....
        /*0688*/ 	.word	0x00004bd0


	//   ....[141]....
        /*068c*/ 	.word	0x00004cb0


	//   ....[142]....
        /*0690*/ 	.word	0x00004d10


	//   ....[143]....
        /*0694*/ 	.word	0x00004d20


	//   ....[144]....
        /*0698*/ 	.word	0x00004d70


	//   ....[145]....
        /*069c*/ 	.word	0x00004da0


	//   ....[146]....
        /*06a0*/ 	.word	0x00004db0


	//   ....[147]....
        /*06a4*/ 	.word	0x00004df0


	//   ....[148]....
        /*06a8*/ 	.word	0x00004e20


	//   ....[149]....
        /*06ac*/ 	.word	0x00004e50


	//   ....[150]....
        /*06b0*/ 	.word	0x00004f30


	//   ....[151]....
        /*06b4*/ 	.word	0x00004f90


	//   ....[152]....
        /*06b8*/ 	.word	0x00004fa0


	//   ....[153]....
        /*06bc*/ 	.word	0x00004ff0


	//   ....[154]....
        /*06c0*/ 	.word	0x00005020


	//   ....[155]....
        /*06c4*/ 	.word	0x00005050


	//   ....[156]....
        /*06c8*/ 	.word	0x00005080


	//   ....[157]....
        /*06cc*/ 	.word	0x000050b0


	//   ....[158]....
        /*06d0*/ 	.word	0x000050e0


	//   ....[159]....
        /*06d4*/ 	.word	0x000051b0


	//   ....[160]....
        /*06d8*/ 	.word	0x00005200


	//   ....[161]....
        /*06dc*/ 	.word	0x00005210


	//   ....[162]....
        /*06e0*/ 	.word	0x00005260


	//   ....[163]....
        /*06e4*/ 	.word	0x00005290


	//   ....[164]....
        /*06e8*/ 	.word	0x000052a0


	//   ....[165]....
        /*06ec*/ 	.word	0x000052e0


	//   ....[166]....
        /*06f0*/ 	.word	0x00005310


	//   ....[167]....
        /*06f4*/ 	.word	0x00005340


	//   ....[168]....
        /*06f8*/ 	.word	0x00005420


	//   ....[169]....
        /*06fc*/ 	.word	0x00005440


	//   ....[170]....
        /*0700*/ 	.word	0x00005450


	//   ....[171]....
        /*0704*/ 	.word	0x00005480


	//   ....[172]....
        /*0708*/ 	.word	0x000054a0


	//   ....[173]....
        /*070c*/ 	.word	0x000054f0


	//   ....[174]....
        /*0710*/ 	.word	0x00005520


	//   ....[175]....
        /*0714*/ 	.word	0x00005560


	//   ....[176]....
        /*0718*/ 	.word	0x00005590


	//   ....[177]....
        /*071c*/ 	.word	0x00005650


	//   ....[178]....
        /*0720*/ 	.word	0x00005b80


	//   ....[179]....
        /*0724*/ 	.word	0x00005ee0


	//   ....[180]....
        /*0728*/ 	.word	0x00005fa0


	//   ....[181]....
        /*072c*/ 	.word	0x00006060


	//   ....[182]....
        /*0730*/ 	.word	0x00006120


	//   ....[183]....
        /*0734*/ 	.word	0x000061e0


	//   ....[184]....
        /*0738*/ 	.word	0x000062a0


	//   ....[185]....
        /*073c*/ 	.word	0x00006360


	//   ....[186]....
        /*0740*/ 	.word	0x00006420


	//   ....[187]....
        /*0744*/ 	.word	0x000064e0


	//   ....[188]....
        /*0748*/ 	.word	0x000065a0


	//   ....[189]....
        /*074c*/ 	.word	0x00006660


	//   ....[190]....
        /*0750*/ 	.word	0x00006720


	//   ....[191]....
        /*0754*/ 	.word	0x000067e0


	//   ....[192]....
        /*0758*/ 	.word	0x000068a0


	//   ....[193]....
        /*075c*/ 	.word	0x00006960


	//   ....[194]....
        /*0760*/ 	.word	0x00006a20


	//   ....[195]....
        /*0764*/ 	.word	0x00006ae0


	//   ....[196]....
        /*0768*/ 	.word	0x00006ba0


	//   ....[197]....
        /*076c*/ 	.word	0x00006c60


	//   ....[198]....
        /*0770*/ 	.word	0x00006e80


	//   ....[199]....
        /*0774*/ 	.word	0x00006fb0


	//   ....[200]....
        /*0778*/ 	.word	0x000070e0


	//   ....[201]....
        /*077c*/ 	.word	0x00007210


	//   ....[202]....
        /*0780*/ 	.word	0x00007340


	//   ....[203]....
        /*0784*/ 	.word	0x00007470


	//   ....[204]....
        /*0788*/ 	.word	0x000075a0


	//   ....[205]....
        /*078c*/ 	.word	0x000076d0


	//   ....[206]....
        /*0790*/ 	.word	0x00007800


	//   ....[207]....
        /*0794*/ 	.word	0x00007930


	//   ....[208]....
        /*0798*/ 	.word	0x00007a60


	//   ....[209]....
        /*079c*/ 	.word	0x00007b80


	//   ....[210]....
        /*07a0*/ 	.word	0x00007c90


	//   ....[211]....
        /*07a4*/ 	.word	0x00007da0


	//   ....[212]....
        /*07a8*/ 	.word	0x00007eb0


	//   ....[213]....
        /*07ac*/ 	.word	0x00007fc0


	//   ....[214]....
        /*07b0*/ 	.word	0x000080d0


	//   ....[215]....
        /*07b4*/ 	.word	0x000081e0


	//   ....[216]....
        /*07b8*/ 	.word	0x000082e0


	//   ....[217]....
        /*07bc*/ 	.word	0x00008350


	//   ....[218]....
        /*07c0*/ 	.word	0x000083c0


	//   ....[219]....
        /*07c4*/ 	.word	0x00008430


	//   ....[220]....
        /*07c8*/ 	.word	0x000084a0


	//   ....[221]....
        /*07cc*/ 	.word	0x00008510


	//----- nvinfo : EIATTR_VRC_CTA_INIT_COUNT
	.align		4
.L_152:
        /*07d0*/ 	.byte	0x02, 0x4a
	.zero		1
	.zero		1


	//----- nvinfo : EIATTR_EXIT_INSTR_OFFSETS
	.align		4
        /*07d4*/ 	.byte	0x04, 0x1c
        /*07d6*/ 	.short	(.L_154 - .L_153)


	//   ....[0]....
.L_153:
        /*07d8*/ 	.word	0x00001d40


	//   ....[1]....
        /*07dc*/ 	.word	0x00002160


	//   ....[2]....
        /*07e0*/ 	.word	0x00002180


	//   ....[3]....
        /*07e4*/ 	.word	0x00006c70


	//   ....[4]....
        /*07e8*/ 	.word	0x000082f0


	//----- nvinfo : EIATTR_MAX_THREADS
	.align		4
.L_154:
        /*07ec*/ 	.byte	0x04, 0x05
        /*07ee*/ 	.short	(.L_156 - .L_155)
.L_155:
        /*07f0*/ 	.word	0x00000180
        /*07f4*/ 	.word	0x00000001
        /*07f8*/ 	.word	0x00000001


	//----- nvinfo : EIATTR_CRS_STACK_SIZE
	.align		4
.L_156:
        /*07fc*/ 	.byte	0x04, 0x1e
        /*07fe*/ 	.short	(.L_158 - .L_157)
.L_157:
        /*0800*/ 	.word	0x00000000


	//----- nvinfo : EIATTR_CBANK_PARAM_SIZE
	.align		4
.L_158:
        /*0804*/ 	.byte	0x03, 0x19
        /*0806*/ 	.short	0x004d


	//----- nvinfo : EIATTR_PARAM_CBANK
	.align		4
        /*0808*/ 	.byte	0x04, 0x0a
        /*080a*/ 	.short	(.L_160 - .L_159)
	.align		4
.L_159:
        /*080c*/ 	.word	index@(.nv.constant0._ZN3cub18CUB_300001_SM_10006detail10radix_sort29DeviceRadixSortOnesweepKernelINS1_5radix10policy_hubIiNS0_8NullTypeEyE10Policy1000ELNS0_9SortOrderE0EiS6_yiiNS1_21identity_decomposer_tEEEvPT5_SC_PT3_PKSD_PT1_PKSH_PT2_PKSL_T4_iiT6_)
        /*0810*/ 	.short	0x0380
        /*0812*/ 	.short	0x004d


	//----- nvinfo : EIATTR_SW_WAR
	.align		4
.L_160:
        /*0814*/ 	.byte	0x04, 0x36
        /*0816*/ 	.short	(.L_162 - .L_161)
.L_161:
        /*0818*/ 	.word	0x00000008
.L_162:


//--------------------- .nv.info._ZN3cub18CUB_300001_SM_10006detail10radix_sort33DeviceRadixSortExclusiveSumKernelINS1_5radix10policy_hubIiNS0_8NullTypeEyE10Policy1000EyEEvPT0_ --------------------------
	.section	.nv.info._ZN3cub18CUB_300001_SM_10006detail10radix_sort33DeviceRadixSortExclusiveSumKernelINS1_5radix10policy_hubIiNS0_8NullTypeEyE10Policy1000EyEEvPT0_,"",@"SHT_CUDA_INFO"
	.sectionflags	@""
	.align	4


	//----- nvinfo : EIATTR_CUDA_API_VERSION
	.align		4
        /*0000*/ 	.byte	0x04, 0x37
        /*0002*/ 	.short	(.L_164 - .L_163)
.L_163:
        /*0004*/ 	.word	0x00000082


	//----- nvinfo : EIATTR_KPARAM_INFO
	.align		4
.L_164:
        /*0008*/ 	.byte	0x04, 0x17
        /*000a*/ 	.short	(.L_166 - .L_165)
.L_165:
        /*000c*/ 	.word	0x00000000
        /*0010*/ 	.short	0x0000
        /*0012*/ 	.short	0x0000
        /*0014*/ 	.byte	0x00, 0xf5, 0x21, 0x00


	//----- nvinfo : EIATTR_SPARSE_MMA_MASK
	.align		4
.L_166:
        /*0018*/ 	.byte	0x03, 0x50
        /*001a*/ 	.short	0x0000


	//----- nvinfo : EIATTR_MAXREG_COUNT
	.align		4
        /*001c*/ 	.byte	0x03, 0x1b
        /*001e*/ 	.short	0x00ff


	//----- nvinfo : EIATTR_NUM_BARRIERS
	.align		4
        /*0020*/ 	.byte	0x02, 0x4c
        /*0022*/ 	.byte	0x01
	.zero		1


	//----- nvinfo : EIATTR_MERCURY_ISA_VERSION
	.align		4
        /*0024*/ 	.byte	0x03, 0x5f
        /*0026*/ 	.short	0x0101


	//----- nvinfo : EIATTR_COOP_GROUP_MASK_REGIDS
	.align		4
        /*0028*/ 	.byte	0x04, 0x29
        /*002a*/ 	.short	(.L_168 - .L_167)


	//   ....[0]....
.L_167:
        /*002c*/ 	.word	0xffffffff


	//   ....[1]....
        /*0030*/ 	.word	0xffffffff


	//   ....[2]....
        /*0034*/ 	.word	0xffffffff


	//   ....[3]....
        /*0038*/ 	.word	0xffffffff


	//   ....[4]....
        /*003c*/ 	.word	0xffffffff


	//   ....[5]....
        /*0040*/ 	.word	0xffffffff


	//   ....[6]....
        /*0044*/ 	.word	0xffffffff


	//   ....[7]....
        /*0048*/ 	.word	0xffffffff


	//   ....[8]....
        /*004c*/ 	.word	0xffffffff


	//   ....[9]....
        /*0050*/ 	.word	0xffffffff


	//   ....[10]....
        /*0054*/ 	.word	0x05000015


	//   ....[11]....
        /*0058*/ 	.word	0x05000015


	//   ....[12]....
        /*005c*/ 	.word	0x05000015


	//   ....[13]....
        /*0060*/ 	.word	0x05000015


	//   ....[14]....
        /*0064*/ 	.word	0x05000015


	//   ....[15]....
        /*0068*/ 	.word	0x05000015


	//   ....[16]....
        /*006c*/ 	.word	0x05000015


	//   ....[17]....
        /*0070*/ 	.word	0x05000015


	//   ....[18]....
        /*0074*/ 	.word	0x05000015


	//   ....[19]....
        /*0078*/ 	.word	0x05000015


	//----- nvinfo : EIATTR_COOP_GROUP_INSTR_OFFSETS
	.align		4
.L_168:
        /*007c*/ 	.byte	0x04, 0x28
        /*007e*/ 	.short	(.L_170 - .L_169)


	//   ....[0]....
.L_169:
        /*0080*/ 	.word	0x00000250


	//   ....[1]....
        /*0084*/ 	.word	0x00000260


	//   ....[2]....
        /*0088*/ 	.word	0x000002a0


	//   ....[3]....
        /*008c*/ 	.word	0x000002c0


	//   ....[4]....
        /*0090*/ 	.word	0x00000310


	//   ....[5]....
        /*0094*/ 	.word	0x00000320


	//   ....[6]....
        /*0098*/ 	.word	0x00000360


	//   ....[7]....
        /*009c*/ 	.word	0x00000380


	//   ....[8]....
        /*00a0*/ 	.word	0x000003d0


	//   ....[9]....
        /*00a4*/ 	.word	0x000003e0


	//   ....[10]....
        /*00a8*/ 	.word	0x00000660


	//   ....[11]....
        /*00ac*/ 	.word	0x000006b0


	//   ....[12]....
        /*00b0*/ 	.word	0x00000740


	//   ....[13]....
        /*00b4*/ 	.word	0x00000790


	//   ....[14]....
        /*00b8*/ 	.word	0x00000820


	//   ....[15]....
        /*00bc*/ 	.word	0x00000870


	//   ....[16]....
        /*00c0*/ 	.word	0x00000900


	//   ....[17]....
        /*00c4*/ 	.word	0x00000950


	//   ....[18]....
        /*00c8*/ 	.word	0x000009e0


	//   ....[19]....
        /*00cc*/ 	.word	0x00000a30


	//----- nvinfo : EIATTR_VRC_CTA_INIT_COUNT
	.align		4
.L_170:
        /*00d0*/ 	.byte	0x02, 0x4a
	.zero		1
	.zero		1


	//----- nvinfo : EIATTR_EXIT_INSTR_OFFSETS
	.align		4
        /*00d4*/ 	.byte	0x04, 0x1c
        /*00d6*/ 	.short	(.L_172 - .L_171)


	//   ....[0]....
.L_171:
        /*00d8*/ 	.word	0x000005d0


	//   ....[1]....
        /*00dc*/ 	.word	0x00000600


	//----- nvinfo : EIATTR_CRS_STACK_SIZE
	.align		4
.L_172:
        /*00e0*/ 	.byte	0x04, 0x1e
        /*00e2*/ 	.short	(.L_174 - .L_173)
.L_173:
        /*00e4*/ 	.word	0x00000000


	//----- nvinfo : EIATTR_CBANK_PARAM_SIZE
	.align		4
.L_174:
        /*00e8*/ 	.byte	0x03, 0x19
        /*00ea*/ 	.short	0x0008


	//----- nvinfo : EIATTR_PARAM_CBANK
	.align		4
        /*00ec*/ 	.byte	0x04, 0x0a
        /*00ee*/ 	.short	(.L_176 - .L_175)
	.align		4
.L_175:
        /*00f0*/ 	.word	index@(.nv.constant0._ZN3cub18CUB_300001_SM_10006detail10radix_sort33DeviceRadixSortExclusiveSumKernelINS1_5radix10policy_hubIiNS0_8NullTypeEyE10Policy1000EyEEvPT0_)
        /*00f4*/ 	.short	0x0380
        /*00f6*/ 	.short	0x0008


	//----- nvinfo : EIATTR_SW_WAR
	.align		4
.L_176:
        /*00f8*/ 	.byte	0x04, 0x36
        /*00fa*/ 	.short	(.L_178 - .L_177)
.L_177:
        /*00fc*/ 	.word	0x00000008
.L_178:


//--------------------- .nv.info._ZN3cub18CUB_300001_SM_10006detail10radix_sort30DeviceRadixSortHistogramKernelINS1_5radix10policy_hubIiNS0_8NullTypeEyE10Policy1000ELNS0_9SortOrderE0EiyNS1_21identity_decomposer_tEEEvPT2_PKT1_SB_iiT3_ --------------------------
	.section	.nv.info._ZN3cub18CUB_300001_SM_10006detail10radix_sort30DeviceRadixSortHistogramKernelINS1_5radix10policy_hubIiNS0_8NullTypeEyE10Policy1000ELNS0_9SortOrderE0EiyNS1_21identity_decomposer_tEEEvPT2_PKT1_SB_iiT3_,"",@"SHT_CUDA_INFO"
	.sectionflags	@""
	.align	4


	//----- nvinfo : EIATTR_CUDA_API_VERSION
	.align		4
        /*0000*/ 	.byte	0x04, 0x37
        /*0002*/ 	.short	(.L_180 - .L_179)
.L_179:
        /*0004*/ 	.word	0x00000082


	//----- nvinfo : EIATTR_KPARAM_INFO
	.align		4
.L_180:
        /*0008*/ 	.byte	0x04, 0x17
        /*000a*/ 	.short	(.L_182 - .L_181)
.L_181:
        /*000c*/ 	.word	0x00000000
        /*0010*/ 	.short	0x0005
        /*0012*/ 	.short	0x0020
        /*0014*/ 	.byte	0x00, 0xf0, 0x05, 0x00


	//----- nvinfo : EIATTR_KPARAM_INFO
	.align		4
.L_182:
        /*0018*/ 	.byte	0x04, 0x17
        /*001a*/ 	.short	(.L_184 - .L_183)
.L_183:
        /*001c*/ 	.word	0x00000000
        /*0020*/ 	.short	0x0004
        /*0022*/ 	.short	0x001c
        /*0024*/ 	.byte	0x00, 0xf0, 0x11, 0x00


	//----- nvinfo : EIATTR_KPARAM_INFO
	.align		4
.L_184:
        /*0028*/ 	.byte	0x04, 0x17
        /*002a*/ 	.short	(.L_186 - .L_185)
.L_185:
        /*002c*/ 	.word	0x00000000
        /*0030*/ 	.short	0x0003
        /*0032*/ 	.short	0x0018
        /*0034*/ 	.byte	0x00, 0xf0, 0x11, 0x00


	//----- nvinfo : EIATTR_KPARAM_INFO
	.align		4
.L_186:
        /*0038*/ 	.byte	0x04, 0x17
        /*003a*/ 	.short	(.L_188 - .L_187)
.L_187:
        /*003c*/ 	.word	0x00000000
        /*0040*/ 	.short	0x0002
        /*0042*/ 	.short	0x0010
        /*0044*/ 	.byte	0x00, 0xf0, 0x21, 0x00


	//----- nvinfo : EIATTR_KPARAM_INFO
	.align		4
.L_188:
        /*0048*/ 	.byte	0x04, 0x17
        /*004a*/ 	.short	(.L_190 - .L_189)
.L_189:
        /*004c*/ 	.word	0x00000000
        /*0050*/ 	.short	0x0001
        /*0052*/ 	.short	0x0008
        /*0054*/ 	.byte	0x00, 0xf5, 0x21, 0x00


	//----- nvinfo : EIATTR_KPARAM_INFO
	.align		4
.L_190:
        /*0058*/ 	.byte	0x04, 0x17
        /*005a*/ 	.short	(.L_192 - .L_191)
.L_191:
        /*005c*/ 	.word	0x00000000
        /*0060*/ 	.short	0x0000
        /*0062*/ 	.short	0x0000
        /*0064*/ 	.byte	0x00, 0xf5, 0x21, 0x00


	//----- nvinfo : EIATTR_SPARSE_MMA_MASK
	.align		4
.L_192:
        /*0068*/ 	.byte	0x03, 0x50
        /*006a*/ 	.short	0x0000


	//----- nvinfo : EIATTR_MAXREG_COUNT
	.align		4
        /*006c*/ 	.byte	0x03, 0x1b
        /*006e*/ 	.short	0x00ff


	//----- nvinfo : EIATTR_NUM_BARRIERS
	.align		4
        /*0070*/ 	.byte	0x02, 0x4c
        /*0072*/ 	.byte	0x01
	.zero		1


	//----- nvinfo : EIATTR_MERCURY_ISA_VERSION
	.align		4
        /*0074*/ 	.byte	0x03, 0x5f
        /*0076*/ 	.short	0x0101


	//----- nvinfo : EIATTR_VRC_CTA_INIT_COUNT
	.align		4
        /*0078*/ 	.byte	0x02, 0x4a
	.zero		1
	.zero		1


	//----- nvinfo : EIATTR_EXIT_INSTR_OFFSETS
	.align		4
        /*007c*/ 	.byte	0x04, 0x1c
        /*007e*/ 	.short	(.L_194 - .L_193)


	//   ....[0]....
.L_193:
        /*0080*/ 	.word	0x00000040


	//   ....[1]....
        /*0084*/ 	.word	0x00002ee0


	//----- nvinfo : EIATTR_MAX_THREADS
	.align		4
.L_194:
        /*0088*/ 	.byte	0x04, 0x05
        /*008a*/ 	.short	(.L_196 - .L_195)
.L_195:
        /*008c*/ 	.word	0x00000080
        /*0090*/ 	.word	0x00000001
        /*0094*/ 	.word	0x00000001


	//----- nvinfo : EIATTR_CRS_STACK_SIZE
	.align		4
.L_196:
        /*0098*/ 	.byte	0x04, 0x1e
        /*009a*/ 	.short	(.L_198 - .L_197)
.L_197:
        /*009c*/ 	.word	0x00000000


	//----- nvinfo : EIATTR_CBANK_PARAM_SIZE
	.align		4
.L_198:
        /*00a0*/ 	.byte	0x03, 0x19
        /*00a2*/ 	.short	0x0021


	//----- nvinfo : EIATTR_PARAM_CBANK
	.align		4
        /*00a4*/ 	.byte	0x04, 0x0a
        /*00a6*/ 	.short	(.L_200 - .L_199)
	.align		4
.L_199:
        /*00a8*/ 	.word	index@(.nv.constant0._ZN3cub18CUB_300001_SM_10006detail10radix_sort30DeviceRadixSortHistogramKernelINS1_5radix10policy_hubIiNS0_8NullTypeEyE10Policy1000ELNS0_9SortOrderE0EiyNS1_21identity_decomposer_tEEEvPT2_PKT1_SB_iiT3_)
        /*00ac*/ 	.short	0x0380
        /*00ae*/ 	.short	0x0021


	//----- nvinfo : EIATTR_SW_WAR
	.align		4
.L_200:
        /*00b0*/ 	.byte	0x04, 0x36
        /*00b2*/ 	.short	(.L_202 - .L_201)
.L_201:
        /*00b4*/ 	.word	0x00000008
.L_202:


//--------------------- .nv.info._ZN3cub18CUB_300001_SM_10006detail10radix_sort31DeviceRadixSortSingleTileKernelINS1_5radix10policy_hubIiNS0_8NullTypeEyE10Policy1000ELNS0_9SortOrderE0EiS6_yNS1_21identity_decomposer_tEEEvPKT1_PSB_PKT2_PSF_T3_iiT4_ --------------------------
	.section	.nv.info._ZN3cub18CUB_300001_SM_10006detail10radix_sort31DeviceRadixSortSingleTileKernelINS1_5radix10policy_hubIiNS0_8NullTypeEyE10Policy1000ELNS0_9SortOrderE0EiS6_yNS1_21identity_decomposer_tEEEvPKT1_PSB_PKT2_PSF_T3_iiT4_,"",@"SHT_CUDA_INFO"
	.sectionflags	@""
	.align	4


	//----- nvinfo : EIATTR_CUDA_API_VERSION
	.align		4
        /*0000*/ 	.byte	0x04, 0x37
        /*0002*/ 	.short	(.L_204 - .L_203)
.L_203:
        /*0004*/ 	.word	0x00000082


	//----- nvinfo : EIATTR_KPARAM_INFO
	.align		4
.L_204:
        /*0008*/ 	.byte	0x04, 0x17
        /*000a*/ 	.short	(.L_206 - .L_205)
.L_205:
        /*000c*/ 	.word	0x00000000
        /*0010*/ 	.short	0x0007
        /*0012*/ 	.short	0x0030
        /*0014*/ 	.byte	0x00, 0xf0, 0x05, 0x00


	//----- nvinfo : EIATTR_KPARAM_INFO
	.align		4
.L_206:
        /*0018*/ 	.byte	0x04, 0x17
        /*001a*/ 	.short	(.L_208 - .L_207)
.L_207:
        /*001c*/ 	.word	0x00000000
        /*0020*/ 	.short	0x0006
        /*0022*/ 	.short	0x002c
        /*0024*/ 	.byte	0x00, 0xf0, 0x11, 0x00


	//----- nvinfo : EIATTR_KPARAM_INFO
	.align		4
.L_208:
        /*0028*/ 	.byte	0x04, 0x17
        /*002a*/ 	.short	(.L_210 - .L_209)
.L_209:
        /*002c*/ 	.word	0x00000000
        /*0030*/ 	.short	0x0005
        /*0032*/ 	.short	0x0028
        /*0034*/ 	.byte	0x00, 0xf0, 0x11, 0x00


	//----- nvinfo : EIATTR_KPARAM_INFO
	.align		4
.L_210:
        /*0038*/ 	.byte	0x04, 0x17
        /*003a*/ 	.short	(.L_212 - .L_211)
.L_211:
        /*003c*/ 	.word	0x00000000
        /*0040*/ 	.short	0x0004
        /*0042*/ 	.short	0x0020
        /*0044*/ 	.byte	0x00, 0xf0, 0x21, 0x00


	//----- nvinfo : EIATTR_KPARAM_INFO
	.align		4
.L_212:
        /*0048*/ 	.byte	0x04, 0x17
        /*004a*/ 	.short	(.L_214 - .L_213)
.L_213:
        /*004c*/ 	.word	0x00000000
        /*0050*/ 	.short	0x0003
        /*0052*/ 	.short	0x0018
        /*0054*/ 	.byte	0x00, 0xf5, 0x21, 0x00


	//----- nvinfo : EIATTR_KPARAM_INFO
	.align		4
.L_214:
        /*0058*/ 	.byte	0x04, 0x17
        /*005a*/ 	.short	(.L_216 - .L_215)
.L_215:
        /*005c*/ 	.word	0x00000000
        /*0060*/ 	.short	0x0002
        /*0062*/ 	.short	0x0010
        /*0064*/ 	.byte	0x00, 0xf5, 0x21, 0x00


	//----- nvinfo : EIATTR_KPARAM_INFO
	.align		4
.L_216:
        /*0068*/ 	.byte	0x04, 0x17
        /*006a*/ 	.short	(.L_218 - .L_217)
.L_217:
        /*006c*/ 	.word	0x00000000
        /*0070*/ 	.short	0x0001
        /*0072*/ 	.short	0x0008
        /*0074*/ 	.byte	0x00, 0xf5, 0x21, 0x00


	//----- nvinfo : EIATTR_KPARAM_INFO
	.align		4
.L_218:
        /*0078*/ 	.byte	0x04, 0x17
        /*007a*/ 	.short	(.L_220 - .L_219)
.L_219:
        /*007c*/ 	.word	0x00000000
        /*0080*/ 	.short	0x0000
        /*0082*/ 	.short	0x0000
        /*0084*/ 	.byte	0x00, 0xf5, 0x21, 0x00


	//----- nvinfo : EIATTR_SPARSE_MMA_MASK
	.align		4
.L_220:
        /*0088*/ 	.byte	0x03, 0x50
        /*008a*/ 	.short	0x0000


	//----- nvinfo : EIATTR_MAXREG_COUNT
	.align		4
        /*008c*/ 	.byte	0x03, 0x1b
        /*008e*/ 	.short	0x00ff


	//----- nvinfo : EIATTR_NUM_BARRIERS
	.align		4
        /*0090*/ 	.byte	0x02, 0x4c
        /*0092*/ 	.byte	0x01
	.zero		1


	//----- nvinfo : EIATTR_MERCURY_ISA_VERSION
	.align		4
        /*0094*/ 	.byte	0x03, 0x5f
        /*0096*/ 	.short	0x0101


	//----- nvinfo : EIATTR_COOP_GROUP_MASK_REGIDS
	.align		4
        /*0098*/ 	.byte	0x04, 0x29
        /*009a*/ 	.short	(.L_222 - .L_221)


	//   ....[0]....
.L_221:
        /*009c*/ 	.word	0xffffffff


	//   ....[1]....
        /*00a0*/ 	.word	0xffffffff


	//   ....[2]....
        /*00a4*/ 	.word	0xffffffff


	//   ....[3]....
        /*00a8*/ 	.word	0xffffffff


	//   ....[4]....
        /*00ac*/ 	.word	0xffffffff


	//----- nvinfo : EIATTR_COOP_GROUP_INSTR_OFFSETS
	.align		4
.L_222:
        /*00b0*/ 	.byte	0x04, 0x28
        /*00b2*/ 	.short	(.L_224 - .L_223)


	//   ....[0]....
.L_223:
        /*00b4*/ 	.word	0x000019f0


	//   ....[1]....
        /*00b8*/ 	.word	0x00001a10


	//   ....[2]....
        /*00bc*/ 	.word	0x00001a30


	//   ....[3]....
        /*00c0*/ 	.word	0x00001a50


	//   ....[4]....
        /*00c4*/ 	.word	0x00001a70


	//----- nvinfo : EIATTR_VRC_CTA_INIT_COUNT
	.align		4
.L_224:
        /*00c8*/ 	.byte	0x02, 0x4a
	.zero		1
	.zero		1


	//----- nvinfo : EIATTR_EXIT_INSTR_OFFSETS
	.align		4
        /*00cc*/ 	.byte	0x04, 0x1c
        /*00ce*/ 	.short	(.L_226 - .L_225)


	//   ....[0]....
.L_225:
        /*00d0*/ 	.word	0x000030e0


	//   ....[1]....
        /*00d4*/ 	.word	0x00003120


	//----- nvinfo : EIATTR_MAX_THREADS
	.align		4
.L_226:
        /*00d8*/ 	.byte	0x04, 0x05
        /*00da*/ 	.short	(.L_228 - .L_227)
.L_227:
        /*00dc*/ 	.word	0x00000100
        /*00e0*/ 	.word	0x00000001
        /*00e4*/ 	.word	0x00000001


	//----- nvinfo : EIATTR_CBANK_PARAM_SIZE
	.align		4
.L_228:
        /*00e8*/ 	.byte	0x03, 0x19
        /*00ea*/ 	.short	0x0031


	//----- nvinfo : EIATTR_PARAM_CBANK
	.align		4
        /*00ec*/ 	.byte	0x04, 0x0a
        /*00ee*/ 	.short	(.L_230 - .L_229)
	.align		4
.L_229:
        /*00f0*/ 	.word	index@(.nv.constant0._ZN3cub18CUB_300001_SM_10006detail10radix_sort31DeviceRadixSortSingleTileKernelINS1_5radix10policy_hubIiNS0_8NullTypeEyE10Policy1000ELNS0_9SortOrderE0EiS6_yNS1_21identity_decomposer_tEEEvPKT1_PSB_PKT2_PSF_T3_iiT4_)
        /*00f4*/ 	.short	0x0380
        /*00f6*/ 	.short	0x0031


	//----- nvinfo : EIATTR_SW_WAR
	.align		4
.L_230:
        /*00f8*/ 	.byte	0x04, 0x36
        /*00fa*/ 	.short	(.L_232 - .L_231)
.L_231:
        /*00fc*/ 	.word	0x00000008
.L_232:


//--------------------- .nv.info._ZN3cub18CUB_300001_SM_10006detail4scan16DeviceScanKernelINS2_10policy_hubIiiijN4cuda3std3__44plusIvEEE10Policy1000EPiSC_NS0_13ScanTileStateIiLb1EEES9_NS1_10InputValueIiSC_EEjiLb0EiEEvT0_T1_T2_iT3_T4_T5_ --------------------------
	.section	.nv.info._ZN3cub18CUB_300001_SM_10006detail4scan16DeviceScanKernelINS2_10policy_hubIiiijN4cuda3std3__44plusIvEEE10Policy1000EPiSC_NS0_13ScanTileStateIiLb1EEES9_NS1_10InputValueIiSC_EEjiLb0EiEEvT0_T1_T2_iT3_T4_T5_,"",@"SHT_CUDA_INFO"
	.sectionflags	@""
	.align	4


	//----- nvinfo : EIATTR_CUDA_API_VERSION
	.align		4
        /*0000*/ 	.byte	0x04, 0x37
        /*0002*/ 	.short	(.L_234 - .L_233)
.L_233:
        /*0004*/ 	.word	0x00000082


	//----- nvinfo : EIATTR_KPARAM_INFO
	.align		4
.L_234:
        /*0008*/ 	.byte	0x04, 0x17
        /*000a*/ 	.short	(.L_236 - .L_235)
.L_235:
        /*000c*/ 	.word	0x00000000
        /*0010*/ 	.short	0x0006
        /*0012*/ 	.short	0x0030
        /*0014*/ 	.byte	0x00, 0xf0, 0x11, 0x00


	//----- nvinfo : EIATTR_KPARAM_INFO
	.align		4
.L_236:
        /*0018*/ 	.byte	0x04, 0x17
        /*001a*/ 	.short	(.L_238 - .L_237)
.L_237:
        /*001c*/ 	.word	0x00000000
        /*0020*/ 	.short	0x0005
        /*0022*/ 	.short	0x0020
        /*0024*/ 	.byte	0x00, 0xf0, 0x41, 0x00


	//----- nvinfo : EIATTR_KPARAM_INFO
	.align		4
.L_238:
        /*0028*/ 	.byte	0x04, 0x17
        /*002a*/ 	.short	(.L_240 - .L_239)
.L_239:
        /*002c*/ 	.word	0x00000000
        /*0030*/ 	.short	0x0004
        /*0032*/ 	.short	0x001c
        /*0034*/ 	.byte	0x00, 0xf0, 0x05, 0x00


	//----- nvinfo : EIATTR_KPARAM_INFO
	.align		4
.L_240:
        /*0038*/ 	.byte	0x04, 0x17
        /*003a*/ 	.short	(.L_242 - .L_241)
.L_241:
        /*003c*/ 	.word	0x00000000
        /*0040*/ 	.short	0x0003
        /*0042*/ 	.short	0x0018
        /*0044*/ 	.byte	0x00, 0xf0, 0x11, 0x00


	//----- nvinfo : EIATTR_KPARAM_INFO
	.align		4
.L_242:
        /*0048*/ 	.byte	0x04, 0x17
        /*004a*/ 	.short	(.L_244 - .L_243)
.L_243:
        /*004c*/ 	.word	0x00000000
        /*0050*/ 	.short	0x0002
        /*0052*/ 	.short	0x0010
        /*0054*/ 	.byte	0x00, 0xf0, 0x21, 0x00


	//----- nvinfo : EIATTR_KPARAM_INFO
	.align		4
.L_244:
        /*0058*/ 	.byte	0x04, 0x17
        /*005a*/ 	.short	(.L_246 - .L_245)
.L_245:
        /*005c*/ 	.word	0x00000000
        /*0060*/ 	.short	0x0001
        /*0062*/ 	.short	0x0008
        /*0064*/ 	.byte	0x00, 0xf5, 0x21, 0x00


	//----- nvinfo : EIATTR_KPARAM_INFO
	.align		4
.L_246:
        /*0068*/ 	.byte	0x04, 0x17
        /*006a*/ 	.short	(.L_248 - .L_247)
.L_247:
        /*006c*/ 	.word	0x00000000
        /*0070*/ 	.short	0x0000
        /*0072*/ 	.short	0x0000
        /*0074*/ 	.byte	0x00, 0xf5, 0x21, 0x00


	//----- nvinfo : EIATTR_SPARSE_MMA_MASK
	.align		4
.L_248:
        /*0078*/ 	.byte	0x03, 0x50
        /*007a*/ 	.short	0x0000


	//----- nvinfo : EIATTR_MAXREG_COUNT
	.align		4
        /*007c*/ 	.byte	0x03, 0x1b
        /*007e*/ 	.short	0x00a8


	//----- nvinfo : EIATTR_NUM_BARRIERS
	.align		4
        /*0080*/ 	.byte	0x02, 0x4c
        /*0082*/ 	.byte	0x01
	.zero		1


	//----- nvinfo : EIATTR_MERCURY_ISA_VERSION
	.align		4
        /*0084*/ 	.byte	0x03, 0x5f
        /*0086*/ 	.short	0x0101


	//----- nvinfo : EIATTR_UNUSED_LOAD_BYTE_OFFSET
	.align		4
        /*0088*/ 	.byte	0x04, 0x44
        /*008a*/ 	.short	(.L_250 - .L_249)


	//   ....[0]....
.L_249:
        /*008c*/ 	.word	0x000029f0
        /*0090*/ 	.word	0x00000fff


	//----- nvinfo : EIATTR_COOP_GROUP_MASK_REGIDS
	.align		4
.L_250:
        /*0094*/ 	.byte	0x04, 0x29
        /*0096*/ 	.short	(.L_252 - .L_251)


	//   ....[0]....
.L_251:
        /*0098*/ 	.word	0xffffffff


	//   ....[1]....
        /*009c*/ 	.word	0xffffffff


	//   ....[2]....
        /*00a0*/ 	.word	0xffffffff


	//   ....[3]....
        /*00a4*/ 	.word	0xffffffff


	//   ....[4]....
        /*00a8*/ 	.word	0xffffffff


	//   ....[5]....
        /*00ac*/ 	.word	0xffffffff


	//   ....[6]....
        /*00b0*/ 	.word	0xffffffff


	//   ....[7]....
        /*00b4*/ 	.word	0xffffffff


	//   ....[8]....
        /*00b8*/ 	.word	0xffffffff


	//   ....[9]....
        /*00bc*/ 	.word	0xffffffff


	//   ....[10]....
        /*00c0*/ 	.word	0xffffffff


	//   ....[11]....
        /*00c4*/ 	.word	0xffffffff


	//   ....[12]....
        /*00c8*/ 	.word	0xffffffff


	//   ....[13]....
        /*00cc*/ 	.word	0xffffffff


	//   ....[14]....
        /*00d0*/ 	.word	0xffffffff


	//   ....[15]....
        /*00d4*/ 	.word	0xffffffff


	//   ....[16]....
        /*00d8*/ 	.word	0xffffffff


	//   ....[17]....
        /*00dc*/ 	.word	0xffffffff


	//   ....[18]....
        /*00e0*/ 	.word	0xffffffff


	//   ....[19]....
        /*00e4*/ 	.word	0xffffffff


	//   ....[20]....
        /*00e8*/ 	.word	0xffffffff


	//   ....[21]....
        /*00ec*/ 	.word	0xffffffff


	//   ....[22]....
        /*00f0*/ 	.word	0xffffffff


	//   ....[23]....
        /*00f4*/ 	.word	0xffffffff


	//   ....[24]....
        /*00f8*/ 	.word	0xffffffff


	//   ....[25]....
        /*00fc*/ 	.word	0xffffffff


	//   ....[26]....
        /*0100*/ 	.word	0xffffffff


	//   ....[27]....
        /*0104*/ 	.word	0xffffffff


	//   ....[28]....
        /*0108*/ 	.word	0xffffffff


	//   ....[29]....
        /*010c*/ 	.word	0xffffffff


	//   ....[30]....
        /*0110*/ 	.word	0xffffffff


	//   ....[31]....
        /*0114*/ 	.word	0xffffffff


	//   ....[32]....
        /*0118*/ 	.word	0xffffffff


	//   ....[33]....
        /*011c*/ 	.word	0xffffffff


	//   ....[34]....
        /*0120*/ 	.word	0xffffffff


	//   ....[35]....
        /*0124*/ 	.word	0xffffffff


	//   ....[36]....
        /*0128*/ 	.word	0xffffffff


	//   ....[37]....
        /*012c*/ 	.word	0xffffffff


	//   ....[38]....
        /*0130*/ 	.word	0xffffffff


	//   ....[39]....
        /*0134*/ 	.word	0xffffffff


	//   ....[40]....
        /*0138*/ 	.word	0xffffffff


	//   ....[41]....
        /*013c*/ 	.word	0xffffffff


	//   ....[42]....
        /*0140*/ 	.word	0xffffffff


	//   ....[43]....
        /*0144*/ 	.word	0xffffffff


	//   ....[44]....
        /*0148*/ 	.word	0xffffffff


	//   ....[45]....
        /*014c*/ 	.word	0xffffffff


	//   ....[46]....
        /*0150*/ 	.word	0xffffffff


	//   ....[47]....
        /*0154*/ 	.word	0xffffffff


	//   ....[48]....
        /*0158*/ 	.word	0xffffffff


	//   ....[49]....
        /*015c*/ 	.word	0xffffffff


	//   ....[50]....
        /*0160*/ 	.word	0xffffffff


	//   ....[51]....
        /*0164*/ 	.word	0xffffffff


	//   ....[52]....
        /*0168*/ 	.word	0xffffffff


	//   ....[53]....
        /*016c*/ 	.word	0xffffffff


	//   ....[54]....
        /*0170*/ 	.word	0xffffffff


	//   ....[55]....
        /*0174*/ 	.word	0xffffffff


	//   ....[56]....
        /*0178*/ 	.word	0xffffffff


	//   ....[57]....
        /*017c*/ 	.word	0xffffffff


	//   ....[58]....
        /*0180*/ 	.word	0xffffffff


	//   ....[59]....
        /*0184*/ 	.word	0xffffffff


	//   ....[60]....
        /*0188*/ 	.word	0x05000013


	//   ....[61]....
        /*018c*/ 	.word	0x05000013


	//   ....[62]....
        /*0190*/ 	.word	0x05000013


	//   ....[63]....
        /*0194*/ 	.word	0x05000013


	//   ....[64]....
        /*0198*/ 	.word	0x05000013


	//   ....[65]....
        /*019c*/ 	.word	0x05000013


	//   ....[66]....
        /*01a0*/ 	.word	0x05000013


	//   ....[67]....
        /*01a4*/ 	.word	0x05000013


	//   ....[68]....
        /*01a8*/ 	.word	0x05000013


	//   ....[69]....
        /*01ac*/ 	.word	0x05000013


	//   ....[70]....
        /*01b0*/ 	.word	0x05000013


	//   ....[71]....
        /*01b4*/ 	.word	0x05000013


	//   ....[72]....
        /*01b8*/ 	.word	0x05000013


	//   ....[73]....
        /*01bc*/ 	.word	0x05000013


	//   ....[74]....
        /*01c0*/ 	.word	0x05000013


	//   ....[75]....
        /*01c4*/ 	.word	0x05000013


	//   ....[76]....
        /*01c8*/ 	.word	0x05000013


	//   ....[77]....
        /*01cc*/ 	.word	0x05000013


	//   ....[78]....
        /*01d0*/ 	.word	0x05000013


	//   ....[79]....
        /*01d4*/ 	.word	0x05000013


	//   ....[80]....
        /*01d8*/ 	.word	0x05000013


	//   ....[81]....
        /*01dc*/ 	.word	0x05000013


	//   ....[82]....
        /*01e0*/ 	.word	0x05000013


	//   ....[83]....
        /*01e4*/ 	.word	0x05000013


	//   ....[84]....
        /*01e8*/ 	.word	0x05000013


	//   ....[85]....
        /*01ec*/ 	.word	0x05000013


	//   ....[86]....
        /*01f0*/ 	.word	0x05000013


	//   ....[87]....
        /*01f4*/ 	.word	0x05000013


	//   ....[88]....
        /*01f8*/ 	.word	0x05000013


	//   ....[89]....
        /*01fc*/ 	.word	0x05000013


	//   ....[90]....
        /*0200*/ 	.word	0x05000013


	//   ....[91]....
        /*0204*/ 	.word	0x05000013


	//   ....[92]....
        /*0208*/ 	.word	0x05000013


	//   ....[93]....
        /*020c*/ 	.word	0x05000013


	//   ....[94]....
        /*0210*/ 	.word	0x05000013


	//   ....[95]....
        /*0214*/ 	.word	0x05000013


	//----- nvinfo : EIATTR_COOP_GROUP_INSTR_OFFSETS
	.align		4
.L_252:
        /*0218*/ 	.byte	0x04, 0x28
        /*021a*/ 	.short	(.L_254 - .L_253)


	//   ....[0]....
.L_253:
        /*021c*/ 	.word	0x00000510


	//   ....[1]....
        /*0220*/ 	.word	0x000006d0


	//   ....[2]....
        /*0224*/ 	.word	0x000006f0


	//   ....[3]....
        /*0228*/ 	.word	0x00000710


	//   ....[4]....
        /*022c*/ 	.word	0x00000730


	//   ....[5]....
        /*0230*/ 	.word	0x00000750


	//   ....[6]....
        /*0234*/ 	.word	0x00000b40


	//   ....[7]....
        /*0238*/ 	.word	0x00000b60


	//   ....[8]....
        /*023c*/ 	.word	0x00000b80


	//   ....[9]....
        /*0240*/ 	.word	0x00000ba0


	//   ....[10]....
        /*0244*/ 	.word	0x00000bc0


	//   ....[11]....
        /*0248*/ 	.word	0x00000f70


	//   ....[12]....
        /*024c*/ 	.word	0x00001140


	//   ....[13]....
        /*0250*/ 	.word	0x000011a0


	//   ....[14]....
        /*0254*/ 	.word	0x00001250


	//   ....[15]....
        /*0258*/ 	.word	0x000012a0


	//   ....[16]....
        /*025c*/ 	.word	0x000012f0


	//   ....[17]....
        /*0260*/ 	.word	0x00001340


	//   ....[18]....
        /*0264*/ 	.word	0x00001380


	//   ....[19]....
        /*0268*/ 	.word	0x00001390


	//   ....[20]....
        /*026c*/ 	.word	0x00001470


	//   ....[21]....
        /*0270*/ 	.word	0x00001640


	//   ....[22]....
        /*0274*/ 	.word	0x00001690


	//   ....[23]....
        /*0278*/ 	.word	0x000016f0


	//   ....[24]....
        /*027c*/ 	.word	0x00001750


	//   ....[25]....
        /*0280*/ 	.word	0x00001790


	//   ....[26]....
        /*0284*/ 	.word	0x000017d0


	//   ....[27]....
        /*0288*/ 	.word	0x00001810


	//   ....[28]....
        /*028c*/ 	.word	0x00001820


	//   ....[29]....
        /*0290*/ 	.word	0x00001c30


	//   ....[30]....
        /*0294*/ 	.word	0x00002710


	//   ....[31]....
        /*0298*/ 	.word	0x000028d0


	//   ....[32]....
        /*029c*/ 	.word	0x000028f0


	//   ....[33]....
        /*02a0*/ 	.word	0x00002910


	//   ....[34]....
        /*02a4*/ 	.word	0x00002930


	//   ....[35]....
        /*02a8*/ 	.word	0x00002950


	//   ....[36]....
        /*02ac*/ 	.word	0x00002ce0


	//   ....[37]....
        /*02b0*/ 	.word	0x00002d00


	//   ....[38]....
        /*02b4*/ 	.word	0x00002d20


	//   ....[39]....
        /*02b8*/ 	.word	0x00002d40


	//   ....[40]....
        /*02bc*/ 	.word	0x00002d60


	//   ....[41]....
        /*02c0*/ 	.word	0x00003120


	//   ....[42]....
        /*02c4*/ 	.word	0x000032f0


	//   ....[43]....
        /*02c8*/ 	.word	0x00003350


	//   ....[44]....
        /*02cc*/ 	.word	0x000033c0


	//   ....[45]....
        /*02d0*/ 	.word	0x00003430


	//   ....[46]....
        /*02d4*/ 	.word	0x00003480


	//   ....[47]....
        /*02d8*/ 	.word	0x000034d0


	//   ....[48]....
        /*02dc*/ 	.word	0x00003530


	//   ....[49]....
        /*02e0*/ 	.word	0x00003540


	//   ....[50]....
        /*02e4*/ 	.word	0x00003620


	//   ....[51]....
        /*02e8*/ 	.word	0x000037f0


	//   ....[52]....
        /*02ec*/ 	.word	0x00003840


	//   ....[53]....
        /*02f0*/ 	.word	0x000038b0


	//   ....[54]....
        /*02f4*/ 	.word	0x00003910


	//   ....[55]....
        /*02f8*/ 	.word	0x00003960


	//   ....[56]....
        /*02fc*/ 	.word	0x000039c0


	//   ....[57]....
        /*0300*/ 	.word	0x00003a00


	//   ....[58]....
        /*0304*/ 	.word	0x00003a10


	//   ....[59]....
        /*0308*/ 	.word	0x00003e90


	//   ....[60]....
        /*030c*/ 	.word	0x000044a0


	//   ....[61]....
        /*0310*/ 	.word	0x00004520


	//   ....[62]....
        /*0314*/ 	.word	0x000045b0


	//   ....[63]....
        /*0318*/ 	.word	0x000046b0


	//   ....[64]....
        /*031c*/ 	.word	0x00004750


	//   ....[65]....
        /*0320*/ 	.word	0x000047e0


	//   ....[66]....
        /*0324*/ 	.word	0x00004860


	//   ....[67]....
        /*0328*/ 	.word	0x000048e0


	//   ....[68]....
        /*032c*/ 	.word	0x00004910


	//   ....[69]....
        /*0330*/ 	.word	0x000049b0


	//   ....[70]....
        /*0334*/ 	.word	0x00004a30


	//   ....[71]....
        /*0338*/ 	.word	0x00004ab0


	//   ....[72]....
        /*033c*/ 	.word	0x00004b70


	//   ....[73]....
        /*0340*/ 	.word	0x00004c00


	//   ....[74]....
        /*0344*/ 	.word	0x00004c80


	//   ....[75]....
        /*0348*/ 	.word	0x00004d00


	//   ....[76]....
        /*034c*/ 	.word	0x00004d80


	//   ....[77]....
        /*0350*/ 	.word	0x00004db0


	//   ....[78]....
        /*0354*/ 	.word	0x00004e50


	//   ....[79]....
        /*0358*/ 	.word	0x00004ed0


	//   ....[80]....
        /*035c*/ 	.word	0x00004f60


	//   ....[81]....
        /*0360*/ 	.word	0x00005030


	//   ....[82]....
        /*0364*/ 	.word	0x000050d0


	//   ....[83]....
        /*0368*/ 	.word	0x00005160


	//   ....[84]....
        /*036c*/ 	.word	0x000051e0


	//   ....[85]....
        /*0370*/ 	.word	0x00005280


	//   ....[86]....
        /*0374*/ 	.word	0x000052b0


	//   ....[87]....
        /*0378*/ 	.word	0x00005370


	//   ....[88]....
        /*037c*/ 	.word	0x000053f0


	//   ....[89]....
        /*0380*/ 	.word	0x00005470


	//   ....[90]....
        /*0384*/ 	.word	0x00005530


	//   ....[91]....
        /*0388*/ 	.word	0x000055d0


	//   ....[92]....
        /*038c*/ 	.word	0x00005660


	//   ....[93]....
        /*0390*/ 	.word	0x000056f0


	//   ....[94]....
        /*0394*/ 	.word	0x00005760


	//   ....[95]....
        /*0398*/ 	.word	0x000057e0


	//----- nvinfo : EIATTR_VRC_CTA_INIT_COUNT
	.align		4
.L_254:
        /*039c*/ 	.byte	0x02, 0x4a
	.zero		1
	.zero		1


	//----- nvinfo : EIATTR_EXIT_INSTR_OFFSETS
	.align		4
        /*03a0*/ 	.byte	0x04, 0x1c
        /*03a2*/ 	.short	(.L_256 - .L_255)


	//   ....[0]....
.L_255:
        /*03a4*/ 	.word	0x00001f00


	//   ....[1]....
        /*03a8*/ 	.word	0x00001f20


	//   ....[2]....
        /*03ac*/ 	.word	0x00004430


	//   ....[3]....
        /*03b0*/ 	.word	0x00004450


	//----- nvinfo : EIATTR_MAX_THREADS
	.align		4
.L_256:
        /*03b4*/ 	.byte	0x04, 0x05
        /*03b6*/ 	.short	(.L_258 - .L_257)
.L_257:
        /*03b8*/ 	.word	0x00000180
        /*03bc*/ 	.word	0x00000001
        /*03c0*/ 	.word	0x00000001


	//----- nvinfo : EIATTR_CRS_STACK_SIZE
	.align		4
.L_258:
        /*03c4*/ 	.byte	0x04, 0x1e
        /*03c6*/ 	.short	(.L_260 - .L_259)
.L_259:
        /*03c8*/ 	.word	0x00000000


	//----- nvinfo : EIATTR_CBANK_PARAM_SIZE
	.align		4
.L_260:
        /*03cc*/ 	.byte	0x03, 0x19
        /*03ce*/ 	.short	0x0034


	//----- nvinfo : EIATTR_PARAM_CBANK
	.align		4
        /*03d0*/ 	.byte	0x04, 0x0a
        /*03d2*/ 	.short	(.L_262 - .L_261)
	.align		4
.L_261:
        /*03d4*/ 	.word	index@(.nv.constant0._ZN3cub18CUB_300001_SM_10006detail4scan16DeviceScanKernelINS2_10policy_hubIiiijN4cuda3std3__44plusIvEEE10Policy1000EPiSC_NS0_13ScanTileStateIiLb1EEES9_NS1_10InputValueIiSC_EEjiLb0EiEEvT0_T1_T2_iT3_T4_T5_)
        /*03d8*/ 	.short	0x0380
        /*03da*/ 	.short	0x0034


	//----- nvinfo : EIATTR_SW_WAR
	.align		4
.L_262:
        /*03dc*/ 	.byte	0x04, 0x36
        /*03de*/ 	.short	(.L_264 - .L_263)
.L_263:
        /*03e0*/ 	.word	0x00000008
.L_264:


//--------------------- .nv.info._ZN3cub18CUB_300001_SM_10006detail4scan20DeviceScanInitKernelINS0_13ScanTileStateIiLb1EEEEEvT_i --------------------------
	.section	.nv.info._ZN3cub18CUB_300001_SM_10006detail4scan20DeviceScanInitKernelINS0_13ScanTileStateIiLb1EEEEEvT_i,"",@"SHT_CUDA_INFO"
	.sectionflags	@""
	.align	4


	//----- nvinfo : EIATTR_CUDA_API_VERSION
	.align		4
        /*0000*/ 	.byte	0x04, 0x37
        /*0002*/ 	.short	(.L_266 - .L_265)
.L_265:
        /*0004*/ 	.word	0x00000082


	//----- nvinfo : EIATTR_KPARAM_INFO
	.align		4
.L_266:
        /*0008*/ 	.byte	0x04, 0x17
        /*000a*/ 	.short	(.L_268 - .L_267)
.L_267:
        /*000c*/ 	.word	0x00000000
        /*0010*/ 	.short	0x0001
        /*0012*/ 	.short	0x0008
        /*0014*/ 	.byte	0x00, 0xf0, 0x11, 0x00


	//----- nvinfo : EIATTR_KPARAM_INFO
	.align		4
.L_268:
        /*0018*/ 	.byte	0x04, 0x17
        /*001a*/ 	.short	(.L_270 - .L_269)
.L_269:
        /*001c*/ 	.word	0x00000000
        /*0020*/ 	.short	0x0000
        /*0022*/ 	.short	0x0000
        /*0024*/ 	.byte	0x00, 0xf0, 0x21, 0x00


	//----- nvinfo : EIATTR_SPARSE_MMA_MASK
	.align		4
.L_270:
        /*0028*/ 	.byte	0x03, 0x50
        /*002a*/ 	.short	0x0000


	//----- nvinfo : EIATTR_MAXREG_COUNT
	.align		4
        /*002c*/ 	.byte	0x03, 0x1b
        /*002e*/ 	.short	0x00ff


	//----- nvinfo : EIATTR_MERCURY_ISA_VERSION
	.align		4
        /*0030*/ 	.byte	0x03, 0x5f
        /*0032*/ 	.short	0x0101


	//----- nvinfo : EIATTR_VRC_CTA_INIT_COUNT
	.align		4
        /*0034*/ 	.byte	0x02, 0x4a
	.zero		1
	.zero		1


	//----- nvinfo : EIATTR_EXIT_INSTR_OFFSETS
	.align		4
        /*0038*/ 	.byte	0x04, 0x1c
        /*003a*/ 	.short	(.L_272 - .L_271)


	//   ....[0]....
.L_271:
        /*003c*/ 	.word	0x000000f0


	//   ....[1]....
        /*0040*/ 	.word	0x00000130


	//----- nvinfo : EIATTR_CBANK_PARAM_SIZE
	.align		4
.L_272:
        /*0044*/ 	.byte	0x03, 0x19
        /*0046*/ 	.short	0x000c


	//----- nvinfo : EIATTR_PARAM_CBANK
	.align		4
        /*0048*/ 	.byte	0x04, 0x0a
        /*004a*/ 	.short	(.L_274 - .L_273)
	.align		4
.L_273:
        /*004c*/ 	.word	index@(.nv.constant0._ZN3cub18CUB_300001_SM_10006detail4scan20DeviceScanInitKernelINS0_13ScanTileStateIiLb1EEEEEvT_i)
        /*0050*/ 	.short	0x0380
        /*0052*/ 	.short	0x000c


	//----- nvinfo : EIATTR_SW_WAR
	.align		4
.L_274:
        /*0054*/ 	.byte	0x04, 0x36
        /*0056*/ 	.short	(.L_276 - .L_275)
.L_275:
        /*0058*/ 	.word	0x00000008
.L_276:


//--------------------- .nv.info._ZN3cub18CUB_300001_SM_10006detail11EmptyKernelIvEEvv --------------------------
	.section	.nv.info._ZN3cub18CUB_300001_SM_10006detail11EmptyKernelIvEEvv,"",@"SHT_CUDA_INFO"
	.sectionflags	@""
	.align	4


	//----- nvinfo : EIATTR_CUDA_API_VERSION
	.align		4
        /*0000*/ 	.byte	0x04, 0x37
        /*0002*/ 	.short	(.L_278 - .L_277)
.L_277:
        /*0004*/ 	.word	0x00000082


	//----- nvinfo : EIATTR_SPARSE_MMA_MASK
	.align		4
.L_278:
        /*0008*/ 	.byte	0x03, 0x50
        /*000a*/ 	.short	0x0000


	//----- nvinfo : EIATTR_MAXREG_COUNT
	.align		4
        /*000c*/ 	.byte	0x03, 0x1b
        /*000e*/ 	.short	0x00ff


	//----- nvinfo : EIATTR_MERCURY_ISA_VERSION
	.align		4
        /*0010*/ 	.byte	0x03, 0x5f
        /*0012*/ 	.short	0x0101


	//----- nvinfo : EIATTR_VRC_CTA_INIT_COUNT
	.align		4
        /*0014*/ 	.byte	0x02, 0x4a
	.zero		1
	.zero		1


	//----- nvinfo : EIATTR_EXIT_INSTR_OFFSETS
	.align		4
        /*0018*/ 	.byte	0x04, 0x1c
        /*001a*/ 	.short	(.L_280 - .L_279)


	//   ....[0]....
.L_279:
        /*001c*/ 	.word	0x00000010


	//----- nvinfo : EIATTR_SW_WAR
	.align		4
.L_280:
        /*0020*/ 	.byte	0x04, 0x36
        /*0022*/ 	.short	(.L_282 - .L_281)
.L_281:
        /*0024*/ 	.word	0x00000008
.L_282:


//--------------------- .nv.info._Z20heapsort_extract_allPii --------------------------
	.section	.nv.info._Z20heapsort_extract_allPii,"",@"SHT_CUDA_INFO"
	.sectionflags	@""
	.align	4


	//----- nvinfo : EIATTR_CUDA_API_VERSION
	.align		4
        /*0000*/ 	.byte	0x04, 0x37
        /*0002*/ 	.short	(.L_284 - .L_283)
.L_283:
        /*0004*/ 	.word	0x00000082


	//----- nvinfo : EIATTR_KPARAM_INFO
	.align		4
.L_284:
        /*0008*/ 	.byte	0x04, 0x17
        /*000a*/ 	.short	(.L_286 - .L_285)
.L_285:
        /*000c*/ 	.word	0x00000000
        /*0010*/ 	.short	0x0001
        /*0012*/ 	.short	0x0008
        /*0014*/ 	.byte	0x00, 0xf0, 0x11, 0x00


	//----- nvinfo : EIATTR_KPARAM_INFO
	.align		4
.L_286:
        /*0018*/ 	.byte	0x04, 0x17
        /*001a*/ 	.short	(.L_288 - .L_287)
.L_287:
        /*001c*/ 	.word	0x00000000
        /*0020*/ 	.short	0x0000
        /*0022*/ 	.short	0x0000
        /*0024*/ 	.byte	0x00, 0xf5, 0x21, 0x00


	//----- nvinfo : EIATTR_SPARSE_MMA_MASK
	.align		4
.L_288:
        /*0028*/ 	.byte	0x03, 0x50
        /*002a*/ 	.short	0x0000


	//----- nvinfo : EIATTR_MAXREG_COUNT
	.align		4
        /*002c*/ 	.byte	0x03, 0x1b
        /*002e*/ 	.short	0x00ff


	//----- nvinfo : EIATTR_MERCURY_ISA_VERSION
	.align		4
        /*0030*/ 	.byte	0x03, 0x5f
        /*0032*/ 	.short	0x0101


	//----- nvinfo : EIATTR_VRC_CTA_INIT_COUNT
	.align		4
        /*0034*/ 	.byte	0x02, 0x4a
	.zero		1
	.zero		1


	//----- nvinfo : EIATTR_EXIT_INSTR_OFFSETS
	.align		4
        /*0038*/ 	.byte	0x04, 0x1c
        /*003a*/ 	.short	(.L_290 - .L_289)


	//   ....[0]....
.L_289:
        /*003c*/ 	.word	0x00000080


	//   ....[1]....
        /*0040*/ 	.word	0x00000320


	//----- nvinfo : EIATTR_CBANK_PARAM_SIZE
	.align		4
.L_290:
        /*0044*/ 	.byte	0x03, 0x19
        /*0046*/ 	.short	0x000c


	//----- nvinfo : EIATTR_PARAM_CBANK
	.align		4
        /*0048*/ 	.byte	0x04, 0x0a
        /*004a*/ 	.short	(.L_292 - .L_291)
	.align		4
.L_291:
        /*004c*/ 	.word	index@(.nv.constant0._Z20heapsort_extract_allPii)
        /*0050*/ 	.short	0x0380
        /*0052*/ 	.short	0x000c


	//----- nvinfo : EIATTR_SW_WAR
	.align		4
.L_292:
        /*0054*/ 	.byte	0x04, 0x36
        /*0056*/ 	.short	(.L_294 - .L_293)
.L_293:
        /*0058*/ 	.word	0x00000008
.L_294:


//--------------------- .nv.info._Z13heapify_levelPiiii --------------------------
	.section	.nv.info._Z13heapify_levelPiiii,"",@"SHT_CUDA_INFO"
	.sectionflags	@""
	.align	4


	//----- nvinfo : EIATTR_CUDA_API_VERSION
	.align		4
        /*0000*/ 	.byte	0x04, 0x37
        /*0002*/ 	.short	(.L_296 - .L_295)
.L_295:
        /*0004*/ 	.word	0x00000082


	//----- nvinfo : EIATTR_KPARAM_INFO
	.align		4
.L_296:
        /*0008*/ 	.byte	0x04, 0x17
        /*000a*/ 	.short	(.L_298 - .L_297)
.L_297:
        /*000c*/ 	.word	0x00000000
        /*0010*/ 	.short	0x0003
        /*0012*/ 	.short	0x0010
        /*0014*/ 	.byte	0x00, 0xf0, 0x11, 0x00


	//----- nvinfo : EIATTR_KPARAM_INFO
	.align		4
.L_298:
        /*0018*/ 	.byte	0x04, 0x17
        /*001a*/ 	.short	(.L_300 - .L_299)
.L_299:
        /*001c*/ 	.word	0x00000000
        /*0020*/ 	.short	0x0002
        /*0022*/ 	.short	0x000c
        /*0024*/ 	.byte	0x00, 0xf0, 0x11, 0x00


	//----- nvinfo : EIATTR_KPARAM_INFO
	.align		4
.L_300:
        /*0028*/ 	.byte	0x04, 0x17
        /*002a*/ 	.short	(.L_302 - .L_301)
.L_301:
        /*002c*/ 	.word	0x00000000
        /*0030*/ 	.short	0x0001
        /*0032*/ 	.short	0x0008
        /*0034*/ 	.byte	0x00, 0xf0, 0x11, 0x00


	//----- nvinfo : EIATTR_KPARAM_INFO
	.align		4
.L_302:
        /*0038*/ 	.byte	0x04, 0x17
        /*003a*/ 	.short	(.L_304 - .L_303)
.L_303:
        /*003c*/ 	.word	0x00000000
        /*0040*/ 	.short	0x0000
        /*0042*/ 	.short	0x0000
        /*0044*/ 	.byte	0x00, 0xf5, 0x21, 0x00


	//----- nvinfo : EIATTR_SPARSE_MMA_MASK
	.align		4
.L_304:
        /*0048*/ 	.byte	0x03, 0x50
        /*004a*/ 	.short	0x0000


	//----- nvinfo : EIATTR_MAXREG_COUNT
	.align		4
        /*004c*/ 	.byte	0x03, 0x1b
        /*004e*/ 	.short	0x00ff


	//----- nvinfo : EIATTR_MERCURY_ISA_VERSION
	.align		4
        /*0050*/ 	.byte	0x03, 0x5f
        /*0052*/ 	.short	0x0101


	//----- nvinfo : EIATTR_VRC_CTA_INIT_COUNT
	.align		4
        /*0054*/ 	.byte	0x02, 0x4a
	.zero		1
	.zero		1


	//----- nvinfo : EIATTR_EXIT_INSTR_OFFSETS
	.align		4
        /*0058*/ 	.byte	0x04, 0x1c
        /*005a*/ 	.short	(.L_306 - .L_305)


	//   ....[0]....
.L_305:
        /*005c*/ 	.word	0x00000090


	//   ....[1]....
        /*0060*/ 	.word	0x00000210


	//----- nvinfo : EIATTR_CBANK_PARAM_SIZE
	.align		4
.L_306:
        /*0064*/ 	.byte	0x03, 0x19
        /*0066*/ 	.short	0x0014


	//----- nvinfo : EIATTR_PARAM_CBANK
	.align		4
        /*0068*/ 	.byte	0x04, 0x0a
        /*006a*/ 	.short	(.L_308 - .L_307)
	.align		4
.L_307:
        /*006c*/ 	.word	index@(.nv.constant0._Z13heapify_levelPiiii)
        /*0070*/ 	.short	0x0380
        /*0072*/ 	.short	0x0014


	//----- nvinfo : EIATTR_SW_WAR
	.align		4
.L_308:
        /*0074*/ 	.byte	0x04, 0x36
        /*0076*/ 	.short	(.L_310 - .L_309)
.L_309:
        /*0078*/ 	.word	0x00000008
.L_310:


//--------------------- .nv.info._Z17scatter_partitionPKiPiS0_S0_iii --------------------------
	.section	.nv.info._Z17scatter_partitionPKiPiS0_S0_iii,"",@"SHT_CUDA_INFO"
	.sectionflags	@""
	.align	4


	//----- nvinfo : EIATTR_CUDA_API_VERSION
	.align		4
        /*0000*/ 	.byte	0x04, 0x37
        /*0002*/ 	.short	(.L_312 - .L_311)
.L_311:
        /*0004*/ 	.word	0x00000082


	//----- nvinfo : EIATTR_KPARAM_INFO
	.align		4
.L_312:
        /*0008*/ 	.byte	0x04, 0x17
        /*000a*/ 	.short	(.L_314 - .L_313)
.L_313:
        /*000c*/ 	.word	0x00000000
        /*0010*/ 	.short	0x0006
        /*0012*/ 	.short	0x0028
        /*0014*/ 	.byte	0x00, 0xf0, 0x11, 0x00


	//----- nvinfo : EIATTR_KPARAM_INFO
	.align		4
.L_314:
        /*0018*/ 	.byte	0x04, 0x17
        /*001a*/ 	.short	(.L_316 - .L_315)
.L_315:
        /*001c*/ 	.word	0x00000000
        /*0020*/ 	.short	0x0005
        /*0022*/ 	.short	0x0024
        /*0024*/ 	.byte	0x00, 0xf0, 0x11, 0x00


	//----- nvinfo : EIATTR_KPARAM_INFO
	.align		4
.L_316:
        /*0028*/ 	.byte	0x04, 0x17
        /*002a*/ 	.short	(.L_318 - .L_317)
.L_317:
        /*002c*/ 	.word	0x00000000
        /*0030*/ 	.short	0x0004
        /*0032*/ 	.short	0x0020
        /*0034*/ 	.byte	0x00, 0xf0, 0x11, 0x00


	//----- nvinfo : EIATTR_KPARAM_INFO
	.align		4
.L_318:
        /*0038*/ 	.byte	0x04, 0x17
        /*003a*/ 	.short	(.L_320 - .L_319)
.L_319:
        /*003c*/ 	.word	0x00000000
        /*0040*/ 	.short	0x0003
        /*0042*/ 	.short	0x0018
        /*0044*/ 	.byte	0x00, 0xf5, 0x21, 0x00


	//----- nvinfo : EIATTR_KPARAM_INFO
	.align		4
.L_320:
        /*0048*/ 	.byte	0x04, 0x17
        /*004a*/ 	.short	(.L_322 - .L_321)
.L_321:
        /*004c*/ 	.word	0x00000000
        /*0050*/ 	.short	0x0002
        /*0052*/ 	.short	0x0010
        /*0054*/ 	.byte	0x00, 0xf5, 0x21, 0x00


	//----- nvinfo : EIATTR_KPARAM_INFO
	.align		4
.L_322:
        /*0058*/ 	.byte	0x04, 0x17
        /*005a*/ 	.short	(.L_324 - .L_323)
.L_323:
        /*005c*/ 	.word	0x00000000
        /*0060*/ 	.short	0x0001
        /*0062*/ 	.short	0x0008
        /*0064*/ 	.byte	0x00, 0xf5, 0x21, 0x00


	//----- nvinfo : EIATTR_KPARAM_INFO
	.align		4
.L_324:
        /*0068*/ 	.byte	0x04, 0x17
        /*006a*/ 	.short	(.L_326 - .L_325)
.L_325:
        /*006c*/ 	.word	0x00000000
        /*0070*/ 	.short	0x0000
        /*0072*/ 	.short	0x0000
        /*0074*/ 	.byte	0x00, 0xf5, 0x21, 0x00


	//----- nvinfo : EIATTR_SPARSE_MMA_MASK
	.align		4
.L_326:
        /*0078*/ 	.byte	0x03, 0x50
        /*007a*/ 	.short	0x0000


	//----- nvinfo : EIATTR_MAXREG_COUNT
	.align		4
        /*007c*/ 	.byte	0x03, 0x1b
        /*007e*/ 	.short	0x00ff


	//----- nvinfo : EIATTR_MERCURY_ISA_VERSION
	.align		4
        /*0080*/ 	.byte	0x03, 0x5f
        /*0082*/ 	.short	0x0101


	//----- nvinfo : EIATTR_VRC_CTA_INIT_COUNT
	.align		4
        /*0084*/ 	.byte	0x02, 0x4a
	.zero		1
	.zero		1


	//----- nvinfo : EIATTR_EXIT_INSTR_OFFSETS
	.align		4
        /*0088*/ 	.byte	0x04, 0x1c
        /*008a*/ 	.short	(.L_328 - .L_327)


	//   ....[0]....
.L_327:
        /*008c*/ 	.word	0x00000080


	//   ....[1]....
        /*0090*/ 	.word	0x000001a0


	//----- nvinfo : EIATTR_CBANK_PARAM_SIZE
	.align		4
.L_328:
        /*0094*/ 	.byte	0x03, 0x19
        /*0096*/ 	.short	0x002c


	//----- nvinfo : EIATTR_PARAM_CBANK
	.align		4
        /*0098*/ 	.byte	0x04, 0x0a
        /*009a*/ 	.short	(.L_330 - .L_329)
	.align		4
.L_329:
        /*009c*/ 	.word	index@(.nv.constant0._Z17scatter_partitionPKiPiS0_S0_iii)
        /*00a0*/ 	.short	0x0380
        /*00a2*/ 	.short	0x002c


	//----- nvinfo : EIATTR_SW_WAR
	.align		4
.L_330:
        /*00a4*/ 	.byte	0x04, 0x36
        /*00a6*/ 	.short	(.L_332 - .L_331)
.L_331:
        /*00a8*/ 	.word	0x00000008
.L_332:


//--------------------- .nv.info._Z10make_flagsPKiPiiii --------------------------
	.section	.nv.info._Z10make_flagsPKiPiiii,"",@"SHT_CUDA_INFO"
	.sectionflags	@""
	.align	4


	//----- nvinfo : EIATTR_CUDA_API_VERSION
	.align		4
        /*0000*/ 	.byte	0x04, 0x37
        /*0002*/ 	.short	(.L_334 - .L_333)
.L_333:
        /*0004*/ 	.word	0x00000082


	//----- nvinfo : EIATTR_KPARAM_INFO
	.align		4
.L_334:
        /*0008*/ 	.byte	0x04, 0x17
        /*000a*/ 	.short	(.L_336 - .L_335)
.L_335:
        /*000c*/ 	.word	0x00000000
        /*0010*/ 	.short	0x0004
        /*0012*/ 	.short	0x0018
        /*0014*/ 	.byte	0x00, 0xf0, 0x11, 0x00


	//----- nvinfo : EIATTR_KPARAM_INFO
	.align		4
.L_336:
        /*0018*/ 	.byte	0x04, 0x17
        /*001a*/ 	.short	(.L_338 - .L_337)
.L_337:
        /*001c*/ 	.word	0x00000000
        /*0020*/ 	.short	0x0003
        /*0022*/ 	.short	0x0014
        /*0024*/ 	.byte	0x00, 0xf0, 0x11, 0x00


	//----- nvinfo : EIATTR_KPARAM_INFO
	.align		4
.L_338:
        /*0028*/ 	.byte	0x04, 0x17
        /*002a*/ 	.short	(.L_340 - .L_339)
.L_339:
        /*002c*/ 	.word	0x00000000
        /*0030*/ 	.short	0x0002
        /*0032*/ 	.short	0x0010
        /*0034*/ 	.byte	0x00, 0xf0, 0x11, 0x00


	//----- nvinfo : EIATTR_KPARAM_INFO
	.align		4
.L_340:
        /*0038*/ 	.byte	0x04, 0x17
        /*003a*/ 	.short	(.L_342 - .L_341)
.L_341:
        /*003c*/ 	.word	0x00000000
        /*0040*/ 	.short	0x0001
        /*0042*/ 	.short	0x0008
        /*0044*/ 	.byte	0x00, 0xf5, 0x21, 0x00


	//----- nvinfo : EIATTR_KPARAM_INFO
	.align		4
.L_342:
        /*0048*/ 	.byte	0x04, 0x17
        /*004a*/ 	.short	(.L_344 - .L_343)
.L_343:
        /*004c*/ 	.word	0x00000000
        /*0050*/ 	.short	0x0000
        /*0052*/ 	.short	0x0000
        /*0054*/ 	.byte	0x00, 0xf5, 0x21, 0x00


	//----- nvinfo : EIATTR_SPARSE_MMA_MASK
	.align		4
.L_344:
        /*0058*/ 	.byte	0x03, 0x50
        /*005a*/ 	.short	0x0000


	//----- nvinfo : EIATTR_MAXREG_COUNT
	.align		4
        /*005c*/ 	.byte	0x03, 0x1b
        /*005e*/ 	.short	0x00ff


	//----- nvinfo : EIATTR_MERCURY_ISA_VERSION
	.align		4
        /*0060*/ 	.byte	0x03, 0x5f
        /*0062*/ 	.short	0x0101


	//----- nvinfo : EIATTR_VRC_CTA_INIT_COUNT
	.align		4
        /*0064*/ 	.byte	0x02, 0x4a
	.zero		1
	.zero		1


	//----- nvinfo : EIATTR_EXIT_INSTR_OFFSETS
	.align		4
        /*0068*/ 	.byte	0x04, 0x1c
        /*006a*/ 	.short	(.L_346 - .L_345)


	//   ....[0]....
.L_345:
        /*006c*/ 	.word	0x00000080


	//   ....[1]....
        /*0070*/ 	.word	0x00000130


	//----- nvinfo : EIATTR_CBANK_PARAM_SIZE
	.align		4
.L_346:
        /*0074*/ 	.byte	0x03, 0x19
        /*0076*/ 	.short	0x001c


	//----- nvinfo : EIATTR_PARAM_CBANK
	.align		4
        /*0078*/ 	.byte	0x04, 0x0a
        /*007a*/ 	.short	(.L_348 - .L_347)
	.align		4
.L_347:
        /*007c*/ 	.word	index@(.nv.constant0._Z10make_flagsPKiPiiii)
        /*0080*/ 	.short	0x0380
        /*0082*/ 	.short	0x001c


	//----- nvinfo : EIATTR_SW_WAR
	.align		4
.L_348:
        /*0084*/ 	.byte	0x04, 0x36
        /*0086*/ 	.short	(.L_350 - .L_349)
.L_349:
        /*0088*/ 	.word	0x00000008
.L_350:


//--------------------- .nv.info._Z10merge_passPKiPiii --------------------------
	.section	.nv.info._Z10merge_passPKiPiii,"",@"SHT_CUDA_INFO"
	.sectionflags	@""
	.align	4


	//----- nvinfo : EIATTR_CUDA_API_VERSION
	.align		4
        /*0000*/ 	.byte	0x04, 0x37
        /*0002*/ 	.short	(.L_352 - .L_351)
.L_351:
        /*0004*/ 	.word	0x00000082


	//----- nvinfo : EIATTR_KPARAM_INFO
	.align		4
.L_352:
        /*0008*/ 	.byte	0x04, 0x17
        /*000a*/ 	.short	(.L_354 - .L_353)
.L_353:
        /*000c*/ 	.word	0x00000000
        /*0010*/ 	.short	0x0003
        /*0012*/ 	.short	0x0014
        /*0014*/ 	.byte	0x00, 0xf0, 0x11, 0x00


	//----- nvinfo : EIATTR_KPARAM_INFO
	.align		4
.L_354:
        /*0018*/ 	.byte	0x04, 0x17
        /*001a*/ 	.short	(.L_356 - .L_355)
.L_355:
        /*001c*/ 	.word	0x00000000
        /*0020*/ 	.short	0x0002
        /*0022*/ 	.short	0x0010
        /*0024*/ 	.byte	0x00, 0xf0, 0x11, 0x00


	//----- nvinfo : EIATTR_KPARAM_INFO
	.align		4
.L_356:
        /*0028*/ 	.byte	0x04, 0x17
        /*002a*/ 	.short	(.L_358 - .L_357)
.L_357:
        /*002c*/ 	.word	0x00000000
        /*0030*/ 	.short	0x0001
        /*0032*/ 	.short	0x0008
        /*0034*/ 	.byte	0x00, 0xf5, 0x21, 0x00


	//----- nvinfo : EIATTR_KPARAM_INFO
	.align		4
.L_358:
        /*0038*/ 	.byte	0x04, 0x17
        /*003a*/ 	.short	(.L_360 - .L_359)
.L_359:
        /*003c*/ 	.word	0x00000000
        /*0040*/ 	.short	0x0000
        /*0042*/ 	.short	0x0000
        /*0044*/ 	.byte	0x00, 0xf5, 0x21, 0x00


	//----- nvinfo : EIATTR_SPARSE_MMA_MASK
	.align		4
.L_360:
        /*0048*/ 	.byte	0x03, 0x50
        /*004a*/ 	.short	0x0000


	//----- nvinfo : EIATTR_MAXREG_COUNT
	.align		4
        /*004c*/ 	.byte	0x03, 0x1b
        /*004e*/ 	.short	0x00ff


	//----- nvinfo : EIATTR_MERCURY_ISA_VERSION
	.align		4
        /*0050*/ 	.byte	0x03, 0x5f
        /*0052*/ 	.short	0x0101


	//----- nvinfo : EIATTR_VRC_CTA_INIT_COUNT
	.align		4
        /*0054*/ 	.byte	0x02, 0x4a
	.zero		1
	.zero		1


	//----- nvinfo : EIATTR_EXIT_INSTR_OFFSETS
	.align		4
        /*0058*/ 	.byte	0x04, 0x1c
        /*005a*/ 	.short	(.L_362 - .L_361)


	//   ....[0]....
.L_361:
        /*005c*/ 	.word	0x00000090


	//   ....[1]....
        /*0060*/ 	.word	0x00000660


	//   ....[2]....
        /*0064*/ 	.word	0x00000850


	//   ....[3]....
        /*0068*/ 	.word	0x00000c50


	//----- nvinfo : EIATTR_CRS_STACK_SIZE
	.align		4
.L_362:
        /*006c*/ 	.byte	0x04, 0x1e
        /*006e*/ 	.short	(.L_364 - .L_363)
.L_363:
        /*0070*/ 	.word	0x00000000


	//----- nvinfo : EIATTR_CBANK_PARAM_SIZE
	.align		4
.L_364:
        /*0074*/ 	.byte	0x03, 0x19
        /*0076*/ 	.short	0x0018


	//----- nvinfo : EIATTR_PARAM_CBANK
	.align		4
        /*0078*/ 	.byte	0x04, 0x0a
        /*007a*/ 	.short	(.L_366 - .L_365)
	.align		4
.L_365:
        /*007c*/ 	.word	index@(.nv.constant0._Z10merge_passPKiPiii)
        /*0080*/ 	.short	0x0380
        /*0082*/ 	.short	0x0018


	//----- nvinfo : EIATTR_SW_WAR
	.align		4
.L_366:
        /*0084*/ 	.byte	0x04, 0x36
        /*0086*/ 	.short	(.L_368 - .L_367)
.L_367:
        /*0088*/ 	.word	0x00000008
.L_368:


//--------------------- .nv.info._Z11sort_chunksPKiPiii --------------------------
	.section	.nv.info._Z11sort_chunksPKiPiii,"",@"SHT_CUDA_INFO"
	.sectionflags	@""
	.align	4


	//----- nvinfo : EIATTR_CUDA_API_VERSION
	.align		4
        /*0000*/ 	.byte	0x04, 0x37
        /*0002*/ 	.short	(.L_370 - .L_369)
.L_369:
        /*0004*/ 	.word	0x00000082


	//----- nvinfo : EIATTR_KPARAM_INFO
	.align		4
.L_370:
        /*0008*/ 	.byte	0x04, 0x17
        /*000a*/ 	.short	(.L_372 - .L_371)
.L_371:
        /*000c*/ 	.word	0x00000000
        /*0010*/ 	.short	0x0003
        /*0012*/ 	.short	0x0014
        /*0014*/ 	.byte	0x00, 0xf0, 0x11, 0x00


	//----- nvinfo : EIATTR_KPARAM_INFO
	.align		4
.L_372:
        /*0018*/ 	.byte	0x04, 0x17
        /*001a*/ 	.short	(.L_374 - .L_373)
.L_373:
        /*001c*/ 	.word	0x00000000
        /*0020*/ 	.short	0x0002
        /*0022*/ 	.short	0x0010
        /*0024*/ 	.byte	0x00, 0xf0, 0x11, 0x00


	//----- nvinfo : EIATTR_KPARAM_INFO
	.align		4
.L_374:
        /*0028*/ 	.byte	0x04, 0x17
        /*002a*/ 	.short	(.L_376 - .L_375)
.L_375:
        /*002c*/ 	.word	0x00000000
        /*0030*/ 	.short	0x0001
        /*0032*/ 	.short	0x0008
        /*0034*/ 	.byte	0x00, 0xf5, 0x21, 0x00


	//----- nvinfo : EIATTR_KPARAM_INFO
	.align		4
.L_376:
        /*0038*/ 	.byte	0x04, 0x17
        /*003a*/ 	.short	(.L_378 - .L_377)
.L_377:
        /*003c*/ 	.word	0x00000000
        /*0040*/ 	.short	0x0000
        /*0042*/ 	.short	0x0000
        /*0044*/ 	.byte	0x00, 0xf5, 0x21, 0x00


	//----- nvinfo : EIATTR_SPARSE_MMA_MASK
	.align		4
.L_378:
        /*0048*/ 	.byte	0x03, 0x50
        /*004a*/ 	.short	0x0000


	//----- nvinfo : EIATTR_MAXREG_COUNT
	.align		4
        /*004c*/ 	.byte	0x03, 0x1b
        /*004e*/ 	.short	0x00ff


	//----- nvinfo : EIATTR_NUM_BARRIERS
	.align		4
        /*0050*/ 	.byte	0x02, 0x4c
        /*0052*/ 	.byte	0x01
	.zero		1


	//----- nvinfo : EIATTR_MERCURY_ISA_VERSION
	.align		4
        /*0054*/ 	.byte	0x03, 0x5f
        /*0056*/ 	.short	0x0101


	//----- nvinfo : EIATTR_VRC_CTA_INIT_COUNT
	.align		4
        /*0058*/ 	.byte	0x02, 0x4a
	.zero		1
	.zero		1


	//----- nvinfo : EIATTR_EXIT_INSTR_OFFSETS
	.align		4
        /*005c*/ 	.byte	0x04, 0x1c
        /*005e*/ 	.short	(.L_380 - .L_379)


	//   ....[0]....
.L_379:
        /*0060*/ 	.word	0x00000090


	//   ....[1]....
        /*0064*/ 	.word	0x000007d0


	//   ....[2]....
        /*0068*/ 	.word	0x00000b10


	//   ....[3]....
        /*006c*/ 	.word	0x00000ce0


	//----- nvinfo : EIATTR_CRS_STACK_SIZE
	.align		4
.L_380:
        /*0070*/ 	.byte	0x04, 0x1e
        /*0072*/ 	.short	(.L_382 - .L_381)
.L_381:
        /*0074*/ 	.word	0x00000000


	//----- nvinfo : EIATTR_CBANK_PARAM_SIZE
	.align		4
.L_382:
        /*0078*/ 	.byte	0x03, 0x19
        /*007a*/ 	.short	0x0018


	//----- nvinfo : EIATTR_PARAM_CBANK
	.align		4
        /*007c*/ 	.byte	0x04, 0x0a
        /*007e*/ 	.short	(.L_384 - .L_383)
	.align		4
.L_383:
        /*0080*/ 	.word	index@(.nv.constant0._Z11sort_chunksPKiPiii)
        /*0084*/ 	.short	0x0380
        /*0086*/ 	.short	0x0018


	//----- nvinfo : EIATTR_SW_WAR
	.align		4
.L_384:
        /*0088*/ 	.byte	0x04, 0x36
        /*008a*/ 	.short	(.L_386 - .L_385)
.L_385:
        /*008c*/ 	.word	0x00000008
.L_386:


//--------------------- .nv.callgraph             --------------------------
	.section	.nv.callgraph,"",@"SHT_CUDA_CALLGRAPH"
	.align	4
	.sectionentsize	8
	.align		4
        /*0000*/ 	.word	0x00000000
	.align		4
        /*0004*/ 	.word	0xffffffff
	.align		4
        /*0008*/ 	.word	0x00000000
	.align		4
        /*000c*/ 	.word	0xfffffffe
	.align		4
        /*0010*/ 	.word	0x00000000
	.align		4
        /*0014*/ 	.word	0xfffffffd
	.align		4
        /*0018*/ 	.word	0x00000000
	.align		4
        /*001c*/ 	.word	0xfffffffc


//--------------------- .nv.constant4             --------------------------
	.section	.nv.constant4,"a",@progbits
	.align	8
	.align		8
.nv.constant4:
        /*0000*/ 	.dword	_ZN34_INTERNAL_ef7d86a9_4_k_cu_6664d13e4cuda3std3__45__cpo5beginE
	.align		8
        /*0008*/ 	.dword	_ZN34_INTERNAL_ef7d86a9_4_k_cu_6664d13e4cuda3std3__45__cpo3endE
	.align		8
        /*0010*/ 	.dword	_ZN34_INTERNAL_ef7d86a9_4_k_cu_6664d13e4cuda3std3__45__cpo6cbeginE
	.align		8
        /*0018*/ 	.dword	_ZN34_INTERNAL_ef7d86a9_4_k_cu_6664d13e4cuda3std3__45__cpo4cendE
	.align		8
        /*0020*/ 	.dword	_ZN34_INTERNAL_ef7d86a9_4_k_cu_6664d13e4cuda3std3__45__cpo6rbeginE
	.align		8
        /*0028*/ 	.dword	_ZN34_INTERNAL_ef7d86a9_4_k_cu_6664d13e4cuda3std3__45__cpo4rendE
	.align		8
        /*0030*/ 	.dword	_ZN34_INTERNAL_ef7d86a9_4_k_cu_6664d13e4cuda3std3__45__cpo7crbeginE
	.align		8
        /*0038*/ 	.dword	_ZN34_INTERNAL_ef7d86a9_4_k_cu_6664d13e4cuda3std3__45__cpo5crendE
	.align		8
        /*0040*/ 	.dword	_ZN34_INTERNAL_ef7d86a9_4_k_cu_6664d13e4cuda3std3__436_GLOBAL__N__ef7d86a9_4_k_cu_6664d13e6ignoreE
	.align		8
        /*0048*/ 	.dword	_ZN34_INTERNAL_ef7d86a9_4_k_cu_6664d13e4cuda3std3__419piecewise_constructE
	.align		8
        /*0050*/ 	.dword	_ZN34_INTERNAL_ef7d86a9_4_k_cu_6664d13e4cuda3std3__48in_placeE
	.align		8
        /*0058*/ 	.dword	_ZN34_INTERNAL_ef7d86a9_4_k_cu_6664d13e4cuda3std3__420unreachable_sentinelE
	.align		8
        /*0060*/ 	.dword	_ZN34_INTERNAL_ef7d86a9_4_k_cu_6664d13e4cuda3std3__47nulloptE
	.align		8
        /*0068*/ 	.dword	_ZN34_INTERNAL_ef7d86a9_4_k_cu_6664d13e4cuda3std3__48unexpectE
	.align		8
        /*0070*/ 	.dword	_ZN34_INTERNAL_ef7d86a9_4_k_cu_6664d13e4cuda3std6ranges3__45__cpo4swapE
	.align		8
        /*0078*/ 	.dword	_ZN34_INTERNAL_ef7d86a9_4_k_cu_6664d13e4cuda3std6ranges3__45__cpo9iter_moveE
	.align		8
        /*0080*/ 	.dword	_ZN34_INTERNAL_ef7d86a9_4_k_cu_6664d13e4cuda3std6ranges3__45__cpo5beginE
	.align		8
        /*0088*/ 	.dword	_ZN34_INTERNAL_ef7d86a9_4_k_cu_6664d13e4cuda3std6ranges3__45__cpo3endE
	.align		8
        /*0090*/ 	.dword	_ZN34_INTERNAL_ef7d86a9_4_k_cu_6664d13e4cuda3std6ranges3__45__cpo6cbeginE
	.align		8
        /*0098*/ 	.dword	_ZN34_INTERNAL_ef7d86a9_4_k_cu_6664d13e4cuda3std6ranges3__45__cpo4cendE
	.align		8
        /*00a0*/ 	.dword	_ZN34_INTERNAL_ef7d86a9_4_k_cu_6664d13e4cuda3std6ranges3__45__cpo7advanceE
	.align		8
        /*00a8*/ 	.dword	_ZN34_INTERNAL_ef7d86a9_4_k_cu_6664d13e4cuda3std6ranges3__45__cpo9iter_swapE
	.align		8
        /*00b0*/ 	.dword	_ZN34_INTERNAL_ef7d86a9_4_k_cu_6664d13e4cuda3std6ranges3__45__cpo4nextE
	.align		8
        /*00b8*/ 	.dword	_ZN34_INTERNAL_ef7d86a9_4_k_cu_6664d13e4cuda3std6ranges3__45__cpo4prevE
	.align		8
        /*00c0*/ 	.dword	_ZN34_INTERNAL_ef7d86a9_4_k_cu_6664d13e4cuda3std6ranges3__45__cpo4dataE
	.align		8
        /*00c8*/ 	.dword	_ZN34_INTERNAL_ef7d86a9_4_k_cu_6664d13e4cuda3std6ranges3__45__cpo5cdataE
	.align		8
        /*00d0*/ 	.dword	_ZN34_INTERNAL_ef7d86a9_4_k_cu_6664d13e4cuda3std6ranges3__45__cpo4sizeE
	.align		8
        /*00d8*/ 	.dword	_ZN34_INTERNAL_ef7d86a9_4_k_cu_6664d13e4cuda3std6ranges3__45__cpo5ssizeE
	.align		8
        /*00e0*/ 	.dword	_ZN34_INTERNAL_ef7d86a9_4_k_cu_6664d13e4cuda3std6ranges3__45__cpo8distanceE
	.align		8
        /*00e8*/ 	.dword	_ZN34_INTERNAL_ef7d86a9_4_k_cu_6664d13e6thrust24THRUST_300001_SM_1000_NS8cuda_cub3parE
	.align		8
        /*00f0*/ 	.dword	_ZN34_INTERNAL_ef7d86a9_4_k_cu_6664d13e6thrust24THRUST_300001_SM_1000_NS8cuda_cub10par_nosyncE
	.align		8
        /*00f8*/ 	.dword	_ZN34_INTERNAL_ef7d86a9_4_k_cu_6664d13e6thrust24THRUST_300001_SM_1000_NS6system6detail10sequential3seqE
	.align		8
        /*0100*/ 	.dword	_ZN34_INTERNAL_ef7d86a9_4_k_cu_6664d13e6thrust24THRUST_300001_SM_1000_NS6system3cpp3parE
	.align		8
        /*0108*/ 	.dword	_ZN34_INTERNAL_ef7d86a9_4_k_cu_6664d13e6thrust24THRUST_300001_SM_1000_NS12placeholders2_1E
	.align		8
        /*0110*/ 	.dword	_ZN34_INTERNAL_ef7d86a9_4_k_cu_6664d13e6thrust24THRUST_300001_SM_1000_NS12placeholders2_2E
	.align		8
        /*0118*/ 	.dword	_ZN34_INTERNAL_ef7d86a9_4_k_cu_6664d13e6thrust24THRUST_300001_SM_1000_NS12placeholders2_3E
	.align		8
        /*0120*/ 	.dword	_ZN34_INTERNAL_ef7d86a9_4_k_cu_6664d13e6thrust24THRUST_300001_SM_1000_NS12placeholders2_4E
	.align		8
        /*0128*/ 	.dword	_ZN34_INTERNAL_ef7d86a9_4_k_cu_6664d13e6thrust24THRUST_300001_SM_1000_NS12placeholders2_5E
	.align		8
        /*0130*/ 	.dword	_ZN34_INTERNAL_ef7d86a9_4_k_cu_6664d13e6thrust24THRUST_300001_SM_1000_NS12placeholders2_6E
	.align		8
        /*0138*/ 	.dword	_ZN34_INTERNAL_ef7d86a9_4_k_cu_6664d13e6thrust24THRUST_300001_SM_1000_NS12placeholders2_7E
	.align		8
        /*0140*/ 	.dword	_ZN34_INTERNAL_ef7d86a9_4_k_cu_6664d13e6thrust24THRUST_300001_SM_1000_NS12placeholders2_8E
	.align		8
        /*0148*/ 	.dword	_ZN34_INTERNAL_ef7d86a9_4_k_cu_6664d13e6thrust24THRUST_300001_SM_1000_NS12placeholders2_9E
	.align		8
        /*0150*/ 	.dword	_ZN34_INTERNAL_ef7d86a9_4_k_cu_6664d13e6thrust24THRUST_300001_SM_1000_NS12placeholders3_10E
	.align		8
        /*0158*/ 	.dword	_ZN34_INTERNAL_ef7d86a9_4_k_cu_6664d13e6thrust24THRUST_300001_SM_1000_NS3seqE
	.align		8
        /*0160*/ 	.dword	_ZN34_INTERNAL_ef7d86a9_4_k_cu_6664d13e6thrust24THRUST_300001_SM_1000_NS6deviceE


//--------------------- .text._ZN3cub18CUB_300001_SM_10006detail10radix_sort29DeviceRadixSortOnesweepKernelINS1_5radix10policy_hubIiNS0_8NullTypeEyE10Policy1000ELNS0_9SortOrderE0EiS6_yiiNS1_21identity_decomposer_tEEEvPT5_SC_PT3_PKSD_PT1_PKSH_PT2_PKSL_T4_iiT6_ --------------------------
	.section	.text._ZN3cub18CUB_300001_SM_10006detail10radix_sort29DeviceRadixSortOnesweepKernelINS1_5radix10policy_hubIiNS0_8NullTypeEyE10Policy1000ELNS0_9SortOrderE0EiS6_yiiNS1_21identity_decomposer_tEEEvPT5_SC_PT3_PKSD_PT1_PKSH_PT2_PKSL_T4_iiT6_,"ax",@progbits
	.align	128
        .global         _ZN3cub18CUB_300001_SM_10006detail10radix_sort29DeviceRadixSortOnesweepKernelINS1_5radix10policy_hubIiNS0_8NullTypeEyE10Policy1000ELNS0_9SortOrderE0EiS6_yiiNS1_21identity_decomposer_tEEEvPT5_SC_PT3_PKSD_PT1_PKSH_PT2_PKSL_T4_iiT6_
        .type           _ZN3cub18CUB_300001_SM_10006detail10radix_sort29DeviceRadixSortOnesweepKernelINS1_5radix10policy_hubIiNS0_8NullTypeEyE10Policy1000ELNS0_9SortOrderE0EiS6_yiiNS1_21identity_decomposer_tEEEvPT5_SC_PT3_PKSD_PT1_PKSH_PT2_PKSL_T4_iiT6_,@function
        .size           _ZN3cub18CUB_300001_SM_10006detail10radix_sort29DeviceRadixSortOnesweepKernelINS1_5radix10policy_hubIiNS0_8NullTypeEyE10Policy1000ELNS0_9SortOrderE0EiS6_yiiNS1_21identity_decomposer_tEEEvPT5_SC_PT3_PKSD_PT1_PKSH_PT2_PKSL_T4_iiT6_,(.L_x_351 - _ZN3cub18CUB_300001_SM_10006detail10radix_sort29DeviceRadixSortOnesweepKernelINS1_5radix10policy_hubIiNS0_8NullTypeEyE10Policy1000ELNS0_9SortOrderE0EiS6_yiiNS1_21identity_decomposer_tEEEvPT5_SC_PT3_PKSD_PT1_PKSH_PT2_PKSL_T4_iiT6_)
        .other          _ZN3cub18CUB_300001_SM_10006detail10radix_sort29DeviceRadixSortOnesweepKernelINS1_5radix10policy_hubIiNS0_8NullTypeEyE10Policy1000ELNS0_9SortOrderE0EiS6_yiiNS1_21identity_decomposer_tEEEvPT5_SC_PT3_PKSD_PT1_PKSH_PT2_PKSL_T4_iiT6_,@"STO_CUDA_ENTRY STV_DEFAULT"
_ZN3cub18CUB_300001_SM_10006detail10radix_sort29DeviceRadixSortOnesweepKernelINS1_5radix10policy_hubIiNS0_8NullTypeEyE10Policy1000ELNS0_9SortOrderE0EiS6_yiiNS1_21identity_decomposer_tEEEvPT5_SC_PT3_PKSD_PT1_PKSH_PT2_PKSL_T4_iiT6_:
.text._ZN3cub18CUB_300001_SM_10006detail10radix_sort29DeviceRadixSortOnesweepKernelINS1_5radix10policy_hubIiNS0_8NullTypeEyE10Policy1000ELNS0_9SortOrderE0EiS6_yiiNS1_21identity_decomposer_tEEEvPT5_SC_PT3_PKSD_PT1_PKSH_PT2_PKSL_T4_iiT6_:
[----:B------:R-:W-:Y:S01]  /*0000*/  LDC R1, c[0x0][0x37c] ;  /* 0x0000df00ff017b82 */ /* 0x000fe20000000800 */
[----:B------:R-:W0:Y:S01]  /*0010*/  S2R R3, SR_TID.X ;  /* 0x0000000000037919 */ /* 0x000e220000002100 */
[----:B------:R-:W1:Y:S01]  /*0020*/  LDCU.64 UR8, c[0x0][0x358] ;  /* 0x00006b00ff0877ac */ /* 0x000e620008000a00 */
[----:B------:R-:W-:Y:S01]  /*0030*/  BSSY.RECONVERGENT B0, `(.L_x_0) ;  /* 0x000000a000007945 */ /* 0x000fe20003800200 */
[----:B0-----:R-:W-:-:S13]  /*0040*/  ISETP.NE.AND P0, PT, R3, RZ, PT ;  /* 0x000000ff0300720c */ /* 0x001fda0003f05270 */
[----:B-1----:R-:W-:Y:S05]  /*0050*/  @P0 BRA `(.L_x_1) ;  /* 0x00000000001c0947 */ /* 0x002fea0003800000 */
[----:B------:R-:W0:Y:S01]  /*0060*/  LDC.64 R4, c[0x0][0x388] ;  /* 0x0000e200ff047b82 */ /* 0x000e220000000a00 */
[----:B------:R-:W-:-:S05]  /*0070*/  IMAD.MOV.U32 R7, RZ, RZ, 0x1 ;  /* 0x00000001ff077424 */ /* 0x000fca00078e00ff */
[----:B0-----:R-:W2:Y:S02]  /*0080*/  ATOMG.E.ADD.STRONG.GPU PT, R4, desc[UR8][R4.64], R7 ;  /* 0x80000007040479a8 */ /* 0x001ea400081ef108 */
[----:B------:R-:W0:Y:S01]  /*0090*/  S2UR UR5, SR_CgaCtaId ;  /* 0x00000000000579c3 */ /* 0x000e220000008800 */
[----:B------:R-:W-:Y:S02]  /*00a0*/  UMOV UR4, 0x400 ;  /* 0x0000040000047882 */ /* 0x000fe40000000000 */
[----:B0-----:R-:W-:-:S09]  /*00b0*/  ULEA UR4, UR5, UR4, 0x18 ;  /* 0x0000000405047291 */ /* 0x001fd2000f8ec0ff */
[----:B--2---:R0:W-:Y:S03]  /*00c0*/  STS [UR4+0x7200], R4 ;  /* 0x00720004ff007988 */ /* 0x0041e60008000804 */
.L_x_1:
[----:B------:R-:W-:Y:S05]  /*00d0*/  BSYNC.RECONVERGENT B0 ;  /* 0x0000000000007941 */ /* 0x000fea0003800200 */
.L_x_0:
[----:B------:R-:W1:Y:S08]  /*00e0*/  S2UR UR5, SR_CgaCtaId ;  /* 0x00000000000579c3 */ /* 0x000e700000008800 */
[----:B------:R-:W-:Y:S06]  /*00f0*/  BAR.SYNC.DEFER_BLOCKING 0x0 ;  /* 0x0000000000007b1d */ /* 0x000fec0000010000 */
[----:B------:R-:W-:Y:S01]  /*0100*/  UMOV UR4, 0x400 ;  /* 0x0000040000047882 */ /* 0x000fe20000000000 */
[----:B------:R-:W2:Y:S01]  /*0110*/  S2R R46, SR_LANEID ;  /* 0x00000000002e7919 */ /* 0x000ea20000000000 */
[----:B-1----:R-:W-:Y:S01]  /*0120*/  ULEA UR4, UR5, UR4, 0x18 ;  /* 0x0000000405047291 */ /* 0x002fe2000f8ec0ff */
[----:B------:R-:W1:Y:S08]  /*0130*/  LDCU UR5, c[0x0][0x3c0] ;  /* 0x00007800ff0577ac */ /* 0x000e700008000800 */
[----:B------:R-:W3:Y:S02]  /*0140*/  LDS R0, [UR4+0x7200] ;  /* 0x00720004ff007984 */ /* 0x000ee40008000800 */
[----:B---3--:R-:W-:-:S13]  /*0150*/  R2UR UR7, R0 ;  /* 0x00000000000772ca */ /* 0x008fda00000e0000 */
[----:B------:R-:W-:-:S04]  /*0160*/  UIMAD UR6, UR7, 0x1c80, URZ ;  /* 0x00001c80070678a4 */ /* 0x000fc8000f8e02ff */
[----:B------:R-:W-:Y:S02]  /*0170*/  UIADD3 UR10, UPT, UPT, UR6, 0x1c80, URZ ;  /* 0x00001c80060a7890 */ /* 0x000fe4000fffe0ff */
[----:B------:R-:W-:Y:S02]  /*0180*/  USHF.R.S32.HI UR11, URZ, 0x1f, UR6 ;  /* 0x0000001fff0b7899 */ /* 0x000fe40008011406 */
[----:B-1----:R-:W-:-:S09]  /*0190*/  UISETP.GT.AND UP0, UPT, UR10, UR5, UPT ;  /* 0x000000050a00728c */ /* 0x002fd2000bf04270 */
[----:B--2---:R-:W-:Y:S05]  /*01a0*/  BRA.U UP0, `(.L_x_2) ;  /* 0x0000000100707547 */ /* 0x004fea000b800000 */
[----:B------:R-:W0:Y:S01]  /*01b0*/  LDCU.64 UR12, c[0x0][0x3a8] ;  /* 0x00007500ff0c77ac */ /* 0x000e220008000a00 */
[C---:B------:R-:W-:Y:S02]  /*01c0*/  LOP3.LUT R0, R3.reuse, 0x1f, RZ, 0xc0, !PT ;  /* 0x0000001f03007812 */ /* 0x040fe400078ec0ff */
[----:B------:R-:W-:-:S05]  /*01d0*/  LOP3.LUT R5, R3, 0x3e0, RZ, 0xc0, !PT ;  /* 0x000003e003057812 */ /* 0x000fca00078ec0ff */
[----:B------:R-:W-:-:S05]  /*01e0*/  IMAD R0, R5, 0x13, R0 ;  /* 0x0000001305007824 */ /* 0x000fca00078e0200 */
[----:B------:R-:W-:-:S05]  /*01f0*/  IADD3 R0, P0, PT, R0, UR6, RZ ;  /* 0x0000000600007c10 */ /* 0x000fca000ff1e0ff */
[----:B------:R-:W-:Y:S01]  /*0200*/  IMAD.X R5, RZ, RZ, UR11, P0 ;  /* 0x0000000bff057e24 */ /* 0x000fe200080e06ff */
[----:B0-----:R-:W-:-:S04]  /*0210*/  LEA R4, P0, R0, UR12, 0x2 ;  /* 0x0000000c00047c11 */ /* 0x001fc8000f8010ff */
[----:B------:R-:W-:-:S05]  /*0220*/  LEA.HI.X R5, R0, UR13, R5, 0x2, P0 ;  /* 0x0000000d00057c11 */ /* 0x000fca00080f1405 */
[----:B------:R0:W5:Y:S04]  /*0230*/  LDG.E R44, desc[UR8][R4.64] ;  /* 0x00000008042c7981 */ /* 0x000168000c1e1900 */
        /* <DEDUP_REMOVED lines=17> */
[----:B------:R0:W5:Y:S01]  /*0350*/  LDG.E R24, desc[UR8][R4.64+0x900] ;  /* 0x0009000804187981 */ /* 0x000162000c1e1900 */
[----:B------:R-:W-:Y:S05]  /*0360*/  BRA `(.L_x_3) ;  /* 0x0000000400507947 */ /* 0x000fea0003800000 */
.L_x_2:
[C---:B------:R-:W-:Y:S01]  /*0370*/  LOP3.LUT R0, R3.reuse, 0x1f, RZ, 0xc0, !PT ;  /* 0x0000001f03007812 */ /* 0x040fe200078ec0ff */
[----:B------:R-:W1:Y:S01]  /*0380*/  LDCU.64 UR12, c[0x0][0x3a8] ;  /* 0x00007500ff0c77ac */ /* 0x000e620008000a00 */
[----:B------:R-:W-:Y:S01]  /*0390*/  LOP3.LUT R5, R3, 0x3e0, RZ, 0xc0, !PT ;  /* 0x000003e003057812 */ /* 0x000fe200078ec0ff */
[----:B------:R-:W-:Y:S01]  /*03a0*/  IMAD.MOV.U32 R44, RZ, RZ, 0x7fffffff ;  /* 0x7fffffffff2c7424 */ /* 0x000fe200078e00ff */
[----:B------:R-:W-:Y:S01]  /*03b0*/  UIADD3 UR5, UPT, UPT, -UR6, UR5, URZ ;  /* 0x0000000506057290 */ /* 0x000fe2000fffe1ff */
[----:B------:R-:W-:Y:S02]  /*03c0*/  IMAD.MOV.U32 R42, RZ, RZ, 0x7fffffff ;  /* 0x7fffffffff2a7424 */ /* 0x000fe400078e00ff */
[----:B------:R-:W-:Y:S02]  /*03d0*/  IMAD R7, R5, 0x13, R0 ;  /* 0x0000001305077824 */ /* 0x000fe400078e0200 */
[----:B------:R-:W-:Y:S02]  /*03e0*/  IMAD.MOV.U32 R43, RZ, RZ, 0x7fffffff ;  /* 0x7fffffffff2b7424 */ /* 0x000fe400078e00ff */
[C---:B------:R-:W-:Y:S01]  /*03f0*/  VIADD R0, R7.reuse, 0x20 ;  /* 0x0000002007007836 */ /* 0x040fe20000000000 */
[C---:B------:R-:W-:Y:S01]  /*0400*/  ISETP.GE.AND P1, PT, R7.reuse, UR5, PT ;  /* 0x0000000507007c0c */ /* 0x040fe2000bf26270 */
[----:B------:R-:W-:-:S02]  /*0410*/  VIADD R5, R7, 0x60 ;  /* 0x0000006007057836 */ /* 0x000fc40000000000 */
[C---:B0-----:R-:W-:Y:S01]  /*0420*/  VIADD R4, R7.reuse, 0x40 ;  /* 0x0000004007047836 */ /* 0x041fe20000000000 */
[----:B------:R-:W-:Y:S01]  /*0430*/  ISETP.GE.AND P2, PT, R0, UR5, PT ;  /* 0x0000000500007c0c */ /* 0x000fe2000bf46270 */
[C---:B------:R-:W-:Y:S01]  /*0440*/  VIADD R8, R7.reuse, 0xa0 ;  /* 0x000000a007087836 */ /* 0x040fe20000000000 */
[C---:B------:R-:W-:Y:S01]  /*0450*/  IADD3 R0, P0, PT, R7.reuse, UR6, RZ ;  /* 0x0000000607007c10 */ /* 0x040fe2000ff1e0ff */
[----:B------:R-:W-:Y:S01]  /*0460*/  VIADD R6, R7, 0x80 ;  /* 0x0000008007067836 */ /* 0x000fe20000000000 */
[----:B------:R-:W-:Y:S01]  /*0470*/  ISETP.GE.AND P4, PT, R5, UR5, PT ;  /* 0x0000000505007c0c */ /* 0x000fe2000bf86270 */
[----:B------:R-:W-:Y:S01]  /*0480*/  VIADD R9, R7, 0xc0 ;  /* 0x000000c007097836 */ /* 0x000fe20000000000 */
[----:B------:R-:W-:Y:S01]  /*0490*/  ISETP.GE.AND P3, PT, R4, UR5, PT ;  /* 0x0000000504007c0c */ /* 0x000fe2000bf66270 */
[----:B------:R-:W-:Y:S01]  /*04a0*/  IMAD.X R5, RZ, RZ, UR11, P0 ;  /* 0x0000000bff057e24 */ /* 0x000fe200080e06ff */
[----:B-1----:R-:W-:Y:S02]  /*04b0*/  LEA R4, P0, R0, UR12, 0x2 ;  /* 0x0000000c00047c11 */ /* 0x002fe4000f8010ff */
[----:B------:R-:W-:-:S02]  /*04c0*/  ISETP.GE.AND P6, PT, R8, UR5, PT ;  /* 0x0000000508007c0c */ /* 0x000fc4000bfc6270 */
[----:B------:R-:W-:Y:S01]  /*04d0*/  LEA.HI.X R5, R0, UR13, R5, 0x2, P0 ;  /* 0x0000000d00057c11 */ /* 0x000fe200080f1405 */
[----:B------:R-:W-:Y:S01]  /*04e0*/  VIADD R0, R7, 0xe0 ;  /* 0x000000e007007836 */ /* 0x000fe20000000000 */
[----:B------:R-:W-:Y:S01]  /*04f0*/  ISETP.GE.AND P5, PT, R6, UR5, PT ;  /* 0x0000000506007c0c */ /* 0x000fe2000bfa6270 */
[----:B------:R-:W-:Y:S01]  /*0500*/  IMAD.MOV.U32 R8, RZ, RZ, 0x7fffffff ;  /* 0x7fffffffff087424 */ /* 0x000fe200078e00ff */
[----:B------:R-:W-:Y:S01]  /*0510*/  ISETP.GE.AND P0, PT, R9, UR5, PT ;  /* 0x0000000509007c0c */ /* 0x000fe2000bf06270 */
[----:B------:R1:W5:Y:S01]  /*0520*/  @!P1 LDG.E R44, desc[UR8][R4.64] ;  /* 0x00000008042c9981 */ /* 0x000362000c1e1900 */
[----:B------:R-:W-:Y:S01]  /*0530*/  ISETP.GE.AND P1, PT, R0, UR5, PT ;  /* 0x0000000500007c0c */ /* 0x000fe2000bf26270 */
[C---:B------:R-:W-:Y:S02]  /*0540*/  VIADD R0, R7.reuse, 0x120 ;  /* 0x0000012007007836 */ /* 0x040fe40000000000 */
[----:B------:R1:W5:Y:S01]  /*0550*/  @!P3 LDG.E R42, desc[UR8][R4.64+0x100] ;  /* 0x00010008042ab981 */ /* 0x000362000c1e1900 */
[----:B------:R-:W-:-:S02]  /*0560*/  VIADD R6, R7, 0x100 ;  /* 0x0000010007067836 */ /* 0x000fc40000000000 */
[----:B------:R-:W-:Y:S01]  /*0570*/  ISETP.GE.AND P3, PT, R0, UR5, PT ;  /* 0x0000000500007c0c */ /* 0x000fe2000bf66270 */
[----:B------:R-:W-:Y:S01]  /*0580*/  VIADD R0, R7, 0x140 ;  /* 0x0000014007007836 */ /* 0x000fe20000000000 */
[----:B------:R1:W5:Y:S01]  /*0590*/  @!P4 LDG.E R8, desc[UR8][R4.64+0x180] ;  /* 0x000180080408c981 */ /* 0x000362000c1e1900 */
[----:B------:R-:W-:-:S03]  /*05a0*/  IMAD.MOV.U32 R10, RZ, RZ, 0x7fffffff ;  /* 0x7fffffffff0a7424 */ /* 0x000fc600078e00ff */
[----:B------:R-:W-:Y:S01]  /*05b0*/  ISETP.GE.AND P4, PT, R0, UR5, PT ;  /* 0x0000000500007c0c */ /* 0x000fe2000bf86270 */
[C---:B------:R-:W-:Y:S01]  /*05c0*/  VIADD R0, R7.reuse, 0x180 ;  /* 0x0000018007007836 */ /* 0x040fe20000000000 */
[----:B------:R1:W5:Y:S01]  /*05d0*/  @!P2 LDG.E R43, desc[UR8][R4.64+0x80] ;  /* 0x00008008042ba981 */ /* 0x000362000c1e1900 */
[----:B------:R-:W-:Y:S01]  /*05e0*/  ISETP.GE.AND P2, PT, R6, UR5, PT ;  /* 0x0000000506007c0c */ /* 0x000fe2000bf46270 */
[----:B------:R-:W-:Y:S02]  /*05f0*/  IMAD.MOV.U32 R12, RZ, RZ, 0x7fffffff ;  /* 0x7fffffffff0c7424 */ /* 0x000fe400078e00ff */
[----:B------:R1:W5:Y:S01]  /*0600*/  @!P6 LDG.E R10, desc[UR8][R4.64+0x280] ;  /* 0x00028008040ae981 */ /* 0x000362000c1e1900 */
[----:B------:R-:W-:Y:S01]  /*0610*/  ISETP.GE.AND P6, PT, R0, UR5, PT ;  /* 0x0000000500007c0c */ /* 0x000fe2000bfc6270 */
[C---:B------:R-:W-:Y:S02]  /*0620*/  VIADD R0, R7.reuse, 0x1a0 ;  /* 0x000001a007007836 */ /* 0x040fe40000000000 */
[----:B------:R-:W-:Y:S01]  /*0630*/  IMAD.MOV.U32 R9, RZ, RZ, 0x7fffffff ;  /* 0x7fffffffff097424 */ /* 0x000fe200078e00ff */
[----:B------:R1:W5:Y:S01]  /*0640*/  @!P0 LDG.E R12, desc[UR8][R4.64+0x300] ;  /* 0x00030008040c8981 */ /* 0x000362000c1e1900 */
[----:B------:R-:W-:Y:S01]  /*0650*/  VIADD R6, R7, 0x160 ;  /* 0x0000016007067836 */ /* 0x000fe20000000000 */
[----:B------:R-:W-:Y:S01]  /*0660*/  ISETP.GE.AND P0, PT, R0, UR5, PT ;  /* 0x0000000500007c0c */ /* 0x000fe2000bf06270 */
[----:B------:R-:W-:-:S02]  /*0670*/  IMAD.MOV.U32 R14, RZ, RZ, 0x7fffffff ;  /* 0x7fffffffff0e7424 */ /* 0x000fc400078e00ff */
[C---:B------:R-:W-:Y:S01]  /*0680*/  VIADD R0, R7.reuse, 0x1e0 ;  /* 0x000001e007007836 */ /* 0x040fe20000000000 */
[----:B------:R1:W5:Y:S01]  /*0690*/  @!P5 LDG.E R9, desc[UR8][R4.64+0x200] ;  /* 0x000200080409d981 */ /* 0x000362000c1e1900 */
[----:B------:R-:W-:Y:S01]  /*06a0*/  ISETP.GE.AND P5, PT, R6, UR5, PT ;  /* 0x0000000506007c0c */ /* 0x000fe2000bfa6270 */
[----:B------:R-:W-:Y:S02]  /*06b0*/  IMAD.MOV.U32 R13, RZ, RZ, 0x7fffffff ;  /* 0x7fffffffff0d7424 */ /* 0x000fe400078e00ff */
[----:B------:R1:W5:Y:S01]  /*06c0*/  @!P2 LDG.E R14, desc[UR8][R4.64+0x400] ;  /* 0x00040008040ea981 */ /* 0x000362000c1e1900 */
[----:B------:R-:W-:Y:S01]  /*06d0*/  IMAD.MOV.U32 R15, RZ, RZ, 0x7fffffff ;  /* 0x7fffffffff0f7424 */ /* 0x000fe200078e00ff */
[----:B------:R-:W-:Y:S01]  /*06e0*/  ISETP.GE.AND P2, PT, R0, UR5, PT ;  /* 0x0000000500007c0c */ /* 0x000fe2000bf46270 */
[C---:B------:R-:W-:Y:S01]  /*06f0*/  VIADD R6, R7.reuse, 0x1c0 ;  /* 0x000001c007067836 */ /* 0x040fe20000000000 */
[----:B------:R1:W5:Y:S01]  /*0700*/  @!P1 LDG.E R13, desc[UR8][R4.64+0x380] ;  /* 0x00038008040d9981 */ /* 0x000362000c1e1900 */
[----:B------:R-:W-:-:S02]  /*0710*/  VIADD R0, R7, 0x200 ;  /* 0x0000020007007836 */ /* 0x000fc40000000000 */
[----:B------:R-:W-:Y:S01]  /*0720*/  IMAD.MOV.U32 R16, RZ, RZ, 0x7fffffff ;  /* 0x7fffffffff107424 */ /* 0x000fe200078e00ff */
[----:B------:R1:W5:Y:S01]  /*0730*/  @!P3 LDG.E R15, desc[UR8][R4.64+0x480] ;  /* 0x00048008040fb981 */ /* 0x000362000c1e1900 */
[----:B------:R-:W-:Y:S01]  /*0740*/  IMAD.MOV.U32 R17, RZ, RZ, 0x7fffffff ;  /* 0x7fffffffff117424 */ /* 0x000fe200078e00ff */
[----:B------:R-:W-:Y:S01]  /*0750*/  ISETP.GE.AND P1, PT, R6, UR5, PT ;  /* 0x0000000506007c0c */ /* 0x000fe2000bf26270 */
[C---:B------:R-:W-:Y:S01]  /*0760*/  VIADD R6, R7.reuse, 0x220 ;  /* 0x0000022007067836 */ /* 0x040fe20000000000 */
[----:B------:R-:W-:Y:S01]  /*0770*/  ISETP.GE.AND P3, PT, R0, UR5, PT ;  /* 0x0000000500007c0c */ /* 0x000fe2000bf66270 */
[----:B------:R-:W-:Y:S01]  /*0780*/  VIADD R0, R7, 0x240 ;  /* 0x0000024007007836 */ /* 0x000fe20000000000 */
[----:B------:R1:W5:Y:S02]  /*0790*/  @!P4 LDG.E R16, desc[UR8][R4.64+0x500] ;  /* 0x000500080410c981 */ /* 0x000364000c1e1900 */
[----:B------:R-:W-:Y:S02]  /*07a0*/  ISETP.GE.AND P4, PT, R6, UR5, PT ;  /* 0x0000000506007c0c */ /* 0x000fe4000bf86270 */
[----:B------:R1:W5:Y:S01]  /*07b0*/  @!P5 LDG.E R17, desc[UR8][R4.64+0x580] ;  /* 0x000580080411d981 */ /* 0x000362000c1e1900 */
[----:B------:R-:W-:Y:S01]  /*07c0*/  ISETP.GE.AND P5, PT, R0, UR5, PT ;  /* 0x0000000500007c0c */ /* 0x000fe2000bfa6270 */
[----:B------:R-:W-:-:S02]  /*07d0*/  IMAD.MOV.U32 R18, RZ, RZ, 0x7fffffff ;  /* 0x7fffffffff127424 */ /* 0x000fc400078e00ff */
[----:B------:R-:W-:Y:S02]  /*07e0*/  IMAD.MOV.U32 R19, RZ, RZ, 0x7fffffff ;  /* 0x7fffffffff137424 */ /* 0x000fe400078e00ff */
[----:B------:R-:W-:Y:S02]  /*07f0*/  IMAD.MOV.U32 R20, RZ, RZ, 0x7fffffff ;  /* 0x7fffffffff147424 */ /* 0x000fe400078e00ff */
[----:B------:R-:W-:Y:S01]  /*0800*/  IMAD.MOV.U32 R21, RZ, RZ, 0x7fffffff ;  /* 0x7fffffffff157424 */ /* 0x000fe200078e00ff */
[----:B------:R1:W5:Y:S01]  /*0810*/  @!P6 LDG.E R18, desc[UR8][R4.64+0x600] ;  /* 0x000600080412e981 */ /* 0x000362000c1e1900 */
[----:B------:R-:W-:Y:S02]  /*0820*/  IMAD.MOV.U32 R22, RZ, RZ, 0x7fffffff ;  /* 0x7fffffffff167424 */ /* 0x000fe400078e00ff */
[----:B------:R-:W-:Y:S01]  /*0830*/  IMAD.MOV.U32 R23, RZ, RZ, 0x7fffffff ;  /* 0x7fffffffff177424 */ /* 0x000fe200078e00ff */
[----:B------:R1:W5:Y:S01]  /*0840*/  @!P0 LDG.E R19, desc[UR8][R4.64+0x680] ;  /* 0x0006800804138981 */ /* 0x000362000c1e1900 */
[----:B------:R-:W-:-:S03]  /*0850*/  IMAD.MOV.U32 R24, RZ, RZ, 0x7fffffff ;  /* 0x7fffffffff187424 */ /* 0x000fc600078e00ff */
[----:B------:R1:W5:Y:S04]  /*0860*/  @!P1 LDG.E R20, desc[UR8][R4.64+0x700] ;  /* 0x0007000804149981 */ /* 0x000368000c1e1900 */
[----:B------:R1:W5:Y:S04]  /*0870*/  @!P2 LDG.E R21, desc[UR8][R4.64+0x780] ;  /* 0x000780080415a981 */ /* 0x000368000c1e1900 */
[----:B------:R1:W5:Y:S04]  /*0880*/  @!P3 LDG.E R22, desc[UR8][R4.64+0x800] ;  /* 0x000800080416b981 */ /* 0x000368000c1e1900 */
[----:B------:R1:W5:Y:S04]  /*0890*/  @!P4 LDG.E R23, desc[UR8][R4.64+0x880] ;  /* 0x000880080417c981 */ /* 0x000368000c1e1900 */
[----:B------:R1:W5:Y:S02]  /*08a0*/  @!P5 LDG.E R24, desc[UR8][R4.64+0x900] ;  /* 0x000900080418d981 */ /* 0x000364000c1e1900 */
.L_x_3:
[----:B01----:R-:W-:Y:S01]  /*08b0*/  VIMNMX R5, PT, PT, R46, 0xe0, !PT ;  /* 0x000000e02e057848 */ /* 0x003fe20007fe0100 */
[----:B------:R-:W0:Y:S01]  /*08c0*/  LDCU UR5, c[0x0][0x3c8] ;  /* 0x00007900ff0577ac */ /* 0x000e220008000800 */
[----:B------:R-:W-:Y:S01]  /*08d0*/  SHF.R.U32.HI R0, RZ, 0x5, R3 ;  /* 0x00000005ff007819 */ /* 0x000fe20000011603 */
[----:B------:R-:W-:Y:S01]  /*08e0*/  BSSY.RECONVERGENT B0, `(.L_x_4) ;  /* 0x0000026000007945 */ /* 0x000fe20003800200 */
[--C-:B------:R-:W-:Y:S01]  /*08f0*/  IADD3 R5, PT, PT, R5, 0x1f, -R46.reuse ;  /* 0x0000001f05057810 */ /* 0x100fe20007ffe82e */
[----:B------:R-:W-:Y:S01]  /*0900*/  UMOV UR6, 0xffffffff ;  /* 0xffffffff00067882 */ /* 0x000fe20000000000 */
[----:B------:R-:W-:Y:S02]  /*0910*/  IMAD.MOV.U32 R7, RZ, RZ, R46 ;  /* 0x000000ffff077224 */ /* 0x000fe400078e002e */
[C---:B------:R-:W-:Y:S02]  /*0920*/  ISETP.GE.U32.AND P0, PT, R5.reuse, 0x1e0, PT ;  /* 0x000001e00500780c */ /* 0x040fe40003f06070 */
[----:B------:R-:W-:Y:S01]  /*0930*/  LEA.HI R6, R5, 0x1, RZ, 0x1b ;  /* 0x0000000105067811 */ /* 0x000fe200078fd8ff */
[----:B------:R-:W-:-:S03]  /*0940*/  IMAD.SHL.U32 R5, R0, 0x400, RZ ;  /* 0x0000040000057824 */ /* 0x000fc600078e00ff */
[----:B------:R-:W-:-:S04]  /*0950*/  LOP3.LUT R25, R6, 0xf, RZ, 0xc0, !PT ;  /* 0x0000000f06197812 */ /* 0x000fc800078ec0ff */
[----:B------:R-:W-:Y:S01]  /*0960*/  ISETP.NE.AND P1, PT, R25, RZ, PT ;  /* 0x000000ff1900720c */ /* 0x000fe20003f25270 */
[----:B0-----:R-:W-:Y:S02]  /*0970*/  USHF.L.U32 UR5, UR6, UR5, URZ ;  /* 0x0000000506057299 */ /* 0x001fe400080006ff */
[----:B------:R-:W-:Y:S10]  /*0980*/  @!P0 BRA `(.L_x_5) ;  /* 0x00000000006c8947 */ /* 0x000ff40003800000 */
[----:B------:R-:W-:Y:S01]  /*0990*/  IMAD R4, R46, 0x4, R5 ;  /* 0x000000042e047824 */ /* 0x000fe200078e0205 */
[----:B------:R-:W-:Y:S01]  /*09a0*/  LOP3.LUT R0, R6, 0xffffff0, RZ, 0xc0, !PT ;  /* 0x0ffffff006007812 */ /* 0x000fe200078ec0ff */
[----:B------:R-:W-:Y:S02]  /*09b0*/  IMAD.U32 R11, RZ, RZ, UR4 ;  /* 0x00000004ff0b7e24 */ /* 0x000fe4000f8e00ff */
[----:B------:R-:W-:Y:S02]  /*09c0*/  IMAD.MOV.U32 R7, RZ, RZ, R46 ;  /* 0x000000ffff077224 */ /* 0x000fe400078e002e */
[----:B------:R-:W-:Y:S01]  /*09d0*/  IMAD.MOV R0, RZ, RZ, -R0 ;  /* 0x000000ffff007224 */ /* 0x000fe200078e0a00 */
[----:B------:R-:W-:-:S07]  /*09e0*/  IADD3 R4, PT, PT, R4, 0x400, R11 ;  /* 0x0000040004047810 */ /* 0x000fce0007ffe00b */
.L_x_6:
[----:B------:R-:W-:Y:S01]  /*09f0*/  VIADD R0, R0, 0x10 ;  /* 0x0000001000007836 */ /* 0x000fe20000000000 */
[----:B------:R-:W-:Y:S01]  /*0a00*/  STS [R4+-0x400], RZ ;  /* 0xfffc00ff04007388 */ /* 0x000fe20000000800 */
[----:B------:R-:W-:-:S03]  /*0a10*/  VIADD R7, R7, 0x200 ;  /* 0x0000020007077836 */ /* 0x000fc60000000000 */
[----:B------:R-:W-:Y:S01]  /*0a20*/  ISETP.NE.AND P0, PT, R0, RZ, PT ;  /* 0x000000ff0000720c */ /* 0x000fe20003f05270 */
[----:B------:R-:W-:Y:S04]  /*0a30*/  STS [R4+-0x380], RZ ;  /* 0xfffc80ff04007388 */ /* 0x000fe80000000800 */
[----:B------:R-:W-:Y:S04]  /*0a40*/  STS [R4+-0x300], RZ ;  /* 0xfffd00ff04007388 */ /* 0x000fe80000000800 */
[----:B------:R-:W-:Y:S04]  /*0a50*/  STS [R4+-0x280], RZ ;  /* 0xfffd80ff04007388 */ /* 0x000fe80000000800 */
[----:B------:R-:W-:Y:S04]  /*0a60*/  STS [R4+-0x200], RZ ;  /* 0xfffe00ff04007388 */ /* 0x000fe80000000800 */
[----:B------:R-:W-:Y:S04]  /*0a70*/  STS [R4+-0x180], RZ ;  /* 0xfffe80ff04007388 */ /* 0x000fe80000000800 */
[----:B------:R-:W-:Y:S04]  /*0a80*/  STS [R4+-0x100], RZ ;  /* 0xffff00ff04007388 */ /* 0x000fe80000000800 */
[----:B------:R-:W-:Y:S04]  /*0a90*/  STS [R4+-0x80], RZ ;  /* 0xffff80ff04007388 */ /* 0x000fe80000000800 */
[----:B------:R-:W-:Y:S04]  /*0aa0*/  STS [R4], RZ ;  /* 0x000000ff04007388 */ /* 0x000fe80000000800 */
[----:B------:R-:W-:Y:S04]  /*0ab0*/  STS [R4+0x80], RZ ;  /* 0x000080ff04007388 */ /* 0x000fe80000000800 */
[----:B------:R-:W-:Y:S04]  /*0ac0*/  STS [R4+0x100], RZ ;  /* 0x000100ff04007388 */ /* 0x000fe80000000800 */
[----:B------:R-:W-:Y:S04]  /*0ad0*/  STS [R4+0x180], RZ ;  /* 0x000180ff04007388 */ /* 0x000fe80000000800 */
[----:B------:R-:W-:Y:S04]  /*0ae0*/  STS [R4+0x200], RZ ;  /* 0x000200ff04007388 */ /* 0x000fe80000000800 */
[----:B------:R-:W-:Y:S04]  /*0af0*/  STS [R4+0x280], RZ ;  /* 0x000280ff04007388 */ /* 0x000fe80000000800 */
[----:B------:R-:W-:Y:S04]  /*0b00*/  STS [R4+0x300], RZ ;  /* 0x000300ff04007388 */ /* 0x000fe80000000800 */
[----:B------:R0:W-:Y:S02]  /*0b10*/  STS [R4+0x380], RZ ;  /* 0x000380ff04007388 */ /* 0x0001e40000000800 */
[----:B0-----:R-:W-:Y:S01]  /*0b20*/  VIADD R4, R4, 0x800 ;  /* 0x0000080004047836 */ /* 0x001fe20000000000 */
[----:B------:R-:W-:Y:S06]  /*0b30*/  @P0 BRA `(.L_x_6) ;  /* 0xfffffffc00ac0947 */ /* 0x000fec000383ffff */
.L_x_5:
[----:B------:R-:W-:Y:S05]  /*0b40*/  BSYNC.RECONVERGENT B0 ;  /* 0x0000000000007941 */ /* 0x000fea0003800200 */
.L_x_4:
[----:B------:R-:W-:Y:S01]  /*0b50*/  BSSY.RECONVERGENT B0, `(.L_x_7) ;  /* 0x0000026000007945 */ /* 0x000fe20003800200 */
[----:B------:R-:W-:-:S03]  /*0b60*/  VIADD R4, R5, UR4 ;  /* 0x0000000405047c36 */ /* 0x000fc60008000000 */
[----:B------:R-:W-:Y:S05]  /*0b70*/  @!P1 BRA `(.L_x_8) ;  /* 0x00000000008c9947 */ /* 0x000fea0003800000 */
[----:B------:R-:W-:Y:S01]  /*0b80*/  ISETP.GE.U32.AND P0, PT, R25, 0x8, PT ;  /* 0x000000081900780c */ /* 0x000fe20003f06070 */
[----:B------:R-:W-:Y:S01]  /*0b90*/  BSSY.RECONVERGENT B1, `(.L_x_9) ;  /* 0x000000e000017945 */ /* 0x000fe20003800200 */
[----:B------:R-:W-:-:S04]  /*0ba0*/  LOP3.LUT R11, R6, 0x7, RZ, 0xc0, !PT ;  /* 0x00000007060b7812 */ /* 0x000fc800078ec0ff */
[----:B------:R-:W-:-:S07]  /*0bb0*/  ISETP.NE.AND P1, PT, R11, RZ, PT ;  /* 0x000000ff0b00720c */ /* 0x000fce0003f25270 */
[----:B------:R-:W-:Y:S06]  /*0bc0*/  @!P0 BRA `(.L_x_10) ;  /* 0x0000000000288947 */ /* 0x000fec0003800000 */
[C---:B------:R-:W-:Y:S02]  /*0bd0*/  IMAD R0, R7.reuse, 0x4, R4 ;  /* 0x0000000407007824 */ /* 0x040fe400078e0204 */
[----:B------:R-:W-:-:S03]  /*0be0*/  VIADD R7, R7, 0x100 ;  /* 0x0000010007077836 */ /* 0x000fc60000000000 */
[----:B------:R0:W-:Y:S04]  /*0bf0*/  STS [R0], RZ ;  /* 0x000000ff00007388 */ /* 0x0001e80000000800 */
[----:B------:R0:W-:Y:S04]  /*0c00*/  STS [R0+0x80], RZ ;  /* 0x000080ff00007388 */ /* 0x0001e80000000800 */
[----:B------:R0:W-:Y:S04]  /*0c10*/  STS [R0+0x100], RZ ;  /* 0x000100ff00007388 */ /* 0x0001e80000000800 */
[----:B------:R0:W-:Y:S04]  /*0c20*/  STS [R0+0x180], RZ ;  /* 0x000180ff00007388 */ /* 0x0001e80000000800 */
[----:B------:R0:W-:Y:S04]  /*0c30*/  STS [R0+0x200], RZ ;  /* 0x000200ff00007388 */ /* 0x0001e80000000800 */
[----:B------:R0:W-:Y:S04]  /*0c40*/  STS [R0+0x280], RZ ;  /* 0x000280ff00007388 */ /* 0x0001e80000000800 */
[----:B------:R0:W-:Y:S04]  /*0c50*/  STS [R0+0x300], RZ ;  /* 0x000300ff00007388 */ /* 0x0001e80000000800 */
[----:B------:R0:W-:Y:S02]  /*0c60*/  STS [R0+0x380], RZ ;  /* 0x000380ff00007388 */ /* 0x0001e40000000800 */
.L_x_10:
[----:B------:R-:W-:Y:S05]  /*0c70*/  BSYNC.RECONVERGENT B1 ;  /* 0x0000000000017941 */ /* 0x000fea0003800200 */
.L_x_9:
[----:B------:R-:W-:Y:S05]  /*0c80*/  @!P1 BRA `(.L_x_8) ;  /* 0x0000000000489947 */ /* 0x000fea0003800000 */
[----:B------:R-:W-:Y:S02]  /*0c90*/  ISETP.GE.U32.AND P0, PT, R11, 0x4, PT ;  /* 0x000000040b00780c */ /* 0x000fe40003f06070 */
[----:B------:R-:W-:-:S04]  /*0ca0*/  LOP3.LUT R6, R6, 0x3, RZ, 0xc0, !PT ;  /* 0x0000000306067812 */ /* 0x000fc800078ec0ff */
[----:B------:R-:W-:-:S07]  /*0cb0*/  ISETP.NE.AND P1, PT, R6, RZ, PT ;  /* 0x000000ff0600720c */ /* 0x000fce0003f25270 */
[C---:B0-----:R-:W-:Y:S02]  /*0cc0*/  @P0 IMAD R0, R7.reuse, 0x4, R4 ;  /* 0x0000000407000824 */ /* 0x041fe400078e0204 */
[----:B------:R-:W-:-:S03]  /*0cd0*/  @P0 VIADD R7, R7, 0x80 ;  /* 0x0000008007070836 */ /* 0x000fc60000000000 */
[----:B------:R1:W-:Y:S04]  /*0ce0*/  @P0 STS [R0], RZ ;  /* 0x000000ff00000388 */ /* 0x0003e80000000800 */
[----:B------:R1:W-:Y:S04]  /*0cf0*/  @P0 STS [R0+0x80], RZ ;  /* 0x000080ff00000388 */ /* 0x0003e80000000800 */
[----:B------:R1:W-:Y:S04]  /*0d00*/  @P0 STS [R0+0x100], RZ ;  /* 0x000100ff00000388 */ /* 0x0003e80000000800 */
[----:B------:R1:W-:Y:S01]  /*0d10*/  @P0 STS [R0+0x180], RZ ;  /* 0x000180ff00000388 */ /* 0x0003e20000000800 */
[----:B------:R-:W-:Y:S05]  /*0d20*/  @!P1 BRA `(.L_x_8) ;  /* 0x0000000000209947 */ /* 0x000fea0003800000 */
[----:B------:R-:W-:Y:S02]  /*0d30*/  IMAD R5, R7, 0x4, R5 ;  /* 0x0000000407057824 */ /* 0x000fe400078e0205 */
[----:B------:R-:W-:Y:S02]  /*0d40*/  IMAD.MOV R6, RZ, RZ, -R6 ;  /* 0x000000ffff067224 */ /* 0x000fe400078e0a06 */
[----:B------:R-:W-:-:S07]  /*0d50*/  VIADD R5, R5, UR4 ;  /* 0x0000000405057c36 */ /* 0x000fce0008000000 */
.L_x_11:
[----:B------:R-:W-:Y:S01]  /*0d60*/  VIADD R6, R6, 0x1 ;  /* 0x0000000106067836 */ /* 0x000fe20000000000 */
[----:B------:R0:W-:Y:S04]  /*0d70*/  STS [R5], RZ ;  /* 0x000000ff05007388 */ /* 0x0001e80000000800 */
[----:B------:R-:W-:Y:S01]  /*0d80*/  ISETP.NE.AND P0, PT, R6, RZ, PT ;  /* 0x000000ff0600720c */ /* 0x000fe20003f05270 */
[----:B0-----:R-:W-:-:S12]  /*0d90*/  VIADD R5, R5, 0x80 ;  /* 0x0000008005057836 */ /* 0x001fd80000000000 */
[----:B------:R-:W-:Y:S05]  /*0da0*/  @P0 BRA `(.L_x_11) ;  /* 0xfffffffc00ec0947 */ /* 0x000fea000383ffff */
.L_x_8:
[----:B------:R-:W-:Y:S05]  /*0db0*/  BSYNC.RECONVERGENT B0 ;  /* 0x0000000000007941 */ /* 0x000fea0003800200 */
.L_x_7:
[----:B------:R-:W2:Y:S01]  /*0dc0*/  LDCU UR6, c[0x0][0x3c4] ;  /* 0x00007880ff0677ac */ /* 0x000ea20008000800 */
[----:B-----5:R-:W-:Y:S01]  /*0dd0*/  LOP3.LUT R45, R44, 0x80000000, RZ, 0x3c, !PT ;  /* 0x800000002c2d7812 */ /* 0x020fe200078e3cff */
[----:B------:R-:W-:Y:S01]  /*0de0*/  BSSY.RECONVERGENT B0, `(.L_x_12) ;  /* 0x0000089000007945 */ /* 0x000fe20003800200 */
[----:B------:R-:W-:Y:S02]  /*0df0*/  LOP3.LUT R6, R43, 0x80000000, RZ, 0x3c, !PT ;  /* 0x800000002b067812 */ /* 0x000fe400078e3cff */
[----:B01----:R-:W-:Y:S02]  /*0e00*/  LOP3.LUT R0, R42, 0x80000000, RZ, 0x3c, !PT ;  /* 0x800000002a007812 */ /* 0x003fe400078e3cff */
[----:B------:R-:W-:Y:S02]  /*0e10*/  LOP3.LUT R41, R8, 0x80000000, RZ, 0x3c, !PT ;  /* 0x8000000008297812 */ /* 0x000fe400078e3cff */
[----:B------:R-:W-:Y:S02]  /*0e20*/  LOP3.LUT R40, R9, 0x80000000, RZ, 0x3c, !PT ;  /* 0x8000000009287812 */ /* 0x000fe400078e3cff */
[----:B------:R-:W-:-:S02]  /*0e30*/  LOP3.LUT R39, R10, 0x80000000, RZ, 0x3c, !PT ;  /* 0x800000000a277812 */ /* 0x000fc400078e3cff */
[----:B------:R-:W-:Y:S02]  /*0e40*/  LOP3.LUT R38, R13, 0x80000000, RZ, 0x3c, !PT ;  /* 0x800000000d267812 */ /* 0x000fe400078e3cff */
[----:B------:R-:W-:Y:S02]  /*0e50*/  LOP3.LUT R37, R14, 0x80000000, RZ, 0x3c, !PT ;  /* 0x800000000e257812 */ /* 0x000fe400078e3cff */
[----:B------:R-:W-:Y:S02]  /*0e60*/  LOP3.LUT R36, R15, 0x80000000, RZ, 0x3c, !PT ;  /* 0x800000000f247812 */ /* 0x000fe400078e3cff */
[----:B--2---:R-:W-:Y:S02]  /*0e70*/  SHF.R.U32.HI R47, RZ, UR6, R45 ;  /* 0x00000006ff2f7c19 */ /* 0x004fe4000801162d */
[----:B------:R-:W-:Y:S02]  /*0e80*/  SHF.R.U32.HI R7, RZ, UR6, R6 ;  /* 0x00000006ff077c19 */ /* 0x000fe40008011606 */
[----:B------:R-:W-:-:S02]  /*0e90*/  LOP3.LUT R47, R47, UR5, RZ, 0x30, !PT ;  /* 0x000000052f2f7c12 */ /* 0x000fc4000f8e30ff */
[----:B------:R-:W-:Y:S02]  /*0ea0*/  SHF.R.U32.HI R11, RZ, UR6, R0 ;  /* 0x00000006ff0b7c19 */ /* 0x000fe40008011600 */
[----:B------:R-:W-:Y:S01]  /*0eb0*/  SHF.R.U32.HI R25, RZ, UR6, R41 ;  /* 0x00000006ff197c19 */ /* 0x000fe20008011629 */
[----:B------:R-:W-:Y:S01]  /*0ec0*/  IMAD R5, R47, 0x4, R4 ;  /* 0x000000042f057824 */ /* 0x000fe200078e0204 */
[----:B------:R-:W-:Y:S01]  /*0ed0*/  LOP3.LUT R7, R7, UR5, RZ, 0x30, !PT ;  /* 0x0000000507077c12 */ /* 0x000fe2000f8e30ff */
[----:B------:R-:W-:Y:S01]  /*0ee0*/  NOP ;  /* 0x0000000000007918 */ /* 0x000fe20000000000 */
[----:B------:R-:W-:Y:S02]  /*0ef0*/  SHF.R.U32.HI R26, RZ, UR6, R40 ;  /* 0x00000006ff1a7c19 */ /* 0x000fe40008011628 */
[----:B------:R0:W-:Y:S01]  /*0f00*/  ATOMS.POPC.INC.32 RZ, [R5+URZ] ;  /* 0x0000000005ff7f8c */ /* 0x0001e2000d8000ff */
[----:B------:R-:W-:Y:S01]  /*0f10*/  LOP3.LUT R11, R11, UR5, RZ, 0x30, !PT ;  /* 0x000000050b0b7c12 */ /* 0x000fe2000f8e30ff */
[----:B------:R-:W-:Y:S01]  /*0f20*/  IMAD R7, R7, 0x4, R4 ;  /* 0x0000000407077824 */ /* 0x000fe200078e0204 */
[----:B------:R-:W-:-:S02]  /*0f30*/  SHF.R.U32.HI R27, RZ, UR6, R39 ;  /* 0x00000006ff1b7c19 */ /* 0x000fc40008011627 */
[----:B------:R-:W-:Y:S01]  /*0f40*/  LOP3.LUT R25, R25, UR5, RZ, 0x30, !PT ;  /* 0x0000000519197c12 */ /* 0x000fe2000f8e30ff */
[--C-:B------:R-:W-:Y:S01]  /*0f50*/  IMAD R11, R11, 0x4, R4.reuse ;  /* 0x000000040b0b7824 */ /* 0x100fe200078e0204 */
[----:B------:R-:W-:Y:S01]  /*0f60*/  LOP3.LUT R27, R27, UR5, RZ, 0x30, !PT ;  /* 0x000000051b1b7c12 */ /* 0x000fe2000f8e30ff */
[----:B------:R1:W-:Y:S01]  /*0f70*/  ATOMS.POPC.INC.32 RZ, [R7+URZ] ;  /* 0x0000000007ff7f8c */ /* 0x0003e2000d8000ff */
[----:B0-----:R-:W-:Y:S01]  /*0f80*/  LOP3.LUT R5, R26, UR5, RZ, 0x30, !PT ;  /* 0x000000051a057c12 */ /* 0x001fe2000f8e30ff */
[--C-:B------:R-:W-:Y:S01]  /*0f90*/  IMAD R25, R25, 0x4, R4.reuse ;  /* 0x0000000419197824 */ /* 0x100fe200078e0204 */
[----:B------:R-:W-:Y:S01]  /*0fa0*/  LOP3.LUT R26, R12, 0x80000000, RZ, 0x3c, !PT ;  /* 0x800000000c1a7812 */ /* 0x000fe200078e3cff */
[----:B------:R0:W-:Y:S01]  /*0fb0*/  ATOMS.POPC.INC.32 RZ, [R11+URZ] ;  /* 0x000000000bff7f8c */ /* 0x0001e2000d8000ff */
[----:B------:R-:W-:Y:S01]  /*0fc0*/  LOP3.LUT R35, R16, 0x80000000, RZ, 0x3c, !PT ;  /* 0x8000000010237812 */ /* 0x000fe200078e3cff */
[----:B------:R-:W-:Y:S01]  /*0fd0*/  IMAD R5, R5, 0x4, R4 ;  /* 0x0000000405057824 */ /* 0x000fe200078e0204 */
[----:B------:R-:W-:Y:S01]  /*0fe0*/  SHF.R.U32.HI R26, RZ, UR6, R26 ;  /* 0x00000006ff1a7c19 */ /* 0x000fe2000801161a */
[----:B------:R-:W-:Y:S01]  /*0ff0*/  IMAD R27, R27, 0x4, R4 ;  /* 0x000000041b1b7824 */ /* 0x000fe200078e0204 */
[----:B------:R2:W-:Y:S01]  /*1000*/  ATOMS.POPC.INC.32 RZ, [R25+URZ] ;  /* 0x0000000019ff7f8c */ /* 0x0005e2000d8000ff */
[----:B-1----:R-:W-:-:S02]  /*1010*/  SHF.R.U32.HI R7, RZ, UR6, R37 ;  /* 0x00000006ff077c19 */ /* 0x002fc40008011625 */
[----:B0-----:R-:W-:Y:S01]  /*1020*/  SHF.R.U32.HI R11, RZ, UR6, R38 ;  /* 0x00000006ff0b7c19 */ /* 0x001fe20008011626 */
[----:B------:R0:W-:Y:S01]  /*1030*/  ATOMS.POPC.INC.32 RZ, [R5+URZ] ;  /* 0x0000000005ff7f8c */ /* 0x0001e2000d8000ff */
[----:B------:R-:W-:Y:S02]  /*1040*/  SHF.R.U32.HI R28, RZ, UR6, R36 ;  /* 0x00000006ff1c7c19 */ /* 0x000fe40008011624 */
[----:B------:R-:W-:Y:S01]  /*1050*/  LOP3.LUT R11, R11, UR5, RZ, 0x30, !PT ;  /* 0x000000050b0b7c12 */ /* 0x000fe2000f8e30ff */
[----:B------:R1:W-:Y:S01]  /*1060*/  ATOMS.POPC.INC.32 RZ, [R27+URZ] ;  /* 0x000000001bff7f8c */ /* 0x0003e2000d8000ff */
[----:B--2---:R-:W-:Y:S02]  /*1070*/  LOP3.LUT R25, R26, UR5, RZ, 0x30, !PT ;  /* 0x000000051a197c12 */ /* 0x004fe4000f8e30ff */
[----:B------:R-:W-:Y:S01]  /*1080*/  SHF.R.U32.HI R26, RZ, UR6, R35 ;  /* 0x00000006ff1a7c19 */ /* 0x000fe20008011623 */
[--C-:B0-----:R-:W-:Y:S01]  /*1090*/  IMAD R5, R11, 0x4, R4.reuse ;  /* 0x000000040b057824 */ /* 0x101fe200078e0204 */
[----:B------:R-:W-:Y:S01]  /*10a0*/  LOP3.LUT R7, R7, UR5, RZ, 0x30, !PT ;  /* 0x0000000507077c12 */ /* 0x000fe2000f8e30ff */
[----:B------:R-:W-:Y:S01]  /*10b0*/  IMAD R25, R25, 0x4, R4 ;  /* 0x0000000419197824 */ /* 0x000fe200078e0204 */
[----:B------:R-:W-:-:S02]  /*10c0*/  LOP3.LUT R29, R26, UR5, RZ, 0x30, !PT ;  /* 0x000000051a1d7c12 */ /* 0x000fc4000f8e30ff */
[----:B-1----:R-:W-:Y:S01]  /*10d0*/  LOP3.LUT R27, R28, UR5, RZ, 0x30, !PT ;  /* 0x000000051c1b7c12 */ /* 0x002fe2000f8e30ff */
[--C-:B------:R-:W-:Y:S01]  /*10e0*/  IMAD R26, R7, 0x4, R4.reuse ;  /* 0x00000004071a7824 */ /* 0x100fe200078e0204 */
[----:B------:R-:W-:Y:S01]  /*10f0*/  LOP3.LUT R34, R17, 0x80000000, RZ, 0x3c, !PT ;  /* 0x8000000011227812 */ /* 0x000fe200078e3cff */
[--C-:B------:R-:W-:Y:S01]  /*1100*/  IMAD R28, R29, 0x4, R4.reuse ;  /* 0x000000041d1c7824 */ /* 0x100fe200078e0204 */
[----:B------:R-:W-:Y:S01]  /*1110*/  LOP3.LUT R48, R18, 0x80000000, RZ, 0x3c, !PT ;  /* 0x8000000012307812 */ /* 0x000fe200078e3cff */
[----:B------:R-:W-:Y:S01]  /*1120*/  IMAD R27, R27, 0x4, R4 ;  /* 0x000000041b1b7824 */ /* 0x000fe200078e0204 */
[----:B------:R-:W-:Y:S01]  /*1130*/  ATOMS.POPC.INC.32 RZ, [R25+URZ] ;  /* 0x0000000019ff7f8c */ /* 0x000fe2000d8000ff */
[----:B------:R-:W-:Y:S02]  /*1140*/  LOP3.LUT R33, R19, 0x80000000, RZ, 0x3c, !PT ;  /* 0x8000000013217812 */ /* 0x000fe400078e3cff */
[----:B------:R-:W-:Y:S01]  /*1150*/  LOP3.LUT R32, R20, 0x80000000, RZ, 0x3c, !PT ;  /* 0x8000000014207812 */ /* 0x000fe200078e3cff */
[----:B------:R-:W-:Y:S01]  /*1160*/  ATOMS.POPC.INC.32 RZ, [R5+URZ] ;  /* 0x0000000005ff7f8c */ /* 0x000fe2000d8000ff */
[----:B------:R-:W-:-:S02]  /*1170*/  LOP3.LUT R31, R21, 0x80000000, RZ, 0x3c, !PT ;  /* 0x80000000151f7812 */ /* 0x000fc400078e3cff */
[----:B------:R-:W-:Y:S01]  /*1180*/  SHF.R.U32.HI R53, RZ, UR6, R34 ;  /* 0x00000006ff357c19 */ /* 0x000fe20008011622 */
[----:B------:R-:W-:Y:S01]  /*1190*/  ATOMS.POPC.INC.32 RZ, [R26+URZ] ;  /* 0x000000001aff7f8c */ /* 0x000fe2000d8000ff */
[----:B------:R-:W-:Y:S02]  /*11a0*/  LOP3.LUT R30, R22, 0x80000000, RZ, 0x3c, !PT ;  /* 0x80000000161e7812 */ /* 0x000fe400078e3cff */
[----:B------:R-:W-:Y:S01]  /*11b0*/  SHF.R.U32.HI R48, RZ, UR6, R48 ;  /* 0x00000006ff307c19 */ /* 0x000fe20008011630 */
[----:B------:R0:W-:Y:S01]  /*11c0*/  ATOMS.POPC.INC.32 RZ, [R27+URZ] ;  /* 0x000000001bff7f8c */ /* 0x0001e2000d8000ff */
[----:B------:R-:W-:Y:S02]  /*11d0*/  LOP3.LUT R29, R23, 0x80000000, RZ, 0x3c, !PT ;  /* 0x80000000171d7812 */ /* 0x000fe400078e3cff */
[----:B------:R-:W-:Y:S01]  /*11e0*/  SHF.R.U32.HI R50, RZ, UR6, R33 ;  /* 0x00000006ff327c19 */ /* 0x000fe20008011621 */
[----:B------:R1:W-:Y:S01]  /*11f0*/  ATOMS.POPC.INC.32 RZ, [R28+URZ] ;  /* 0x000000001cff7f8c */ /* 0x0003e2000d8000ff */
[----:B------:R-:W-:-:S02]  /*1200*/  SHF.R.U32.HI R51, RZ, UR6, R32 ;  /* 0x00000006ff337c19 */ /* 0x000fc40008011620 */
[----:B------:R-:W-:Y:S02]  /*1210*/  LOP3.LUT R53, R53, UR5, RZ, 0x30, !PT ;  /* 0x0000000535357c12 */ /* 0x000fe4000f8e30ff */
[----:B0-----:R-:W-:Y:S02]  /*1220*/  SHF.R.U32.HI R27, RZ, UR6, R31 ;  /* 0x00000006ff1b7c19 */ /* 0x001fe4000801161f */
[----:B------:R-:W-:Y:S01]  /*1230*/  LOP3.LUT R48, R48, UR5, RZ, 0x30, !PT ;  /* 0x0000000530307c12 */ /* 0x000fe2000f8e30ff */
[----:B------:R-:W-:Y:S01]  /*1240*/  IMAD R26, R53, 0x4, R4 ;  /* 0x00000004351a7824 */ /* 0x000fe200078e0204 */
[----:B-1----:R-:W-:Y:S02]  /*1250*/  LOP3.LUT R28, R24, 0x80000000, RZ, 0x3c, !PT ;  /* 0x80000000181c7812 */ /* 0x002fe400078e3cff */
[----:B------:R-:W-:Y:S01]  /*1260*/  SHF.R.U32.HI R25, RZ, UR6, R30 ;  /* 0x00000006ff197c19 */ /* 0x000fe2000801161e */
[----:B------:R-:W-:Y:S01]  /*1270*/  IMAD R48, R48, 0x4, R4 ;  /* 0x0000000430307824 */ /* 0x000fe200078e0204 */
[----:B------:R-:W-:Y:S01]  /*1280*/  LOP3.LUT R50, R50, UR5, RZ, 0x30, !PT ;  /* 0x0000000532327c12 */ /* 0x000fe2000f8e30ff */
[----:B------:R0:W-:Y:S01]  /*1290*/  ATOMS.POPC.INC.32 RZ, [R26+URZ] ;  /* 0x000000001aff7f8c */ /* 0x0001e2000d8000ff */
[----:B------:R-:W-:-:S02]  /*12a0*/  SHF.R.U32.HI R5, RZ, UR6, R29 ;  /* 0x00000006ff057c19 */ /* 0x000fc4000801161d */
[----:B------:R-:W-:Y:S01]  /*12b0*/  LOP3.LUT R51, R51, UR5, RZ, 0x30, !PT ;  /* 0x0000000533337c12 */ /* 0x000fe2000f8e30ff */
[----:B------:R-:W-:Y:S01]  /*12c0*/  IMAD R50, R50, 0x4, R4 ;  /* 0x0000000432327824 */ /* 0x000fe200078e0204 */
[----:B------:R-:W-:Y:S01]  /*12d0*/  SHF.R.U32.HI R49, RZ, UR6, R28 ;  /* 0x00000006ff317c19 */ /* 0x000fe2000801161c */
[----:B------:R0:W-:Y:S01]  /*12e0*/  ATOMS.POPC.INC.32 RZ, [R48+URZ] ;  /* 0x0000000030ff7f8c */ /* 0x0001e2000d8000ff */
[----:B------:R-:W-:Y:S01]  /*12f0*/  LOP3.LUT R27, R27, UR5, RZ, 0x30, !PT ;  /* 0x000000051b1b7c12 */ /* 0x000fe2000f8e30ff */
[--C-:B------:R-:W-:Y:S01]  /*1300*/  IMAD R51, R51, 0x4, R4.reuse ;  /* 0x0000000433337824 */ /* 0x100fe200078e0204 */
[----:B------:R-:W-:Y:S01]  /*1310*/  LOP3.LUT R25, R25, UR5, RZ, 0x30, !PT ;  /* 0x0000000519197c12 */ /* 0x000fe2000f8e30ff */
[----:B------:R0:W-:Y:S01]  /*1320*/  ATOMS.POPC.INC.32 RZ, [R50+URZ] ;  /* 0x0000000032ff7f8c */ /* 0x0001e2000d8000ff */
[----:B------:R-:W-:Y:S01]  /*1330*/  LOP3.LUT R5, R5, UR5, RZ, 0x30, !PT ;  /* 0x0000000505057c12 */ /* 0x000fe2000f8e30ff */
[--C-:B------:R-:W-:Y:S01]  /*1340*/  IMAD R52, R27, 0x4, R4.reuse ;  /* 0x000000041b347824 */ /* 0x100fe200078e0204 */
[----:B------:R-:W-:Y:S01]  /*1350*/  ISETP.GT.U32.AND P1, PT, R3, 0xff, PT ;  /* 0x000000ff0300780c */ /* 0x000fe20003f24070 */
[--C-:B------:R-:W-:Y:S01]  /*1360*/  IMAD R25, R25, 0x4, R4.reuse ;  /* 0x0000000419197824 */ /* 0x100fe200078e0204 */
[----:B------:R-:W-:Y:S01]  /*1370*/  LOP3.LUT R49, R49, UR5, RZ, 0x30, !PT ;  /* 0x0000000531317c12 */ /* 0x000fe2000f8e30ff */
[----:B------:R-:W-:Y:S01]  /*1380*/  IMAD R5, R5, 0x4, R4 ;  /* 0x0000000405057824 */ /* 0x000fe200078e0204 */
[----:B------:R0:W-:Y:S01]  /*1390*/  ATOMS.POPC.INC.32 RZ, [R51+URZ] ;  /* 0x0000000033ff7f8c */ /* 0x0001e2000d8000ff */
[----:B------:R-:W-:Y:S01]  /*13a0*/  P2R R53, PR, RZ, 0x2 ;  /* 0x00000002ff357803 */ /* 0x000fe20000000000 */
[----:B------:R-:W-:-:S02]  /*13b0*/  IMAD.MOV.U32 R27, RZ, RZ, RZ ;  /* 0x000000ffff1b7224 */ /* 0x000fc400078e00ff */
[----:B------:R-:W-:Y:S01]  /*13c0*/  IMAD R49, R49, 0x4, R4 ;  /* 0x0000000431317824 */ /* 0x000fe200078e0204 */
[----:B------:R0:W-:Y:S01]  /*13d0*/  ATOMS.POPC.INC.32 RZ, [R52+URZ] ;  /* 0x0000000034ff7f8c */ /* 0x0001e2000d8000ff */
[----:B------:R-:W-:-:S03]  /*13e0*/  LEA R4, R3, UR4, 0x2 ;  /* 0x0000000403047c11 */ /* 0x000fc6000f8e10ff */
[----:B------:R0:W-:Y:S04]  /*13f0*/  ATOMS.POPC.INC.32 RZ, [R25+URZ] ;  /* 0x0000000019ff7f8c */ /* 0x0001e8000d8000ff */
[----:B------:R0:W-:Y:S04]  /*1400*/  ATOMS.POPC.INC.32 RZ, [R5+URZ] ;  /* 0x0000000005ff7f8c */ /* 0x0001e8000d8000ff */
[----:B------:R0:W-:Y:S01]  /*1410*/  ATOMS.POPC.INC.32 RZ, [R49+URZ] ;  /* 0x0000000031ff7f8c */ /* 0x0001e2000d8000ff */
[----:B------:R-:W-:Y:S06]  /*1420*/  BAR.SYNC.DEFER_BLOCKING 0x0 ;  /* 0x0000000000007b1d */ /* 0x000fec0000010000 */
[----:B------:R-:W-:Y:S05]  /*1430*/  @P1 BRA `(.L_x_13) ;  /* 0x00000000008c1947 */ /* 0x000fea0003800000 */
[----:B0-----:R-:W0:Y:S04]  /*1440*/  LDS R51, [R4] ;  /* 0x0000000004337984 */ /* 0x001e280000000800 */
[----:B------:R-:W1:Y:S04]  /*1450*/  LDS R26, [R4+0x400] ;  /* 0x00040000041a7984 */ /* 0x000e680000000800 */
[----:B------:R-:W2:Y:S04]  /*1460*/  LDS R5, [R4+0x800] ;  /* 0x0008000004057984 */ /* 0x000ea80000000800 */
[----:B------:R-:W3:Y:S04]  /*1470*/  LDS R48, [R4+0xc00] ;  /* 0x000c000004307984 */ /* 0x000ee80000000800 */
[----:B------:R-:W4:Y:S04]  /*1480*/  LDS R49, [R4+0x1000] ;  /* 0x0010000004317984 */ /* 0x000f280000000800 */
[----:B------:R-:W5:Y:S04]  /*1490*/  LDS R50, [R4+0x1400] ;  /* 0x0014000004327984 */ /* 0x000f680000000800 */
[----:B------:R-:W-:Y:S04]  /*14a0*/  LDS R27, [R4+0x2000] ;  /* 0x00200000041b7984 */ /* 0x000fe80000000800 */
[----:B------:R-:W-:Y:S04]  /*14b0*/  STS [R4], RZ ;  /* 0x000000ff04007388 */ /* 0x000fe80000000800 */
[----:B0-----:R-:W-:Y:S01]  /*14c0*/  STS [R4+0x400], R51 ;  /* 0x0004003304007388 */ /* 0x001fe20000000800 */
[----:B-1----:R-:W-:-:S03]  /*14d0*/  IMAD.IADD R52, R51, 0x1, R26 ;  /* 0x0000000133347824 */ /* 0x002fc600078e021a */
[----:B------:R-:W-:Y:S01]  /*14e0*/  LDS R26, [R4+0x2400] ;  /* 0x00240000041a7984 */ /* 0x000fe20000000800 */
[----:B--2---:R-:W-:-:S03]  /*14f0*/  IMAD.IADD R25, R52, 0x1, R5 ;  /* 0x0000000134197824 */ /* 0x004fc600078e0205 */
[----:B------:R-:W0:Y:S04]  /*1500*/  LDS R5, [R4+0x1800] ;  /* 0x0018000004057984 */ /* 0x000e280000000800 */
[----:B------:R3:W-:Y:S04]  /*1510*/  STS [R4+0x800], R52 ;  /* 0x0008003404007388 */ /* 0x0007e80000000800 */
[----:B------:R-:W-:Y:S01]  /*1520*/  STS [R4+0xc00], R25 ;  /* 0x000c001904007388 */ /* 0x000fe20000000800 */
[----:B---3--:R-:W-:-:S03]  /*1530*/  IMAD.IADD R52, R25, 0x1, R48 ;  /* 0x0000000119347824 */ /* 0x008fc600078e0230 */
[----:B------:R-:W1:Y:S01]  /*1540*/  LDS R48, [R4+0x1c00] ;  /* 0x001c000004307984 */ /* 0x000e620000000800 */
[----:B----4-:R-:W-:-:S03]  /*1550*/  IMAD.IADD R49, R52, 0x1, R49 ;  /* 0x0000000134317824 */ /* 0x010fc600078e0231 */
[----:B------:R-:W2:Y:S01]  /*1560*/  LDS R25, [R4+0x2800] ;  /* 0x0028000004197984 */ /* 0x000ea20000000800 */
[----:B-----5:R-:W-:-:S03]  /*1570*/  IMAD.IADD R51, R49, 0x1, R50 ;  /* 0x0000000131337824 */ /* 0x020fc600078e0232 */
[----:B------:R-:W3:Y:S04]  /*1580*/  LDS R50, [R4+0x2c00] ;  /* 0x002c000004327984 */ /* 0x000ee80000000800 */
[----:B------:R-:W-:Y:S04]  /*1590*/  STS [R4+0x1000], R52 ;  /* 0x0010003404007388 */ /* 0x000fe80000000800 */
[----:B------:R-:W-:Y:S04]  /*15a0*/  STS [R4+0x1400], R49 ;  /* 0x0014003104007388 */ /* 0x000fe80000000800 */
[----:B------:R-:W-:Y:S01]  /*15b0*/  STS [R4+0x1800], R51 ;  /* 0x0018003304007388 */ /* 0x000fe20000000800 */
[----:B0-----:R-:W-:-:S05]  /*15c0*/  IMAD.IADD R5, R51, 0x1, R5 ;  /* 0x0000000133057824 */ /* 0x001fca00078e0205 */
[----:B------:R-:W-:Y:S01]  /*15d0*/  STS [R4+0x1c00], R5 ;  /* 0x001c000504007388 */ /* 0x000fe20000000800 */
[----:B-1----:R-:W-:-:S04]  /*15e0*/  IMAD.IADD R48, R5, 0x1, R48 ;  /* 0x0000000105307824 */ /* 0x002fc800078e0230 */
[----:B------:R-:W-:Y:S01]  /*15f0*/  IMAD.IADD R27, R48, 0x1, R27 ;  /* 0x00000001301b7824 */ /* 0x000fe200078e021b */
[----:B------:R-:W-:Y:S03]  /*1600*/  STS [R4+0x2000], R48 ;  /* 0x0020003004007388 */ /* 0x000fe60000000800 */
[----:B------:R-:W-:Y:S01]  /*1610*/  IMAD.IADD R26, R27, 0x1, R26 ;  /* 0x000000011b1a7824 */ /* 0x000fe200078e021a */
[----:B------:R3:W-:Y:S03]  /*1620*/  STS [R4+0x2400], R27 ;  /* 0x0024001b04007388 */ /* 0x0007e60000000800 */
[----:B--2---:R-:W-:Y:S01]  /*1630*/  IMAD.IADD R25, R26, 0x1, R25 ;  /* 0x000000011a197824 */ /* 0x004fe200078e0219 */
[----:B------:R1:W-:Y:S04]  /*1640*/  STS [R4+0x2800], R26 ;  /* 0x0028001a04007388 */ /* 0x0003e80000000800 */
[----:B------:R1:W-:Y:S01]  /*1650*/  STS [R4+0x2c00], R25 ;  /* 0x002c001904007388 */ /* 0x0003e20000000800 */
[----:B---3--:R-:W-:-:S07]  /*1660*/  IMAD.IADD R27, R25, 0x1, R50 ;  /* 0x00000001191b7824 */ /* 0x008fce00078e0232 */
.L_x_13:
[----:B------:R-:W-:Y:S05]  /*1670*/  BSYNC.RECONVERGENT B0 ;  /* 0x0000000000007941 */ /* 0x000fea0003800200 */
.L_x_12:
[----:B01----:R-:W0:Y:S01]  /*1680*/  LDC.64 R4, c[0x0][0x380] ;  /* 0x0000e000ff047b82 */ /* 0x003e220000000a00 */
[C---:B------:R-:W-:Y:S01]  /*1690*/  ISETP.NE.AND P0, PT, R27.reuse, 0x1c80, PT ;  /* 0x00001c801b00780c */ /* 0x040fe20003f05270 */
[----:B------:R-:W-:Y:S01]  /*16a0*/  IMAD.U32 R25, RZ, RZ, UR7 ;  /* 0x00000007ff197e24 */ /* 0x000fe2000f8e00ff */
[----:B------:R-:W-:Y:S02]  /*16b0*/  @!P1 LOP3.LUT R49, R27, 0x40000000, RZ, 0xfc, !PT ;  /* 0x400000001b319812 */ /* 0x000fe400078efcff */
[----:B------:R-:W-:Y:S01]  /*16c0*/  ISETP.LT.U32.AND P0, PT, R3, 0x100, !P0 ;  /* 0x000001000300780c */ /* 0x000fe20004701070 */
[----:B------:R-:W-:Y:S01]  /*16d0*/  IMAD R25, R25, 0x100, R3 ;  /* 0x0000010019197824 */ /* 0x000fe200078e0203 */
[----:B------:R-:W-:-:S03]  /*16e0*/  LOP3.LUT R26, R18, 0x80000000, RZ, 0x3c, !PT ;  /* 0x80000000121a7812 */ /* 0x000fc600078e3cff */
[----:B0-----:R-:W-:Y:S01]  /*16f0*/  IMAD.WIDE R4, R25, 0x4, R4 ;  /* 0x0000000419047825 */ /* 0x001fe200078e0204 */
[----:B------:R-:W-:-:S04]  /*1700*/  LOP3.LUT R25, R12, 0x80000000, RZ, 0x3c, !PT ;  /* 0x800000000c197812 */ /* 0x000fc800078e3cff */
[----:B------:R0:W-:Y:S03]  /*1710*/  @!P1 STG.E.STRONG.SYS desc[UR8][R4.64], R49 ;  /* 0x0000003104009986 */ /* 0x0001e6000c115908 */
[----:B------:R-:W-:Y:S06]  /*1720*/  BAR.RED.OR.DEFER_BLOCKING 0x0, P0 ;  /* 0x0000000000007b1d */ /* 0x000fec0000014800 */
[----:B------:R-:W1:Y:S02]  /*1730*/  B2R.RESULT RZ, P0 ;  /* 0x0000000000ff731c */ /* 0x000e640000004000 */
[----:B01----:R-:W-:Y:S05]  /*1740*/  @!P0 BRA `(.L_x_14) ;  /* 0x0000000800908947 */ /* 0x003fea0003800000 */
[C---:B------:R-:W-:Y:S01]  /*1750*/  ISETP.GT.U32.AND P0, PT, R3.reuse, R47, PT ;  /* 0x0000002f0300720c */ /* 0x040fe20003f04070 */
[----:B------:R-:W-:Y:S01]  /*1760*/  BSSY B1, `(.L_x_15) ;  /* 0x000002e000017945 */ /* 0x000fe20003800000 */
[----:B------:R-:W-:Y:S02]  /*1770*/  LEA R11, R3, UR4, 0x3 ;  /* 0x00000004030b7c11 */ /* 0x000fe4000f8e18ff */
[----:B------:R-:W-:Y:S01]  /*1780*/  SEL R0, RZ, 0x1c80, !P0 ;  /* 0x00001c80ff007807 */ /* 0x000fe20004000000 */
[----:B------:R-:W-:Y:S08]  /*1790*/  @P1 BRA `(.L_x_16) ;  /* 0x0000000000a81947 */ /* 0x000ff00003800000 */
[----:B------:R-:W0:Y:S02]  /*17a0*/  LDC.64 R28, c[0x0][0x398] ;  /* 0x0000e600ff1c7b82 */ /* 0x000e240000000a00 */
[----:B0-----:R-:W-:-:S06]  /*17b0*/  IMAD.WIDE.U32 R28, R3, 0x8, R28 ;  /* 0x00000008031c7825 */ /* 0x001fcc00078e001c */
[----:B------:R-:W2:Y:S01]  /*17c0*/  LDG.E.64 R28, desc[UR8][R28.64] ;  /* 0x000000081c1c7981 */ /* 0x000ea2000c1e1b00 */
[----:B------:R-:W-:Y:S01]  /*17d0*/  UISETP.GE.AND UP0, UPT, UR7, 0x1, UPT ;  /* 0x000000010700788c */ /* 0x000fe2000bf06270 */
[----:B------:R-:W-:Y:S01]  /*17e0*/  IMAD.MOV.U32 R26, RZ, RZ, R27 ;  /* 0x000000ffff1a7224 */ /* 0x000fe200078e001b */
[----:B--2---:R-:W-:-:S04]  /*17f0*/  IADD3 R6, P0, PT, -R0, R28, RZ ;  /* 0x0000001c00067210 */ /* 0x004fc80007f1e1ff */
[----:B------:R-:W-:-:S05]  /*1800*/  IADD3.X R7, PT, PT, R29, -0x1, RZ, P0, !PT ;  /* 0xffffffff1d077810 */ /* 0x000fca00007fe4ff */
[----:B------:R0:W-:Y:S01]  /*1810*/  STS.64 [R11+0x7200], R6 ;  /* 0x007200060b007388 */ /* 0x0001e20000000a00 */
[----:B------:R-:W-:Y:S05]  /*1820*/  BRA.U !UP0, `(.L_x_17) ;  /* 0x00000001086c7547 */ /* 0x000fea000b800000 */
[----:B------:R-:W-:Y:S01]  /*1830*/  BSSY B0, `(.L_x_18) ;  /* 0x0000019000007945 */ /* 0x000fe20003800000 */
[----:B------:R-:W-:Y:S02]  /*1840*/  IMAD.MOV.U32 R25, RZ, RZ, -0x1 ;  /* 0xffffffffff197424 */ /* 0x000fe400078e00ff */
[----:B------:R-:W-:Y:S02]  /*1850*/  IMAD.U32 R28, RZ, RZ, UR7 ;  /* 0x00000007ff1c7e24 */ /* 0x000fe4000f8e00ff */
[----:B------:R-:W-:-:S07]  /*1860*/  IMAD.MOV.U32 R26, RZ, RZ, R27 ;  /* 0x000000ffff1a7224 */ /* 0x000fce00078e001b */
.L_x_22:
[----:B0-----:R-:W0:Y:S01]  /*1870*/  LDC.64 R6, c[0x0][0x380] ;  /* 0x0000e000ff067b82 */ /* 0x001e220000000a00 */
[----:B------:R-:W-:Y:S01]  /*1880*/  VIADD R31, R28, 0xffffffff ;  /* 0xffffffff1c1f7836 */ /* 0x000fe20000000000 */
[----:B------:R-:W-:Y:S03]  /*1890*/  BSSY B2, `(.L_x_19) ;  /* 0x0000008000027945 */ /* 0x000fe60003800000 */
[----:B------:R-:W-:-:S04]  /*18a0*/  IMAD R29, R31, 0x100, R3 ;  /* 0x000001001f1d7824 */ /* 0x000fc800078e0203 */
[----:B0-----:R-:W-:-:S07]  /*18b0*/  IMAD.WIDE R6, R29, 0x4, R6 ;  /* 0x000000041d067825 */ /* 0x001fce00078e0206 */
.L_x_20:
[----:B------:R-:W-:Y:S05]  /*18c0*/  YIELD ;  /* 0x0000000000007946 */ /* 0x000fea0003800000 */
[----:B------:R0:W-:Y:S06]  /*18d0*/  MEMBAR.SC.CTA ;  /* 0x0000000000007992 */ /* 0x0001ec0000000000 */
[----:B0-----:R-:W2:Y:S02]  /*18e0*/  LDG.E.STRONG.SYS R29, desc[UR8][R6.64] ;  /* 0x00000008061d7981 */ /* 0x001ea4000c1f5900 */
[----:B--2---:R-:W-:-:S13]  /*18f0*/  ISETP.NE.AND P0, PT, R29, RZ, PT ;  /* 0x000000ff1d00720c */ /* 0x004fda0003f05270 */
[----:B------:R-:W-:Y:S05]  /*1900*/  @!P0 BRA `(.L_x_20) ;  /* 0xfffffffc00ec8947 */ /* 0x000fea000383ffff */
[----:B------:R-:W-:Y:S05]  /*1910*/  BSYNC B2 ;  /* 0x0000000000027941 */ /* 0x000fea0003800000 */
.L_x_19:
[----:B------:R-:W-:Y:S01]  /*1920*/  BSSY.RECONVERGENT B2, `(.L_x_21) ;  /* 0x0000006000027945 */ /* 0x000fe20003800200 */
[C---:B------:R-:W-:Y:S02]  /*1930*/  ISETP.GT.AND P0, PT, R29.reuse, -0x1, PT ;  /* 0xffffffff1d00780c */ /* 0x040fe40003f04270 */
[----:B------:R-:W-:Y:S01]  /*1940*/  LOP3.LUT R29, R29, 0x3fffffff, RZ, 0xc0, !PT ;  /* 0x3fffffff1d1d7812 */ /* 0x000fe200078ec0ff */
[----:B------:R-:W-:Y:S05]  /*1950*/  WARPSYNC.EXCLUSIVE R25 ;  /* 0x0000000019007348 */ /* 0x000fea0003a00000 */
[----:B------:R-:W-:-:S05]  /*1960*/  IMAD.IADD R26, R29, 0x1, R26 ;  /* 0x000000011d1a7824 */ /* 0x000fca00078e021a */
[----:B------:R-:W-:-:S07]  /*1970*/  VOTE.ANY R25, PT, P0 ;  /* 0x0000000000197806 */ /* 0x000fce00000e0100 */
[----:B------:R-:W-:Y:S05]  /*1980*/  BSYNC.RECONVERGENT B2 ;  /* 0x0000000000027941 */ /* 0x000fea0003800200 */
.L_x_21:
[----:B------:R-:W-:Y:S01]  /*1990*/  ISETP.GT.U32.AND P1, PT, R28, 0x1, PT ;  /* 0x000000011c00780c */ /* 0x000fe20003f24070 */
[----:B------:R-:W-:-:S12]  /*19a0*/  IMAD.MOV.U32 R28, RZ, RZ, R31 ;  /* 0x000000ffff1c7224 */ /* 0x000fd800078e001f */
[----:B------:R-:W-:Y:S05]  /*19b0*/  @P0 BRA P1, `(.L_x_22) ;  /* 0xfffffffc00ac0947 */ /* 0x000fea000083ffff */
[----:B------:R-:W-:Y:S05]  /*19c0*/  BSYNC B0 ;  /* 0x0000000000007941 */ /* 0x000fea0003800000 */
.L_x_18:
[----:B------:R1:W2:Y:S02]  /*19d0*/  LDS.64 R6, [R11+0x7200] ;  /* 0x007200000b067984 */ /* 0x0002a40000000a00 */
.L_x_17:
[C---:B------:R-:W-:Y:S01]  /*19e0*/  IMAD.IADD R29, R26.reuse, 0x1, -R27 ;  /* 0x000000011a1d7824 */ /* 0x040fe200078e0a1b */
[----:B------:R-:W-:-:S04]  /*19f0*/  LOP3.LUT R25, R26, 0x80000000, RZ, 0xfc, !PT ;  /* 0x800000001a197812 */ /* 0x000fc800078efcff */
[C---:B0-2---:R-:W-:Y:S01]  /*1a00*/  IADD3 R6, P0, PT, R29.reuse, R6, RZ ;  /* 0x000000061d067210 */ /* 0x045fe20007f1e0ff */
[----:B------:R0:W-:Y:S03]  /*1a10*/  STG.E.STRONG.SYS desc[UR8][R4.64], R25 ;  /* 0x0000001904007986 */ /* 0x0001e6000c115908 */
[----:B------:R-:W-:-:S05]  /*1a20*/  LEA.HI.X.SX32 R7, R29, R7, 0x1, P0 ;  /* 0x000000071d077211 */ /* 0x000fca00000f0eff */
[----:B------:R0:W-:Y:S04]  /*1a30*/  STS.64 [R11+0x7200], R6 ;  /* 0x007200060b007388 */ /* 0x0001e80000000a00 */
.L_x_16:
[----:B------:R-:W-:Y:S05]  /*1a40*/  BSYNC B1 ;  /* 0x0000000000017941 */ /* 0x000fea0003800000 */
.L_x_15:
[----:B------:R-:W2:Y:S01]  /*1a50*/  LDC R26, c[0x0][0x3c0] ;  /* 0x0000f000ff1a7b82 */ /* 0x000ea20000000800 */
[----:B------:R-:W-:-:S07]  /*1a60*/  LEA R47, R47, UR4, 0x3 ;  /* 0x000000042f2f7c11 */ /* 0x000fce000f8e18ff */
[----:B0-----:R-:W0:Y:S01]  /*1a70*/  LDC.64 R4, c[0x0][0x390] ;  /* 0x0000e400ff047b82 */ /* 0x001e220000000a00 */
[----:B--2---:R-:W-:Y:S02]  /*1a80*/  ISETP.LE.AND P0, PT, R26, UR10, PT ;  /* 0x0000000a1a007c0c */ /* 0x004fe4000bf03270 */
[----:B0-----:R-:W-:-:S04]  /*1a90*/  ISETP.EQ.U32.AND P1, PT, R4, RZ, PT ;  /* 0x000000ff0400720c */ /* 0x001fc80003f22070 */
[----:B------:R-:W-:-:S04]  /*1aa0*/  ISETP.EQ.OR.EX P0, PT, R5, RZ, !P0, P1 ;  /* 0x000000ff0500720c */ /* 0x000fc80004702710 */
[----:B------:R-:W-:-:S13]  /*1ab0*/  ISETP.GT.U32.OR P0, PT, R3, 0xff, P0 ;  /* 0x000000ff0300780c */ /* 0x000fda0000704470 */
[----:B------:R-:W-:Y:S05]  /*1ac0*/  @P0 BRA `(.L_x_23) ;  /* 0x00000000001c0947 */ /* 0x000fea0003800000 */
[----:B------:R-:W0:Y:S01]  /*1ad0*/  LDS.64 R6, [R11+0x7200] ;  /* 0x007200000b067984 */ /* 0x000e220000000a00 */
[C---:B------:R-:W-:Y:S02]  /*1ae0*/  LEA R4, P2, R3.reuse, R4, 0x3 ;  /* 0x0000000403047211 */ /* 0x040fe400078418ff */
[--C-:B------:R-:W-:Y:S02]  /*1af0*/  SHF.R.S32.HI R25, RZ, 0x1f, R27.reuse ;  /* 0x0000001fff197819 */ /* 0x100fe4000001141b */
[----:B------:R-:W-:Y:S02]  /*1b00*/  LEA.HI.X R5, R3, R5, RZ, 0x3, P2 ;  /* 0x0000000503057211 */ /* 0x000fe400010f1cff */
[----:B0-----:R-:W-:-:S04]  /*1b10*/  IADD3 R6, P0, P1, R6, R0, R27 ;  /* 0x0000000006067210 */ /* 0x001fc8000791e01b */
[----:B------:R-:W-:-:S05]  /*1b20*/  IADD3.X R7, PT, PT, R7, RZ, R25, P0, P1 ;  /* 0x000000ff07077210 */ /* 0x000fca00007e2419 */
[----:B------:R0:W-:Y:S04]  /*1b30*/  STG.E.64 desc[UR8][R4.64], R6 ;  /* 0x0000000604007986 */ /* 0x0001e8000c101b08 */
.L_x_23:
[----:B------:R-:W-:Y:S05]  /*1b40*/  WARPSYNC.ALL ;  /* 0x0000000000007948 */ /* 0x000fea0003800000 */
[----:B------:R-:W-:Y:S01]  /*1b50*/  BAR.SYNC.DEFER_BLOCKING 0x0 ;  /* 0x0000000000007b1d */ /* 0x000fe20000010000 */
[----:B------:R-:W-:-:S05]  /*1b60*/  ISETP.LT.AND P0, PT, R26, UR10, PT ;  /* 0x0000000a1a007c0c */ /* 0x000fca000bf01270 */
[----:B0-----:R0:W2:Y:S08]  /*1b70*/  LDS.64 R4, [R47+0x7200] ;  /* 0x007200002f047984 */ /* 0x0010b00000000a00 */
[----:B0-----:R-:W-:Y:S05]  /*1b80*/  @P0 BRA `(.L_x_24) ;  /* 0x0000000000700947 */ /* 0x001fea0003800000 */
[----:B------:R-:W0:Y:S01]  /*1b90*/  LDCU.64 UR12, c[0x0][0x3a0] ;  /* 0x00007400ff0c77ac */ /* 0x000e220008000a00 */
[C---:B------:R-:W-:Y:S02]  /*1ba0*/  LOP3.LUT R7, R3.reuse, 0x3e0, RZ, 0xc0, !PT ;  /* 0x000003e003077812 */ /* 0x040fe400078ec0ff */
[----:B------:R-:W-:-:S05]  /*1bb0*/  LOP3.LUT R2, R3, 0x1f, RZ, 0xc0, !PT ;  /* 0x0000001f03027812 */ /* 0x000fca00078ec0ff */
[----:B------:R-:W-:-:S05]  /*1bc0*/  IMAD R7, R7, 0x13, R2 ;  /* 0x0000001307077824 */ /* 0x000fca00078e0202 */
[----:B--2---:R-:W-:-:S05]  /*1bd0*/  IADD3 R0, P0, PT, R7, R4, RZ ;  /* 0x0000000407007210 */ /* 0x004fca0007f1e0ff */
[----:B------:R-:W-:Y:S01]  /*1be0*/  IMAD.X R5, RZ, RZ, R5, P0 ;  /* 0x000000ffff057224 */ /* 0x000fe200000e0605 */
[----:B0-----:R-:W-:-:S04]  /*1bf0*/  LEA R2, P0, R0, UR12, 0x2 ;  /* 0x0000000c00027c11 */ /* 0x001fc8000f8010ff */
[----:B------:R-:W-:-:S05]  /*1c00*/  LEA.HI.X R3, R0, UR13, R5, 0x2, P0 ;  /* 0x0000000d00037c11 */ /* 0x000fca00080f1405 */
[----:B------:R-:W-:Y:S04]  /*1c10*/  STG.E desc[UR8][R2.64], R44 ;  /* 0x0000002c02007986 */ /* 0x000fe8000c101908 */
        /* <DEDUP_REMOVED lines=17> */
[----:B------:R-:W-:Y:S01]  /*1d30*/  STG.E desc[UR8][R2.64+0x900], R24 ;  /* 0x0009001802007986 */ /* 0x000fe2000c101908 */
[----:B------:R-:W-:Y:S05]  /*1d40*/  EXIT ;  /* 0x000000000000794d */ /* 0x000fea0003800000 */
.L_x_24:
[C---:B------:R-:W-:Y:S01]  /*1d50*/  LOP3.LUT R7, R3.reuse, 0x3e0, RZ, 0xc0, !PT ;  /* 0x000003e003077812 */ /* 0x040fe200078ec0ff */
[----:B------:R-:W0:Y:S01]  /*1d60*/  LDCU.64 UR12, c[0x0][0x3a0] ;  /* 0x00007400ff0c77ac */ /* 0x000e220008000a00 */
[----:B------:R-:W-:Y:S01]  /*1d70*/  LOP3.LUT R2, R3, 0x1f, RZ, 0xc0, !PT ;  /* 0x0000001f03027812 */ /* 0x000fe200078ec0ff */
[----:B-1----:R-:W-:-:S04]  /*1d80*/  IMAD.U32 R11, RZ, RZ, UR7 ;  /* 0x00000007ff0b7e24 */ /* 0x002fc8000f8e00ff */
[----:B------:R-:W-:Y:S02]  /*1d90*/  IMAD R7, R7, 0x13, R2 ;  /* 0x0000001307077824 */ /* 0x000fe400078e0202 */
[----:B------:R-:W-:Y:S02]  /*1da0*/  IMAD R0, R11, -0x1c80, R26 ;  /* 0xffffe3800b007824 */ /* 0x000fe400078e021a */
[C---:B------:R-:W-:Y:S01]  /*1db0*/  VIADD R11, R7.reuse, 0x20 ;  /* 0x00000020070b7836 */ /* 0x040fe20000000000 */
[C---:B--2---:R-:W-:Y:S01]  /*1dc0*/  IADD3 R3, P0, PT, R7.reuse, R4, RZ ;  /* 0x0000000407037210 */ /* 0x044fe20007f1e0ff */
[C---:B------:R-:W-:Y:S01]  /*1dd0*/  VIADD R25, R7.reuse, 0x60 ;  /* 0x0000006007197836 */ /* 0x040fe20000000000 */
[-C--:B------:R-:W-:Y:S02]  /*1de0*/  ISETP.GE.AND P1, PT, R7, R0.reuse, PT ;  /* 0x000000000700720c */ /* 0x080fe40003f26270 */
[-C--:B------:R-:W-:Y:S01]  /*1df0*/  ISETP.GE.AND P2, PT, R11, R0.reuse, PT ;  /* 0x000000000b00720c */ /* 0x080fe20003f46270 */
[----:B------:R-:W-:Y:S01]  /*1e00*/  IMAD.X R4, RZ, RZ, R5, P0 ;  /* 0x000000ffff047224 */ /* 0x000fe200000e0605 */
[----:B------:R-:W-:Y:S01]  /*1e10*/  ISETP.GE.AND P4, PT, R25, R0, PT ;  /* 0x000000001900720c */ /* 0x000fe20003f86270 */
[----:B------:R-:W-:Y:S01]  /*1e20*/  VIADD R5, R7, 0x40 ;  /* 0x0000004007057836 */ /* 0x000fe20000000000 */
[----:B0-----:R-:W-:Y:S01]  /*1e30*/  LEA R2, P0, R3, UR12, 0x2 ;  /* 0x0000000c03027c11 */ /* 0x001fe2000f8010ff */
[----:B------:R-:W-:-:S02]  /*1e40*/  VIADD R11, R7, 0xa0 ;  /* 0x000000a0070b7836 */ /* 0x000fc40000000000 */
[----:B------:R-:W-:Y:S01]  /*1e50*/  VIADD R25, R7, 0xc0 ;  /* 0x000000c007197836 */ /* 0x000fe20000000000 */
[-C--:B------:R-:W-:Y:S01]  /*1e60*/  ISETP.GE.AND P3, PT, R5, R0.reuse, PT ;  /* 0x000000000500720c */ /* 0x080fe20003f66270 */
[----:B------:R-:W-:Y:S01]  /*1e70*/  VIADD R5, R7, 0x80 ;  /* 0x0000008007057836 */ /* 0x000fe20000000000 */
[----:B------:R-:W-:Y:S02]  /*1e80*/  LEA.HI.X R3, R3, UR13, R4, 0x2, P0 ;  /* 0x0000000d03037c11 */ /* 0x000fe400080f1404 */
[-C--:B------:R-:W-:Y:S01]  /*1e90*/  ISETP.GE.AND P6, PT, R11, R0.reuse, PT ;  /* 0x000000000b00720c */ /* 0x080fe20003fc6270 */
[----:B------:R-:W-:Y:S01]  /*1ea0*/  VIADD R11, R7, 0x100 ;  /* 0x00000100070b7836 */ /* 0x000fe20000000000 */
[-C--:B------:R-:W-:Y:S01]  /*1eb0*/  ISETP.GE.AND P5, PT, R5, R0.reuse, PT ;  /* 0x000000000500720c */ /* 0x080fe20003fa6270 */
[----:B------:R-:W-:Y:S01]  /*1ec0*/  VIADD R5, R7, 0xe0 ;  /* 0x000000e007057836 */ /* 0x000fe20000000000 */
[----:B------:R-:W-:Y:S01]  /*1ed0*/  @!P1 STG.E desc[UR8][R2.64], R44 ;  /* 0x0000002c02009986 */ /* 0x000fe2000c101908 */
[----:B------:R-:W-:-:S03]  /*1ee0*/  ISETP.GE.AND P0, PT, R25, R0, PT ;  /* 0x000000001900720c */ /* 0x000fc60003f06270 */
[-C--:B------:R-:W-:Y:S01]  /*1ef0*/  ISETP.GE.AND P1, PT, R5, R0.reuse, PT ;  /* 0x000000000500720c */ /* 0x080fe20003f26270 */
[----:B------:R-:W-:Y:S01]  /*1f00*/  VIADD R5, R7, 0x120 ;  /* 0x0000012007057836 */ /* 0x000fe20000000000 */
[----:B------:R-:W-:Y:S04]  /*1f10*/  @!P3 STG.E desc[UR8][R2.64+0x100], R42 ;  /* 0x0001002a0200b986 */ /* 0x000fe8000c101908 */
[-C--:B------:R-:W-:Y:S01]  /*1f20*/  ISETP.GE.AND P3, PT, R5, R0.reuse, PT ;  /* 0x000000000500720c */ /* 0x080fe20003f66270 */
[----:B------:R-:W-:Y:S01]  /*1f30*/  VIADD R5, R7, 0x160 ;  /* 0x0000016007057836 */ /* 0x000fe20000000000 */
[----:B------:R-:W-:Y:S01]  /*1f40*/  @!P2 STG.E desc[UR8][R2.64+0x80], R43 ;  /* 0x0000802b0200a986 */ /* 0x000fe2000c101908 */
[----:B------:R-:W-:Y:S01]  /*1f50*/  ISETP.GE.AND P2, PT, R11, R0, PT ;  /* 0x000000000b00720c */ /* 0x000fe20003f46270 */
[----:B------:R-:W-:-:S02]  /*1f60*/  VIADD R11, R7, 0x140 ;  /* 0x00000140070b7836 */ /* 0x000fc40000000000 */
[----:B------:R0:W-:Y:S01]  /*1f70*/  @!P5 STG.E desc[UR8][R2.64+0x200], R9 ;  /* 0x000200090200d986 */ /* 0x0001e2000c101908 */
[-C--:B------:R-:W-:Y:S01]  /*1f80*/  ISETP.GE.AND P5, PT, R5, R0.reuse, PT ;  /* 0x000000000500720c */ /* 0x080fe20003fa6270 */
[----:B------:R-:W-:Y:S02]  /*1f90*/  VIADD R5, R7, 0x1a0 ;  /* 0x000001a007057836 */ /* 0x000fe40000000000 */
[----:B------:R1:W-:Y:S01]  /*1fa0*/  @!P4 STG.E desc[UR8][R2.64+0x180], R8 ;  /* 0x000180080200c986 */ /* 0x0003e2000c101908 */
[-C--:B------:R-:W-:Y:S01]  /*1fb0*/  ISETP.GE.AND P4, PT, R11, R0.reuse, PT ;  /* 0x000000000b00720c */ /* 0x080fe20003f86270 */
[----:B------:R-:W-:Y:S02]  /*1fc0*/  VIADD R11, R7, 0x180 ;  /* 0x00000180070b7836 */ /* 0x000fe40000000000 */
[----:B------:R1:W-:Y:S01]  /*1fd0*/  @!P0 STG.E desc[UR8][R2.64+0x300], R12 ;  /* 0x0003000c02008986 */ /* 0x0003e2000c101908 */
[----:B------:R-:W-:Y:S01]  /*1fe0*/  ISETP.GE.AND P0, PT, R5, R0, PT ;  /* 0x000000000500720c */ /* 0x000fe20003f06270 */
[----:B------:R-:W-:-:S02]  /*1ff0*/  VIADD R5, R7, 0x1e0 ;  /* 0x000001e007057836 */ /* 0x000fc40000000000 */
[----:B------:R1:W-:Y:S01]  /*2000*/  @!P6 STG.E desc[UR8][R2.64+0x280], R10 ;  /* 0x0002800a0200e986 */ /* 0x0003e2000c101908 */
[-C--:B------:R-:W-:Y:S01]  /*2010*/  ISETP.GE.AND P6, PT, R11, R0.reuse, PT ;  /* 0x000000000b00720c */ /* 0x080fe20003fc6270 */
[----:B------:R-:W-:Y:S02]  /*2020*/  VIADD R11, R7, 0x1c0 ;  /* 0x000001c0070b7836 */ /* 0x000fe40000000000 */
[----:B------:R1:W-:Y:S01]  /*2030*/  @!P2 STG.E desc[UR8][R2.64+0x400], R14 ;  /* 0x0004000e0200a986 */ /* 0x0003e2000c101908 */
[-C--:B------:R-:W-:Y:S01]  /*2040*/  ISETP.GE.AND P2, PT, R5, R0.reuse, PT ;  /* 0x000000000500720c */ /* 0x080fe20003f46270 */
[C---:B0-----:R-:W-:Y:S02]  /*2050*/  VIADD R9, R7.reuse, 0x200 ;  /* 0x0000020007097836 */ /* 0x041fe40000000000 */
[C---:B------:R-:W-:Y:S01]  /*2060*/  VIADD R5, R7.reuse, 0x220 ;  /* 0x0000022007057836 */ /* 0x040fe20000000000 */
[----:B------:R1:W-:Y:S01]  /*2070*/  @!P1 STG.E desc[UR8][R2.64+0x380], R13 ;  /* 0x0003800d02009986 */ /* 0x0003e2000c101908 */
[----:B------:R-:W-:Y:S01]  /*2080*/  VIADD R7, R7, 0x240 ;  /* 0x0000024007077836 */ /* 0x000fe20000000000 */
[----:B------:R-:W-:-:S02]  /*2090*/  ISETP.GE.AND P1, PT, R11, R0, PT ;  /* 0x000000000b00720c */ /* 0x000fc40003f26270 */
[----:B------:R1:W-:Y:S01]  /*20a0*/  @!P3 STG.E desc[UR8][R2.64+0x480], R15 ;  /* 0x0004800f0200b986 */ /* 0x0003e2000c101908 */
[----:B------:R-:W-:-:S03]  /*20b0*/  ISETP.GE.AND P3, PT, R9, R0, PT ;  /* 0x000000000900720c */ /* 0x000fc60003f66270 */
[----:B------:R1:W-:Y:S01]  /*20c0*/  @!P4 STG.E desc[UR8][R2.64+0x500], R16 ;  /* 0x000500100200c986 */ /* 0x0003e2000c101908 */
[----:B------:R-:W-:-:S03]  /*20d0*/  ISETP.GE.AND P4, PT, R5, R0, PT ;  /* 0x000000000500720c */ /* 0x000fc60003f86270 */
[----:B------:R1:W-:Y:S01]  /*20e0*/  @!P5 STG.E desc[UR8][R2.64+0x580], R17 ;  /* 0x000580110200d986 */ /* 0x0003e2000c101908 */
[----:B------:R-:W-:-:S03]  /*20f0*/  ISETP.GE.AND P5, PT, R7, R0, PT ;  /* 0x000000000700720c */ /* 0x000fc60003fa6270 */
[----:B------:R1:W-:Y:S04]  /*2100*/  @!P6 STG.E desc[UR8][R2.64+0x600], R18 ;  /* 0x000600120200e986 */ /* 0x0003e8000c101908 */
[----:B------:R1:W-:Y:S04]  /*2110*/  @!P0 STG.E desc[UR8][R2.64+0x680], R19 ;  /* 0x0006801302008986 */ /* 0x0003e8000c101908 */
[----:B------:R1:W-:Y:S04]  /*2120*/  @!P1 STG.E desc[UR8][R2.64+0x700], R20 ;  /* 0x0007001402009986 */ /* 0x0003e8000c101908 */
[----:B------:R1:W-:Y:S04]  /*2130*/  @!P2 STG.E desc[UR8][R2.64+0x780], R21 ;  /* 0x000780150200a986 */ /* 0x0003e8000c101908 */
[----:B------:R1:W-:Y:S04]  /*2140*/  @!P3 STG.E desc[UR8][R2.64+0x800], R22 ;  /* 0x000800160200b986 */ /* 0x0003e8000c101908 */
[----:B------:R1:W-:Y:S01]  /*2150*/  @!P4 STG.E desc[UR8][R2.64+0x880], R23 ;  /* 0x000880170200c986 */ /* 0x0003e2000c101908 */
[----:B------:R-:W-:Y:S05]  /*2160*/  @P5 EXIT ;  /* 0x000000000000594d */ /* 0x000fea0003800000 */
[----:B------:R-:W-:Y:S01]  /*2170*/  STG.E desc[UR8][R2.64+0x900], R24 ;  /* 0x0009001802007986 */ /* 0x000fe2000c101908 */
[----:B------:R-:W-:Y:S05]  /*2180*/  EXIT ;  /* 0x000000000000794d */ /* 0x000fea0003800000 */
.L_x_14:
[----:B------:R-:W-:Y:S01]  /*2190*/  IMAD.MOV.U32 R2, RZ, RZ, RZ ;  /* 0x000000ffff027224 */ /* 0x000fe200078e00ff */
[C---:B------:R-:W-:Y:S01]  /*21a0*/  ISETP.GT.U32.AND P0, PT, R3.reuse, 0x1f, PT ;  /* 0x0000001f0300780c */ /* 0x040fe20003f04070 */
[----:B------:R-:W-:Y:S05]  /*21b0*/  WARPSYNC.ALL ;  /* 0x0000000000007948 */ /* 0x000fea0003800000 */
[----:B------:R-:W-:-:S05]  /*21c0*/  IMAD.HI.U32 R24, R3, 0x15555556, R2 ;  /* 0x1555555603187827 */ /* 0x000fca00078e0002 */
[----:B------:R-:W-:-:S05]  /*21d0*/  LEA R24, R24, UR4, 0x2 ;  /* 0x0000000418187c11 */ /* 0x000fca000f8e10ff */
[----:B------:R0:W-:Y:S01]  /*21e0*/  STS [R24+0x3410], R27 ;  /* 0x0034101b18007388 */ /* 0x0001e20000000800 */
[----:B------:R-:W-:Y:S06]  /*21f0*/  BAR.SYNC.DEFER_BLOCKING 0x0 ;  /* 0x0000000000007b1d */ /* 0x000fec0000010000 */
[----:B------:R-:W-:Y:S05]  /*2200*/  @P0 BRA `(.L_x_25) ;  /* 0x0000000000e00947 */ /* 0x000fea0003800000 */
[----:B------:R-:W-:Y:S01]  /*2210*/  IMAD.MOV.U32 R5, RZ, RZ, 0x34 ;  /* 0x00000034ff057424 */ /* 0x000fe200078e00ff */
[----:B------:R-:W-:-:S03]  /*2220*/  UMOV UR11, 0xffffffff ;  /* 0xffffffff000b7882 */ /* 0x000fc60000000000 */
[----:B------:R-:W-:-:S05]  /*2230*/  IMAD R18, R3, R5, UR4 ;  /* 0x0000000403127e24 */ /* 0x000fca000f8e0205 */
[----:B------:R-:W-:Y:S04]  /*2240*/  LDS R16, [R18+0x3410] ;  /* 0x0034100012107984 */ /* 0x000fe80000000800 */
[----:B------:R-:W-:Y:S04]  /*2250*/  LDS R17, [R18+0x3414] ;  /* 0x0034140012117984 */ /* 0x000fe80000000800 */
[----:B------:R-:W1:Y:S04]  /*2260*/  LDS R14, [R18+0x3418] ;  /* 0x00341800120e7984 */ /* 0x000e680000000800 */
[----:B------:R-:W-:Y:S04]  /*2270*/  LDS R15, [R18+0x341c] ;  /* 0x00341c00120f7984 */ /* 0x000fe80000000800 */
[----:B------:R-:W2:Y:S04]  /*2280*/  LDS R12, [R18+0x3420] ;  /* 0x00342000120c7984 */ /* 0x000ea80000000800 */
[----:B------:R-:W-:Y:S04]  /*2290*/  LDS R13, [R18+0x3424] ;  /* 0x00342400120d7984 */ /* 0x000fe80000000800 */
[----:B------:R-:W3:Y:S04]  /*22a0*/  LDS R10, [R18+0x3428] ;  /* 0x00342800120a7984 */ /* 0x000ee80000000800 */
[----:B------:R-:W-:Y:S04]  /*22b0*/  LDS R9, [R18+0x342c] ;  /* 0x00342c0012097984 */ /* 0x000fe80000000800 */
[----:B------:R-:W4:Y:S04]  /*22c0*/  LDS R8, [R18+0x3430] ;  /* 0x0034300012087984 */ /* 0x000f280000000800 */
[----:B------:R-:W-:Y:S04]  /*22d0*/  LDS R5, [R18+0x3434] ;  /* 0x0034340012057984 */ /* 0x000fe80000000800 */
[----:B------:R-:W5:Y:S04]  /*22e0*/  LDS R4, [R18+0x3438] ;  /* 0x0034380012047984 */ /* 0x000f680000000800 */
[----:B------:R-:W0:Y:S01]  /*22f0*/  LDS R19, [R18+0x343c] ;  /* 0x00343c0012137984 */ /* 0x000e220000000800 */
[----:B-1----:R-:W-:-:S04]  /*2300*/  IADD3 R20, PT, PT, R14, R17, R16 ;  /* 0x000000110e147210 */ /* 0x002fc80007ffe010 */
[----:B--2---:R-:W-:-:S04]  /*2310*/  IADD3 R20, PT, PT, R12, R20, R15 ;  /* 0x000000140c147210 */ /* 0x004fc80007ffe00f */
[----:B---3--:R-:W-:-:S04]  /*2320*/  IADD3 R20, PT, PT, R10, R20, R13 ;  /* 0x000000140a147210 */ /* 0x008fc80007ffe00d */
[----:B----4-:R-:W-:-:S04]  /*2330*/  IADD3 R20, PT, PT, R8, R20, R9 ;  /* 0x0000001408147210 */ /* 0x010fc80007ffe009 */
[----:B-----5:R-:W-:-:S05]  /*2340*/  IADD3 R20, PT, PT, R4, R20, R5 ;  /* 0x0000001404147210 */ /* 0x020fca0007ffe005 */
[----:B0-----:R-:W-:Y:S01]  /*2350*/  IMAD.IADD R19, R19, 0x1, R20 ;  /* 0x0000000113137824 */ /* 0x001fe200078e0214 */
[----:B------:R-:W-:Y:S06]  /*2360*/  BRA.DIV UR11, `(.L_x_26) ;  /* 0x0000005e0be47947 */ /* 0x000fec000b800000 */
[----:B------:R-:W0:Y:S02]  /*2370*/  SHFL.UP P0, R20, R19, 0x1, RZ ;  /* 0x0420000013147989 */ /* 0x000e2400000000ff */
[----:B0-----:R-:W-:-:S05]  /*2380*/  @P0 IMAD.IADD R20, R19, 0x1, R20 ;  /* 0x0000000113140824 */ /* 0x001fca00078e0214 */
[----:B------:R-:W0:Y:S02]  /*2390*/  SHFL.UP P0, R21, R20, 0x2, RZ ;  /* 0x0440000014157989 */ /* 0x000e2400000000ff */
[----:B0-----:R-:W-:-:S05]  /*23a0*/  @P0 IMAD.IADD R21, R20, 0x1, R21 ;  /* 0x0000000114150824 */ /* 0x001fca00078e0215 */
[----:B------:R-:W0:Y:S02]  /*23b0*/  SHFL.UP P0, R22, R21, 0x4, RZ ;  /* 0x0480000015167989 */ /* 0x000e2400000000ff */
[----:B0-----:R-:W-:-:S05]  /*23c0*/  @P0 IMAD.IADD R22, R21, 0x1, R22 ;  /* 0x0000000115160824 */ /* 0x001fca00078e0216 */
[----:B------:R-:W0:Y:S02]  /*23d0*/  SHFL.UP P0, R23, R22, 0x8, RZ ;  /* 0x0500000016177989 */ /* 0x000e2400000000ff */
[----:B0-----:R-:W-:-:S05]  /*23e0*/  @P0 IMAD.IADD R23, R22, 0x1, R23 ;  /* 0x0000000116170824 */ /* 0x001fca00078e0217 */
[----:B------:R0:W1:Y:S02]  /*23f0*/  SHFL.UP P0, R48, R23, 0x10, RZ ;  /* 0x0600000017307989 */ /* 0x00006400000000ff */
.L_x_118:
[----:B-1----:R-:W-:-:S04]  /*2400*/  @P0 IMAD.IADD R48, R23, 0x1, R48 ;  /* 0x0000000117300824 */ /* 0x002fc800078e0230 */
[----:B------:R-:W-:-:S04]  /*2410*/  IMAD.IADD R19, R48, 0x1, -R19 ;  /* 0x0000000130137824 */ /* 0x000fc800078e0a13 */
[----:B------:R-:W-:Y:S01]  /*2420*/  IMAD.IADD R16, R16, 0x1, R19 ;  /* 0x0000000110107824 */ /* 0x000fe200078e0213 */
[----:B------:R1:W-:Y:S03]  /*2430*/  STS [R18+0x3410], R19 ;  /* 0x0034101312007388 */ /* 0x0003e60000000800 */
        /* <DEDUP_REMOVED lines=19> */
[----:B------:R1:W-:Y:S04]  /*2570*/  STS [R18+0x3438], R5 ;  /* 0x0034380512007388 */ /* 0x0003e80000000800 */
[----:B------:R1:W-:Y:S02]  /*2580*/  STS [R18+0x343c], R21 ;  /* 0x00343c1512007388 */ /* 0x0003e40000000800 */
.L_x_25:
[----:B------:R-:W-:Y:S05]  /*2590*/  WARPSYNC.ALL ;  /* 0x0000000000007948 */ /* 0x000fea0003800000 */
[----:B------:R-:W-:Y:S01]  /*25a0*/  BAR.SYNC.DEFER_BLOCKING 0x0 ;  /* 0x0000000000007b1d */ /* 0x000fe20000010000 */
[----:B------:R-:W-:Y:S02]  /*25b0*/  ISETP.NE.AND P0, PT, R53, RZ, PT ;  /* 0x000000ff3500720c */ /* 0x000fe40003f05270 */
[----:B-1----:R-:W-:-:S03]  /*25c0*/  SHF.R.U32.HI R5, RZ, UR6, R45 ;  /* 0x00000006ff057c19 */ /* 0x002fc6000801162d */
[----:B------:R-:W-:Y:S01]  /*25d0*/  BSSY.RECONVERGENT B0, `(.L_x_27) ;  /* 0x0000029000007945 */ /* 0x000fe20003800200 */
[----:B------:R-:W-:Y:S01]  /*25e0*/  LOP3.LUT R5, R5, UR5, RZ, 0x30, !PT ;  /* 0x0000000505057c12 */ /* 0x000fe2000f8e30ff */
[----:B0-----:R-:W0:Y:S06]  /*25f0*/  LDS R24, [R24+0x3410] ;  /* 0x0034100018187984 */ /* 0x001e2c0000000800 */
[----:B------:R-:W-:Y:S05]  /*2600*/  @P0 BRA `(.L_x_28) ;  /* 0x0000000000940947 */ /* 0x000fea0003800000 */
[----:B------:R-:W-:-:S05]  /*2610*/  LEA R4, R3, UR4, 0x2 ;  /* 0x0000000403047c11 */ /* 0x000fca000f8e10ff */
[----:B------:R-:W0:Y:S04]  /*2620*/  LDS R13, [R4] ;  /* 0x00000000040d7984 */ /* 0x000e280000000800 */
[----:B------:R-:W1:Y:S04]  /*2630*/  LDS R15, [R4+0x400] ;  /* 0x00040000040f7984 */ /* 0x000e680000000800 */
[----:B------:R-:W2:Y:S04]  /*2640*/  LDS R17, [R4+0x800] ;  /* 0x0008000004117984 */ /* 0x000ea80000000800 */
[----:B------:R-:W3:Y:S04]  /*2650*/  LDS R19, [R4+0xc00] ;  /* 0x000c000004137984 */ /* 0x000ee80000000800 */
[----:B------:R-:W4:Y:S04]  /*2660*/  LDS R21, [R4+0x1000] ;  /* 0x0010000004157984 */ /* 0x000f280000000800 */
[----:B------:R-:W5:Y:S04]  /*2670*/  LDS R23, [R4+0x1400] ;  /* 0x0014000004177984 */ /* 0x000f680000000800 */
[----:B------:R-:W5:Y:S04]  /*2680*/  LDS R45, [R4+0x1800] ;  /* 0x00180000042d7984 */ /* 0x000f680000000800 */
[----:B------:R-:W5:Y:S04]  /*2690*/  LDS R47, [R4+0x1c00] ;  /* 0x001c0000042f7984 */ /* 0x000f680000000800 */
[----:B------:R-:W5:Y:S04]  /*26a0*/  LDS R49, [R4+0x2000] ;  /* 0x0020000004317984 */ /* 0x000f680000000800 */
[----:B------:R-:W5:Y:S04]  /*26b0*/  LDS R51, [R4+0x2400] ;  /* 0x0024000004337984 */ /* 0x000f680000000800 */
[----:B------:R-:W5:Y:S01]  /*26c0*/  LDS R8, [R4+0x2800] ;  /* 0x0028000004087984 */ /* 0x000f620000000800 */
[----:B0-----:R-:W-:-:S03]  /*26d0*/  IMAD.IADD R13, R24, 0x1, R13 ;  /* 0x00000001180d7824 */ /* 0x001fc600078e020d */
[----:B------:R-:W0:Y:S01]  /*26e0*/  LDS R9, [R4+0x2c00] ;  /* 0x002c000004097984 */ /* 0x000e220000000800 */
[----:B-1----:R-:W-:-:S03]  /*26f0*/  IMAD.IADD R15, R24, 0x1, R15 ;  /* 0x00000001180f7824 */ /* 0x002fc600078e020f */
[----:B------:R1:W-:Y:S01]  /*2700*/  STS [R4], R13 ;  /* 0x0000000d04007388 */ /* 0x0003e20000000800 */
[C---:B--2---:R-:W-:Y:S02]  /*2710*/  IMAD.IADD R17, R24.reuse, 0x1, R17 ;  /* 0x0000000118117824 */ /* 0x044fe400078e0211 */
[C---:B---3--:R-:W-:Y:S01]  /*2720*/  IMAD.IADD R19, R24.reuse, 0x1, R19 ;  /* 0x0000000118137824 */ /* 0x048fe200078e0213 */
[----:B------:R2:W-:Y:S01]  /*2730*/  STS [R4+0x400], R15 ;  /* 0x0004000f04007388 */ /* 0x0005e20000000800 */
[----:B----4-:R-:W-:-:S03]  /*2740*/  IMAD.IADD R21, R24, 0x1, R21 ;  /* 0x0000000118157824 */ /* 0x010fc600078e0215 */
[----:B------:R2:W-:Y:S01]  /*2750*/  STS [R4+0x800], R17 ;  /* 0x0008001104007388 */ /* 0x0005e20000000800 */
[----:B-----5:R-:W-:-:S03]  /*2760*/  IMAD.IADD R23, R24, 0x1, R23 ;  /* 0x0000000118177824 */ /* 0x020fc600078e0217 */
[----:B------:R2:W-:Y:S01]  /*2770*/  STS [R4+0xc00], R19 ;  /* 0x000c001304007388 */ /* 0x0005e20000000800 */
[----:B------:R-:W-:-:S03]  /*2780*/  IMAD.IADD R45, R24, 0x1, R45 ;  /* 0x00000001182d7824 */ /* 0x000fc600078e022d */
[----:B------:R2:W-:Y:S01]  /*2790*/  STS [R4+0x1000], R21 ;  /* 0x0010001504007388 */ /* 0x0005e20000000800 */
[----:B------:R-:W-:-:S03]  /*27a0*/  IMAD.IADD R47, R24, 0x1, R47 ;  /* 0x00000001182f7824 */ /* 0x000fc600078e022f */
[----:B------:R2:W-:Y:S01]  /*27b0*/  STS [R4+0x1400], R23 ;  /* 0x0014001704007388 */ /* 0x0005e20000000800 */
[----:B------:R-:W-:-:S03]  /*27c0*/  IMAD.IADD R49, R24, 0x1, R49 ;  /* 0x0000000118317824 */ /* 0x000fc600078e0231 */
[----:B------:R2:W-:Y:S01]  /*27d0*/  STS [R4+0x1800], R45 ;  /* 0x0018002d04007388 */ /* 0x0005e20000000800 */
[----:B------:R-:W-:-:S03]  /*27e0*/  IMAD.IADD R51, R24, 0x1, R51 ;  /* 0x0000000118337824 */ /* 0x000fc600078e0233 */
[----:B------:R2:W-:Y:S01]  /*27f0*/  STS [R4+0x1c00], R47 ;  /* 0x001c002f04007388 */ /* 0x0005e20000000800 */
[----:B-1----:R-:W-:-:S03]  /*2800*/  IMAD.IADD R13, R24, 0x1, R8 ;  /* 0x00000001180d7824 */ /* 0x002fc600078e0208 */
[----:B------:R2:W-:Y:S01]  /*2810*/  STS [R4+0x2000], R49 ;  /* 0x0020003104007388 */ /* 0x0005e20000000800 */
[----:B0-----:R-:W-:-:S03]  /*2820*/  IMAD.IADD R9, R24, 0x1, R9 ;  /* 0x0000000118097824 */ /* 0x001fc600078e0209 */
[----:B------:R2:W-:Y:S04]  /*2830*/  STS [R4+0x2400], R51 ;  /* 0x0024003304007388 */ /* 0x0005e80000000800 */
[----:B------:R2:W-:Y:S04]  /*2840*/  STS [R4+0x2800], R13 ;  /* 0x0028000d04007388 */ /* 0x0005e80000000800 */
[----:B------:R2:W-:Y:S02]  /*2850*/  STS [R4+0x2c00], R9 ;  /* 0x002c000904007388 */ /* 0x0005e40000000800 */
.L_x_28:
[----:B------:R-:W-:Y:S05]  /*2860*/  BSYNC.RECONVERGENT B0 ;  /* 0x0000000000007941 */ /* 0x000fea0003800200 */
.L_x_27:
[----:B------:R-:W-:Y:S01]  /*2870*/  BAR.SYNC.DEFER_BLOCKING 0x0 ;  /* 0x0000000000007b1d */ /* 0x000fe20000010000 */
[----:B------:R-:W-:Y:S01]  /*2880*/  R2P PR, R5, 0x7f ;  /* 0x0000007f05007804 */ /* 0x000fe20000000000 */
[----:B------:R-:W-:-:S04]  /*2890*/  IMAD.MOV.U32 R8, RZ, RZ, RZ ;  /* 0x000000ffff087224 */ /* 0x000fc800078e00ff */
[----:B------:R-:W-:Y:S01]  /*28a0*/  BSSY.RECONVERGENT B0, `(.L_x_29) ;  /* 0x0000026000007945 */ /* 0x000fe20003800200 */
[----:B--2---:R-:W1:Y:S07]  /*28b0*/  S2R R23, SR_LEMASK ;  /* 0x0000000000177919 */ /* 0x004e6e0000003a00 */
[----:B------:R-:W-:Y:S02]  /*28c0*/  VOTE.ANY R4, PT, P0 ;  /* 0x0000000000047806 */ /* 0x000fe400000e0100 */
[----:B------:R-:W-:-:S02]  /*28d0*/  VOTE.ANY R9, PT, P1 ;  /* 0x0000000000097806 */ /* 0x000fc400008e0100 */
[----:B------:R-:W-:Y:S02]  /*28e0*/  @!P0 LOP3.LUT R4, RZ, R4, RZ, 0x33, !PT ;  /* 0x00000004ff048212 */ /* 0x000fe400078e33ff */
[----:B------:R-:W-:Y:S02]  /*28f0*/  VOTE.ANY R13, PT, P2 ;  /* 0x00000000000d7806 */ /* 0x000fe400010e0100 */
[----:B------:R-:W-:Y:S02]  /*2900*/  @!P1 LOP3.LUT R9, RZ, R9, RZ, 0x33, !PT ;  /* 0x00000009ff099212 */ /* 0x000fe400078e33ff */
[----:B------:R-:W-:Y:S02]  /*2910*/  VOTE.ANY R15, PT, P3 ;  /* 0x00000000000f7806 */ /* 0x000fe400018e0100 */
[----:B------:R-:W-:Y:S02]  /*2920*/  @!P2 LOP3.LUT R13, RZ, R13, RZ, 0x33, !PT ;  /* 0x0000000dff0da212 */ /* 0x000fe400078e33ff */
[----:B------:R-:W-:-:S02]  /*2930*/  LOP3.LUT R4, R9, R4, RZ, 0xc0, !PT ;  /* 0x0000000409047212 */ /* 0x000fc400078ec0ff */
[----:B------:R-:W-:Y:S02]  /*2940*/  @!P3 LOP3.LUT R15, RZ, R15, RZ, 0x33, !PT ;  /* 0x0000000fff0fb212 */ /* 0x000fe400078e33ff */
[----:B------:R-:W-:Y:S02]  /*2950*/  LOP3.LUT R4, R13, R4, RZ, 0xc0, !PT ;  /* 0x000000040d047212 */ /* 0x000fe400078ec0ff */
[----:B------:R-:W-:Y:S02]  /*2960*/  VOTE.ANY R9, PT, P4 ;  /* 0x0000000000097806 */ /* 0x000fe400020e0100 */
[----:B------:R-:W-:Y:S02]  /*2970*/  LOP3.LUT P0, RZ, R5, 0x80, RZ, 0xc0, !PT ;  /* 0x0000008005ff7812 */ /* 0x000fe4000780c0ff */
[----:B------:R-:W-:Y:S02]  /*2980*/  LOP3.LUT R4, R15, R4, RZ, 0xc0, !PT ;  /* 0x000000040f047212 */ /* 0x000fe400078ec0ff */
[----:B------:R-:W-:-:S02]  /*2990*/  VOTE.ANY R13, PT, P5 ;  /* 0x00000000000d7806 */ /* 0x000fc400028e0100 */
[----:B------:R-:W-:Y:S02]  /*29a0*/  @!P4 LOP3.LUT R9, RZ, R9, RZ, 0x33, !PT ;  /* 0x00000009ff09c212 */ /* 0x000fe400078e33ff */
[----:B------:R-:W-:Y:S02]  /*29b0*/  @!P5 LOP3.LUT R13, RZ, R13, RZ, 0x33, !PT ;  /* 0x0000000dff0dd212 */ /* 0x000fe400078e33ff */
[----:B------:R-:W-:Y:S02]  /*29c0*/  LOP3.LUT R4, R9, R4, RZ, 0xc0, !PT ;  /* 0x0000000409047212 */ /* 0x000fe400078ec0ff */
[----:B------:R-:W-:Y:S02]  /*29d0*/  VOTE.ANY R9, PT, P6 ;  /* 0x0000000000097806 */ /* 0x000fe400030e0100 */
[----:B------:R-:W-:Y:S02]  /*29e0*/  LOP3.LUT R4, R13, R4, RZ, 0xc0, !PT ;  /* 0x000000040d047212 */ /* 0x000fe400078ec0ff */
[----:B------:R-:W-:-:S02]  /*29f0*/  VOTE.ANY R13, PT, P0 ;  /* 0x00000000000d7806 */ /* 0x000fc400000e0100 */
[----:B------:R-:W-:Y:S02]  /*2a00*/  @!P6 LOP3.LUT R9, RZ, R9, RZ, 0x33, !PT ;  /* 0x00000009ff09e212 */ /* 0x000fe400078e33ff */
[----:B------:R-:W-:Y:S02]  /*2a10*/  @!P0 LOP3.LUT R13, RZ, R13, RZ, 0x33, !PT ;  /* 0x0000000dff0d8212 */ /* 0x000fe400078e33ff */
[----:B------:R-:W-:Y:S02]  /*2a20*/  LOP3.LUT R4, R9, R4, RZ, 0xc0, !PT ;  /* 0x0000000409047212 */ /* 0x000fe400078ec0ff */
[----:B------:R-:W-:Y:S02]  /*2a30*/  SHF.R.U32.HI R9, RZ, UR6, R6 ;  /* 0x00000006ff097c19 */ /* 0x000fe40008011606 */
[----:B------:R-:W-:Y:S01]  /*2a40*/  LOP3.LUT R10, R13, R4, RZ, 0xc0, !PT ;  /* 0x000000040d0a7212 */ /* 0x000fe200078ec0ff */
[----:B------:R-:W-:Y:S01]  /*2a50*/  IMAD.SHL.U32 R4, R3, 0x20, RZ ;  /* 0x0000002003047824 */ /* 0x000fe200078e00ff */
[----:B------:R-:W-:-:S02]  /*2a60*/  LOP3.LUT R9, R9, UR5, RZ, 0x30, !PT ;  /* 0x0000000509097c12 */ /* 0x000fc4000f8e30ff */
[----:B------:R-:W2:Y:S01]  /*2a70*/  FLO.U32 R15, R10 ;  /* 0x0000000a000f7300 */ /* 0x000ea200000e0000 */
[----:B-1----:R-:W-:Y:S02]  /*2a80*/  LOP3.LUT R14, R23, R10, RZ, 0xc0, !PT ;  /* 0x0000000a170e7212 */ /* 0x002fe400078ec0ff */
[----:B------:R-:W-:-:S05]  /*2a90*/  LOP3.LUT R4, R4, 0x7c00, RZ, 0xc0, !PT ;  /* 0x00007c0004047812 */ /* 0x000fca00078ec0ff */
[----:B------:R-:W1:Y:S01]  /*2aa0*/  POPC R14, R14 ;  /* 0x0000000e000e7309 */ /* 0x000e620000000000 */
[----:B------:R-:W-:Y:S01]  /*2ab0*/  VIADD R22, R4, UR4 ;  /* 0x0000000404167c36 */ /* 0x000fe20008000000 */
[----:B--2---:R-:W-:-:S13]  /*2ac0*/  ISETP.NE.AND P0, PT, R46, R15, PT ;  /* 0x0000000f2e00720c */ /* 0x004fda0003f05270 */
[----:B-1----:R-:W-:Y:S05]  /*2ad0*/  @P0 BRA `(.L_x_30) ;  /* 0x0000000000080947 */ /* 0x002fea0003800000 */
[----:B------:R-:W-:-:S05]  /*2ae0*/  IMAD R5, R5, 0x4, R22 ;  /* 0x0000000405057824 */ /* 0x000fca00078e0216 */
[----:B------:R1:W2:Y:S02]  /*2af0*/  ATOMS.ADD R8, [R5], R14 ;  /* 0x0000000e0508738c */ /* 0x0002a40000000000 */
.L_x_30:
[----:B------:R-:W-:Y:S05]  /*2b00*/  BSYNC.RECONVERGENT B0 ;  /* 0x0000000000007941 */ /* 0x000fea0003800200 */
.L_x_29:
[----:B------:R-:W-:Y:S01]  /*2b10*/  R2P PR, R9, 0x7f ;  /* 0x0000007f09007804 */ /* 0x000fe20000000000 */
[----:B--2---:R2:W3:Y:S01]  /*2b20*/  SHFL.IDX PT, R8, R8, R15, 0x1f ;  /* 0x00001f0f08087589 */ /* 0x0044e200000e0000 */
[----:B------:R-:W-:Y:S01]  /*2b30*/  BSSY.RECONVERGENT B0, `(.L_x_31) ;  /* 0x0000023000007945 */ /* 0x000fe20003800200 */
[----:B------:R-:W-:-:S10]  /*2b40*/  IMAD.MOV.U32 R12, RZ, RZ, RZ ;  /* 0x000000ffff0c7224 */ /* 0x000fd400078e00ff */
[----:B------:R-:W-:Y:S02]  /*2b50*/  VOTE.ANY R4, PT, P0 ;  /* 0x0000000000047806 */ /* 0x000fe400000e0100 */
[----:B-1----:R-:W-:Y:S02]  /*2b60*/  VOTE.ANY R5, PT, P1 ;  /* 0x0000000000057806 */ /* 0x002fe400008e0100 */
[----:B------:R-:W-:Y:S02]  /*2b70*/  @!P0 LOP3.LUT R4, RZ, R4, RZ, 0x33, !PT ;  /* 0x00000004ff048212 */ /* 0x000fe400078e33ff */
[----:B------:R-:W-:Y:S02]  /*2b80*/  VOTE.ANY R13, PT, P2 ;  /* 0x00000000000d7806 */ /* 0x000fe400010e0100 */
[----:B------:R-:W-:Y:S02]  /*2b90*/  @!P1 LOP3.LUT R5, RZ, R5, RZ, 0x33, !PT ;  /* 0x00000005ff059212 */ /* 0x000fe400078e33ff */
[----:B------:R-:W-:-:S02]  /*2ba0*/  @!P2 LOP3.LUT R13, RZ, R13, RZ, 0x33, !PT ;  /* 0x0000000dff0da212 */ /* 0x000fc400078e33ff */
[----:B------:R-:W-:Y:S02]  /*2bb0*/  LOP3.LUT R4, R5, R4, RZ, 0xc0, !PT ;  /* 0x0000000405047212 */ /* 0x000fe400078ec0ff */
[----:B------:R-:W-:Y:S02]  /*2bc0*/  VOTE.ANY R5, PT, P3 ;  /* 0x0000000000057806 */ /* 0x000fe400018e0100 */
[----:B------:R-:W-:Y:S02]  /*2bd0*/  LOP3.LUT R4, R13, R4, RZ, 0xc0, !PT ;  /* 0x000000040d047212 */ /* 0x000fe400078ec0ff */
[----:B------:R-:W-:Y:S02]  /*2be0*/  LOP3.LUT P0, RZ, R9, 0x80, RZ, 0xc0, !PT ;  /* 0x0000008009ff7812 */ /* 0x000fe4000780c0ff */
[----:B------:R-:W-:Y:S02]  /*2bf0*/  VOTE.ANY R13, PT, P4 ;  /* 0x00000000000d7806 */ /* 0x000fe400020e0100 */
[----:B------:R-:W-:-:S02]  /*2c00*/  @!P3 LOP3.LUT R5, RZ, R5, RZ, 0x33, !PT ;  /* 0x00000005ff05b212 */ /* 0x000fc400078e33ff */
[----:B------:R-:W-:Y:S02]  /*2c10*/  @!P4 LOP3.LUT R13, RZ, R13, RZ, 0x33, !PT ;  /* 0x0000000dff0dc212 */ /* 0x000fe400078e33ff */
[----:B------:R-:W-:Y:S02]  /*2c20*/  LOP3.LUT R4, R5, R4, RZ, 0xc0, !PT ;  /* 0x0000000405047212 */ /* 0x000fe400078ec0ff */
[----:B------:R-:W-:Y:S02]  /*2c30*/  VOTE.ANY R5, PT, P5 ;  /* 0x0000000000057806 */ /* 0x000fe400028e0100 */
[----:B------:R-:W-:Y:S02]  /*2c40*/  LOP3.LUT R4, R13, R4, RZ, 0xc0, !PT ;  /* 0x000000040d047212 */ /* 0x000fe400078ec0ff */
[----:B------:R-:W-:Y:S02]  /*2c50*/  VOTE.ANY R13, PT, P6 ;  /* 0x00000000000d7806 */ /* 0x000fe400030e0100 */
[----:B------:R-:W-:-:S02]  /*2c60*/  @!P5 LOP3.LUT R5, RZ, R5, RZ, 0x33, !PT ;  /* 0x00000005ff05d212 */ /* 0x000fc400078e33ff */
[----:B------:R-:W-:Y:S02]  /*2c70*/  VOTE.ANY R17, PT, P0 ;  /* 0x0000000000117806 */ /* 0x000fe400000e0100 */
[----:B------:R-:W-:Y:S02]  /*2c80*/  @!P6 LOP3.LUT R13, RZ, R13, RZ, 0x33, !PT ;  /* 0x0000000dff0de212 */ /* 0x000fe400078e33ff */
[----:B------:R-:W-:Y:S02]  /*2c90*/  LOP3.LUT R4, R5, R4, RZ, 0xc0, !PT ;  /* 0x0000000405047212 */ /* 0x000fe400078ec0ff */
[----:B------:R-:W-:Y:S02]  /*2ca0*/  @!P0 LOP3.LUT R17, RZ, R17, RZ, 0x33, !PT ;  /* 0x00000011ff118212 */ /* 0x000fe400078e33ff */
[----:B------:R-:W-:-:S04]  /*2cb0*/  LOP3.LUT R4, R13, R4, RZ, 0xc0, !PT ;  /* 0x000000040d047212 */ /* 0x000fc800078ec0ff */
[----:B------:R-:W-:Y:S02]  /*2cc0*/  LOP3.LUT R4, R17, R4, RZ, 0xc0, !PT ;  /* 0x0000000411047212 */ /* 0x000fe400078ec0ff */
[----:B------:R-:W-:Y:S02]  /*2cd0*/  SHF.R.U32.HI R17, RZ, UR6, R0 ;  /* 0x00000006ff117c19 */ /* 0x000fe40008011600 */
[----:B------:R-:W1:Y:S01]  /*2ce0*/  FLO.U32 R5, R4 ;  /* 0x0000000400057300 */ /* 0x000e6200000e0000 */
[----:B------:R-:W-:Y:S02]  /*2cf0*/  LOP3.LUT R13, R23, R4, RZ, 0xc0, !PT ;  /* 0x00000004170d7212 */ /* 0x000fe400078ec0ff */
[----:B------:R-:W-:-:S05]  /*2d00*/  LOP3.LUT R17, R17, UR5, RZ, 0x30, !PT ;  /* 0x0000000511117c12 */ /* 0x000fca000f8e30ff */
[----:B------:R-:W4:Y:S01]  /*2d10*/  POPC R13, R13 ;  /* 0x0000000d000d7309 */ /* 0x000f220000000000 */
[----:B-1----:R-:W-:-:S13]  /*2d20*/  ISETP.NE.AND P0, PT, R46, R5, PT ;  /* 0x000000052e00720c */ /* 0x002fda0003f05270 */
[----:B--234-:R-:W-:Y:S05]  /*2d30*/  @P0 BRA `(.L_x_32) ;  /* 0x0000000000080947 */ /* 0x01cfea0003800000 */
[----:B------:R-:W-:-:S06]  /*2d40*/  IMAD R12, R9, 0x4, R22 ;  /* 0x00000004090c7824 */ /* 0x000fcc00078e0216 */
[----:B------:R1:W2:Y:S02]  /*2d50*/  ATOMS.ADD R12, [R12], R13 ;  /* 0x0000000d0c0c738c */ /* 0x0002a40000000000 */
.L_x_32:
[----:B------:R-:W-:Y:S05]  /*2d60*/  BSYNC.RECONVERGENT B0 ;  /* 0x0000000000007941 */ /* 0x000fea0003800200 */
.L_x_31:
[----:B------:R-:W-:Y:S01]  /*2d70*/  R2P PR, R17, 0x7f ;  /* 0x0000007f11007804 */ /* 0x000fe20000000000 */
[----:B--2---:R2:W3:Y:S01]  /*2d80*/  SHFL.IDX PT, R12, R12, R5, 0x1f ;  /* 0x00001f050c0c7589 */ /* 0x0044e200000e0000 */
[----:B------:R-:W-:Y:S11]  /*2d90*/  BSSY.RECONVERGENT B0, `(.L_x_33) ;  /* 0x0000023000007945 */ /* 0x000ff60003800200 */
[----:B------:R-:W-:-:S02]  /*2da0*/  VOTE.ANY R0, PT, P0 ;  /* 0x0000000000007806 */ /* 0x000fc400000e0100 */
[----:B------:R-:W-:Y:S02]  /*2db0*/  VOTE.ANY R9, PT, P1 ;  /* 0x0000000000097806 */ /* 0x000fe400008e0100 */
[----:B------:R-:W-:Y:S02]  /*2dc0*/  @!P0 LOP3.LUT R0, RZ, R0, RZ, 0x33, !PT ;  /* 0x00000000ff008212 */ /* 0x000fe400078e33ff */
[----:B------:R-:W-:Y:S02]  /*2dd0*/  VOTE.ANY R15, PT, P2 ;  /* 0x00000000000f7806 */ /* 0x000fe400010e0100 */
[----:B------:R-:W-:Y:S02]  /*2de0*/  @!P1 LOP3.LUT R9, RZ, R9, RZ, 0x33, !PT ;  /* 0x00000009ff099212 */ /* 0x000fe400078e33ff */
[----:B------:R-:W-:Y:S02]  /*2df0*/  @!P2 LOP3.LUT R15, RZ, R15, RZ, 0x33, !PT ;  /* 0x0000000fff0fa212 */ /* 0x000fe400078e33ff */
[----:B------:R-:W-:-:S02]  /*2e00*/  LOP3.LUT R0, R9, R0, RZ, 0xc0, !PT ;  /* 0x0000000009007212 */ /* 0x000fc400078ec0ff */
[----:B------:R-:W-:Y:S02]  /*2e10*/  VOTE.ANY R9, PT, P3 ;  /* 0x0000000000097806 */ /* 0x000fe400018e0100 */
[----:B------:R-:W-:Y:S02]  /*2e20*/  LOP3.LUT R0, R15, R0, RZ, 0xc0, !PT ;  /* 0x000000000f007212 */ /* 0x000fe400078ec0ff */
[----:B------:R-:W-:Y:S02]  /*2e30*/  LOP3.LUT P0, RZ, R17, 0x80, RZ, 0xc0, !PT ;  /* 0x0000008011ff7812 */ /* 0x000fe4000780c0ff */
[----:B------:R-:W-:Y:S02]  /*2e40*/  VOTE.ANY R15, PT, P4 ;  /* 0x00000000000f7806 */ /* 0x000fe400020e0100 */
[----:B------:R-:W-:Y:S02]  /*2e50*/  @!P3 LOP3.LUT R9, RZ, R9, RZ, 0x33, !PT ;  /* 0x00000009ff09b212 */ /* 0x000fe400078e33ff */
[----:B------:R-:W-:-:S02]  /*2e60*/  @!P4 LOP3.LUT R15, RZ, R15, RZ, 0x33, !PT ;  /* 0x0000000fff0fc212 */ /* 0x000fc400078e33ff */
[----:B------:R-:W-:Y:S02]  /*2e70*/  LOP3.LUT R0, R9, R0, RZ, 0xc0, !PT ;  /* 0x0000000009007212 */ /* 0x000fe400078ec0ff */
[----:B------:R-:W-:Y:S02]  /*2e80*/  VOTE.ANY R9, PT, P5 ;  /* 0x0000000000097806 */ /* 0x000fe400028e0100 */
[----:B------:R-:W-:Y:S02]  /*2e90*/  LOP3.LUT R0, R15, R0, RZ, 0xc0, !PT ;  /* 0x000000000f007212 */ /* 0x000fe400078ec0ff */
[----:B------:R-:W-:Y:S02]  /*2ea0*/  VOTE.ANY R15, PT, P6 ;  /* 0x00000000000f7806 */ /* 0x000fe400030e0100 */
[----:B------:R-:W-:Y:S02]  /*2eb0*/  @!P5 LOP3.LUT R9, RZ, R9, RZ, 0x33, !PT ;  /* 0x00000009ff09d212 */ /* 0x000fe400078e33ff */
[----:B------:R-:W-:-:S02]  /*2ec0*/  VOTE.ANY R19, PT, P0 ;  /* 0x0000000000137806 */ /* 0x000fc400000e0100 */
[----:B------:R-:W-:Y:S02]  /*2ed0*/  @!P6 LOP3.LUT R15, RZ, R15, RZ, 0x33, !PT ;  /* 0x0000000fff0fe212 */ /* 0x000fe400078e33ff */
[----:B------:R-:W-:Y:S02]  /*2ee0*/  LOP3.LUT R0, R9, R0, RZ, 0xc0, !PT ;  /* 0x0000000009007212 */ /* 0x000fe400078ec0ff */
[----:B------:R-:W-:Y:S02]  /*2ef0*/  @!P0 LOP3.LUT R19, RZ, R19, RZ, 0x33, !PT ;  /* 0x00000013ff138212 */ /* 0x000fe400078e33ff */
[----:B------:R-:W-:Y:S02]  /*2f00*/  LOP3.LUT R0, R15, R0, RZ, 0xc0, !PT ;  /* 0x000000000f007212 */ /* 0x000fe400078ec0ff */
[----:B------:R-:W-:Y:S02]  /*2f10*/  SHF.R.U32.HI R15, RZ, UR6, R41 ;  /* 0x00000006ff0f7c19 */ /* 0x000fe40008011629 */
[----:B------:R-:W-:Y:S01]  /*2f20*/  LOP3.LUT R4, R19, R0, RZ, 0xc0, !PT ;  /* 0x0000000013047212 */ /* 0x000fe200078ec0ff */
[----:B------:R-:W-:Y:S01]  /*2f30*/  IMAD.MOV.U32 R0, RZ, RZ, RZ ;  /* 0x000000ffff007224 */ /* 0x000fe200078e00ff */
[----:B------:R-:W-:-:S02]  /*2f40*/  LOP3.LUT R15, R15, UR5, RZ, 0x30, !PT ;  /* 0x000000050f0f7c12 */ /* 0x000fc4000f8e30ff */
[----:B------:R-:W4:Y:S01]  /*2f50*/  FLO.U32 R51, R4 ;  /* 0x0000000400337300 */ /* 0x000f2200000e0000 */
[----:B------:R-:W-:-:S07]  /*2f60*/  LOP3.LUT R10, R23, R4, RZ, 0xc0, !PT ;  /* 0x00000004170a7212 */ /* 0x000fce00078ec0ff */
[----:B------:R-:W0:Y:S01]  /*2f70*/  POPC R10, R10 ;  /* 0x0000000a000a7309 */ /* 0x000e220000000000 */
[----:B----4-:R-:W-:-:S13]  /*2f80*/  ISETP.NE.AND P0, PT, R46, R51, PT ;  /* 0x000000332e00720c */ /* 0x010fda0003f05270 */
[----:B0-23--:R-:W-:Y:S05]  /*2f90*/  @P0 BRA `(.L_x_34) ;  /* 0x0000000000080947 */ /* 0x00dfea0003800000 */
[----:B------:R-:W-:-:S05]  /*2fa0*/  IMAD R17, R17, 0x4, R22 ;  /* 0x0000000411117824 */ /* 0x000fca00078e0216 */
[----:B------:R0:W2:Y:S02]  /*2fb0*/  ATOMS.ADD R0, [R17], R10 ;  /* 0x0000000a1100738c */ /* 0x0000a40000000000 */
.L_x_34:
[----:B------:R-:W-:Y:S05]  /*2fc0*/  BSYNC.RECONVERGENT B0 ;  /* 0x0000000000007941 */ /* 0x000fea0003800200 */
.L_x_33:
        /* <DEDUP_REMOVED lines=21> */
[----:B0-----:R-:W-:-:S02]  /*3120*/  VOTE.ANY R17, PT, P0 ;  /* 0x0000000000117806 */ /* 0x001fc400000e0100 */
[----:B------:R-:W-:Y:S02]  /*3130*/  @!P6 LOP3.LUT R9, RZ, R9, RZ, 0x33, !PT ;  /* 0x00000009ff09e212 */ /* 0x000fe400078e33ff */
[----:B------:R-:W-:Y:S02]  /*3140*/  LOP3.LUT R4, R5, R4, RZ, 0xc0, !PT ;  /* 0x0000000405047212 */ /* 0x000fe400078ec0ff */
[----:B------:R-:W-:Y:S02]  /*3150*/  @!P0 LOP3.LUT R17, RZ, R17, RZ, 0x33, !PT ;  /* 0x00000011ff118212 */ /* 0x000fe400078e33ff */
[----:B------:R-:W-:-:S04]  /*3160*/  LOP3.LUT R4, R9, R4, RZ, 0xc0, !PT ;  /* 0x0000000409047212 */ /* 0x000fc800078ec0ff */
[----:B------:R-:W-:Y:S01]  /*3170*/  LOP3.LUT R6, R17, R4, RZ, 0xc0, !PT ;  /* 0x0000000411067212 */ /* 0x000fe200078ec0ff */
[----:B------:R-:W-:Y:S01]  /*3180*/  IMAD.MOV.U32 R4, RZ, RZ, RZ ;  /* 0x000000ffff047224 */ /* 0x000fe200078e00ff */
[----:B------:R-:W-:Y:S02]  /*3190*/  SHF.R.U32.HI R17, RZ, UR6, R40 ;  /* 0x00000006ff117c19 */ /* 0x000fe40008011628 */
[----:B------:R-:W0:Y:S01]  /*31a0*/  FLO.U32 R45, R6 ;  /* 0x00000006002d7300 */ /* 0x000e2200000e0000 */
[----:B------:R-:W-:Y:S02]  /*31b0*/  LOP3.LUT R9, R23, R6, RZ, 0xc0, !PT ;  /* 0x0000000617097212 */ /* 0x000fe400078ec0ff */
[----:B------:R-:W-:-:S05]  /*31c0*/  LOP3.LUT R17, R17, UR5, RZ, 0x30, !PT ;  /* 0x0000000511117c12 */ /* 0x000fca000f8e30ff */
[----:B------:R-:W4:Y:S01]  /*31d0*/  POPC R9, R9 ;  /* 0x0000000900097309 */ /* 0x000f220000000000 */
[----:B0-----:R-:W-:-:S13]  /*31e0*/  ISETP.NE.AND P0, PT, R46, R45, PT ;  /* 0x0000002d2e00720c */ /* 0x001fda0003f05270 */
[----:B--234-:R-:W-:Y:S05]  /*31f0*/  @P0 BRA `(.L_x_36) ;  /* 0x0000000000080947 */ /* 0x01cfea0003800000 */
[----:B------:R-:W-:-:S06]  /*3200*/  IMAD R4, R15, 0x4, R22 ;  /* 0x000000040f047824 */ /* 0x000fcc00078e0216 */
[----:B------:R0:W2:Y:S02]  /*3210*/  ATOMS.ADD R4, [R4], R9 ;  /* 0x000000090404738c */ /* 0x0000a40000000000 */
.L_x_36:
[----:B------:R-:W-:Y:S05]  /*3220*/  BSYNC.RECONVERGENT B0 ;  /* 0x0000000000007941 */ /* 0x000fea0003800200 */
.L_x_35:
[----:B------:R-:W-:Y:S01]  /*3230*/  R2P PR, R17, 0x7f ;  /* 0x0000007f11007804 */ /* 0x000fe20000000000 */
[----:B--2---:R2:W3:Y:S01]  /*3240*/  SHFL.IDX PT, R45, R4, R45, 0x1f ;  /* 0x00001f2d042d7589 */ /* 0x0044e200000e0000 */
[----:B------:R-:W-:Y:S01]  /*3250*/  BSSY.RECONVERGENT B0, `(.L_x_37) ;  /* 0x0000023000007945 */ /* 0x000fe20003800200 */
[----:B------:R-:W-:-:S10]  /*3260*/  IMAD.MOV.U32 R6, RZ, RZ, RZ ;  /* 0x000000ffff067224 */ /* 0x000fd400078e00ff */
[----:B------:R-:W-:Y:S02]  /*3270*/  VOTE.ANY R0, PT, P0 ;  /* 0x0000000000007806 */ /* 0x000fe400000e0100 */
[----:B------:R-:W-:Y:S02]  /*3280*/  VOTE.ANY R5, PT, P1 ;  /* 0x0000000000057806 */ /* 0x000fe400008e0100 */
        /* <DEDUP_REMOVED lines=20> */
[----:B------:R-:W-:Y:S02]  /*33d0*/  LOP3.LUT R0, R15, R0, RZ, 0xc0, !PT ;  /* 0x000000000f007212 */ /* 0x000fe400078ec0ff */
[----:B------:R-:W-:-:S02]  /*33e0*/  SHF.R.U32.HI R15, RZ, UR6, R39 ;  /* 0x00000006ff0f7c19 */ /* 0x000fc40008011627 */
[----:B------:R-:W-:Y:S02]  /*33f0*/  LOP3.LUT R0, R19, R0, RZ, 0xc0, !PT ;  /* 0x0000000013007212 */ /* 0x000fe400078ec0ff */
[----:B------:R-:W-:Y:S02]  /*3400*/  LOP3.LUT R15, R15, UR5, RZ, 0x30, !PT ;  /* 0x000000050f0f7c12 */ /* 0x000fe4000f8e30ff */
[----:B------:R-:W4:Y:S01]  /*3410*/  FLO.U32 R19, R0 ;  /* 0x0000000000137300 */ /* 0x000f2200000e0000 */
[----:B------:R-:W-:-:S07]  /*3420*/  LOP3.LUT R5, R23, R0, RZ, 0xc0, !PT ;  /* 0x0000000017057212 */ /* 0x000fce00078ec0ff */
[----:B------:R-:W0:Y:S01]  /*3430*/  POPC R5, R5 ;  /* 0x0000000500057309 */ /* 0x000e220000000000 */
[----:B----4-:R-:W-:-:S13]  /*3440*/  ISETP.NE.AND P0, PT, R46, R19, PT ;  /* 0x000000132e00720c */ /* 0x010fda0003f05270 */
[----:B0-23--:R-:W-:Y:S05]  /*3450*/  @P0 BRA `(.L_x_38) ;  /* 0x0000000000080947 */ /* 0x00dfea0003800000 */
[----:B------:R-:W-:-:S06]  /*3460*/  IMAD R6, R17, 0x4, R22 ;  /* 0x0000000411067824 */ /* 0x000fcc00078e0216 */
[----:B------:R0:W2:Y:S02]  /*3470*/  ATOMS.ADD R6, [R6], R5 ;  /* 0x000000050606738c */ /* 0x0000a40000000000 */
.L_x_38:
[----:B------:R-:W-:Y:S05]  /*3480*/  BSYNC.RECONVERGENT B0 ;  /* 0x0000000000007941 */ /* 0x000fea0003800200 */
.L_x_37:
        /* <DEDUP_REMOVED lines=37> */
.L_x_40:
[----:B------:R-:W-:Y:S05]  /*36e0*/  BSYNC.RECONVERGENT B0 ;  /* 0x0000000000007941 */ /* 0x000fea0003800200 */
.L_x_39:
[----:B------:R-:W-:Y:S01]  /*36f0*/  R2P PR, R17, 0x7f ;  /* 0x0000007f11007804 */ /* 0x000fe20000000000 */
[----:B--2---:R2:W3:Y:S01]  /*3700*/  SHFL.IDX PT, R47, R0, R47, 0x1f ;  /* 0x00001f2f002f7589 */ /* 0x0044e200000e0000 */
[----:B------:R-:W-:Y:S11]  /*3710*/  BSSY.RECONVERGENT B0, `(.L_x_41) ;  /* 0x0000021000007945 */ /* 0x000ff60003800200 */
[----:B0-----:R-:W-:-:S02]  /*3720*/  VOTE.ANY R15, PT, P0 ;  /* 0x00000000000f7806 */ /* 0x001fc400000e0100 */
        /* <DEDUP_REMOVED lines=19> */
[----:B------:R-:W-:Y:S01]  /*3860*/  LOP3.LUT R15, R16, R15, RZ, 0xc0, !PT ;  /* 0x0000000f100f7212 */ /* 0x000fe200078ec0ff */
[----:B------:R-:W-:Y:S01]  /*3870*/  IMAD.MOV.U32 R16, RZ, RZ, RZ ;  /* 0x000000ffff107224 */ /* 0x000fe200078e00ff */
[----:B------:R-:W-:Y:S02]  /*3880*/  @!P0 LOP3.LUT R20, RZ, R20, RZ, 0x33, !PT ;  /* 0x00000014ff148212 */ /* 0x000fe400078e33ff */
[----:B------:R-:W-:-:S04]  /*3890*/  LOP3.LUT R15, R18, R15, RZ, 0xc0, !PT ;  /* 0x0000000f120f7212 */ /* 0x000fc800078ec0ff */
[----:B------:R-:W-:-:S04]  /*38a0*/  LOP3.LUT R20, R20, R15, RZ, 0xc0, !PT ;  /* 0x0000000f14147212 */ /* 0x000fc800078ec0ff */
[----:B------:R-:W0:Y:S01]  /*38b0*/  FLO.U32 R49, R20 ;  /* 0x0000001400317300 */ /* 0x000e2200000e0000 */
[----:B------:R-:W-:-:S07]  /*38c0*/  LOP3.LUT R50, R23, R20, RZ, 0xc0, !PT ;  /* 0x0000001417327212 */ /* 0x000fce00078ec0ff */
[----:B------:R-:W4:Y:S01]  /*38d0*/  POPC R50, R50 ;  /* 0x0000003200327309 */ /* 0x000f220000000000 */
[----:B0-----:R-:W-:-:S13]  /*38e0*/  ISETP.NE.AND P0, PT, R46, R49, PT ;  /* 0x000000312e00720c */ /* 0x001fda0003f05270 */
[----:B--234-:R-:W-:Y:S05]  /*38f0*/  @P0 BRA `(.L_x_42) ;  /* 0x0000000000080947 */ /* 0x01cfea0003800000 */
[----:B------:R-:W-:-:S05]  /*3900*/  IMAD R17, R17, 0x4, R22 ;  /* 0x0000000411117824 */ /* 0x000fca00078e0216 */
[----:B------:R0:W2:Y:S02]  /*3910*/  ATOMS.ADD R16, [R17], R50 ;  /* 0x000000321110738c */ /* 0x0000a40000000000 */
.L_x_42:
[----:B------:R-:W-:Y:S05]  /*3920*/  BSYNC.RECONVERGENT B0 ;  /* 0x0000000000007941 */ /* 0x000fea0003800200 */
.L_x_41:
[----:B------:R-:W-:Y:S01]  /*3930*/  R2P PR, R11, 0x7f ;  /* 0x0000007f0b007804 */ /* 0x000fe20000000000 */
[----:B--2---:R2:W3:Y:S01]  /*3940*/  SHFL.IDX PT, R49, R16, R49, 0x1f ;  /* 0x00001f3110317589 */ /* 0x0044e200000e0000 */
[----:B------:R-:W-:Y:S01]  /*3950*/  BSSY.RECONVERGENT B0, `(.L_x_43) ;  /* 0x0000021000007945 */ /* 0x000fe20003800200 */
[----:B------:R-:W-:-:S10]  /*3960*/  IMAD.MOV.U32 R20, RZ, RZ, RZ ;  /* 0x000000ffff147224 */ /* 0x000fd400078e00ff */
[----:B------:R-:W-:Y:S02]  /*3970*/  VOTE.ANY R0, PT, P0 ;  /* 0x0000000000007806 */ /* 0x000fe400000e0100 */
[----:B------:R-:W-:Y:S02]  /*3980*/  VOTE.ANY R15, PT, P1 ;  /* 0x00000000000f7806 */ /* 0x000fe400008e0100 */
[----:B------:R-:W-:Y:S02]  /*3990*/  @!P0 LOP3.LUT R0, RZ, R0, RZ, 0x33, !PT ;  /* 0x00000000ff008212 */ /* 0x000fe400078e33ff */
[----:B0-----:R-:W-:Y:S02]  /*39a0*/  VOTE.ANY R17, PT, P2 ;  /* 0x0000000000117806 */ /* 0x001fe400010e0100 */
        /* <DEDUP_REMOVED lines=25> */
[----:B------:R-:W-:-:S06]  /*3b40*/  IMAD R20, R11, 0x4, R22 ;  /* 0x000000040b147824 */ /* 0x000fcc00078e0216 */
[----:B------:R0:W2:Y:S02]  /*3b50*/  ATOMS.ADD R20, [R20], R21 ;  /* 0x000000151414738c */ /* 0x0000a40000000000 */
.L_x_44:
[----:B------:R-:W-:Y:S05]  /*3b60*/  BSYNC.RECONVERGENT B0 ;  /* 0x0000000000007941 */ /* 0x000fea0003800200 */
.L_x_43:
[----:B------:R-:W-:Y:S01]  /*3b70*/  R2P PR, R7, 0x7f ;  /* 0x0000007f07007804 */ /* 0x000fe20000000000 */
[----:B--2---:R2:W3:Y:S01]  /*3b80*/  SHFL.IDX PT, R20, R20, R15, 0x1f ;  /* 0x00001f0f14147589 */ /* 0x0044e200000e0000 */
[----:B------:R-:W-:Y:S01]  /*3b90*/  BSSY.RECONVERGENT B0, `(.L_x_45) ;  /* 0x0000023000007945 */ /* 0x000fe20003800200 */
[----:B------:R-:W-:-:S10]  /*3ba0*/  IMAD.MOV.U32 R16, RZ, RZ, RZ ;  /* 0x000000ffff107224 */ /* 0x000fd400078e00ff */
[----:B------:R-:W-:Y:S02]  /*3bb0*/  VOTE.ANY R0, PT, P0 ;  /* 0x0000000000007806 */ /* 0x000fe400000e0100 */
[----:B------:R-:W-:Y:S02]  /*3bc0*/  VOTE.ANY R11, PT, P1 ;  /* 0x00000000000b7806 */ /* 0x000fe400008e0100 */
[----:B------:R-:W-:Y:S02]  /*3bd0*/  @!P0 LOP3.LUT R0, RZ, R0, RZ, 0x33, !PT ;  /* 0x00000000ff008212 */ /* 0x000fe400078e33ff */
[----:B------:R-:W-:Y:S02]  /*3be0*/  @!P1 LOP3.LUT R11, RZ, R11, RZ, 0x33, !PT ;  /* 0x0000000bff0b9212 */ /* 0x000fe400078e33ff */
[----:B------:R-:W-:Y:S02]  /*3bf0*/  VOTE.ANY R17, PT, P2 ;  /* 0x0000000000117806 */ /* 0x000fe400010e0100 */
[----:B------:R-:W-:-:S02]  /*3c00*/  LOP3.LUT R0, R11, R0, RZ, 0xc0, !PT ;  /* 0x000000000b007212 */ /* 0x000fc400078ec0ff */
[----:B------:R-:W-:Y:S02]  /*3c10*/  VOTE.ANY R11, PT, P3 ;  /* 0x00000000000b7806 */ /* 0x000fe400018e0100 */
[----:B------:R-:W-:Y:S02]  /*3c20*/  @!P2 LOP3.LUT R17, RZ, R17, RZ, 0x33, !PT ;  /* 0x00000011ff11a212 */ /* 0x000fe400078e33ff */
[----:B------:R-:W-:Y:S02]  /*3c30*/  @!P3 LOP3.LUT R11, RZ, R11, RZ, 0x33, !PT ;  /* 0x0000000bff0bb212 */ /* 0x000fe400078e33ff */
[----:B------:R-:W-:Y:S02]  /*3c40*/  LOP3.LUT R0, R17, R0, RZ, 0xc0, !PT ;  /* 0x0000000011007212 */ /* 0x000fe400078ec0ff */
[----:B------:R-:W-:Y:S02]  /*3c50*/  LOP3.LUT P0, RZ, R7, 0x80, RZ, 0xc0, !PT ;  /* 0x0000008007ff7812 */ /* 0x000fe4000780c0ff */
[----:B------:R-:W-:-:S02]  /*3c60*/  VOTE.ANY R17, PT, P4 ;  /* 0x0000000000117806 */ /* 0x000fc400020e0100 */
[----:B------:R-:W-:Y:S02]  /*3c70*/  LOP3.LUT R0, R11, R0, RZ, 0xc0, !PT ;  /* 0x000000000b007212 */ /* 0x000fe400078ec0ff */
[----:B------:R-:W-:Y:S02]  /*3c80*/  VOTE.ANY R11, PT, P5 ;  /* 0x00000000000b7806 */ /* 0x000fe400028e0100 */
[----:B------:R-:W-:Y:S02]  /*3c90*/  @!P4 LOP3.LUT R17, RZ, R17, RZ, 0x33, !PT ;  /* 0x00000011ff11c212 */ /* 0x000fe400078e33ff */
[----:B------:R-:W-:Y:S02]  /*3ca0*/  @!P5 LOP3.LUT R11, RZ, R11, RZ, 0x33, !PT ;  /* 0x0000000bff0bd212 */ /* 0x000fe400078e33ff */
[----:B------:R-:W-:Y:S02]  /*3cb0*/  LOP3.LUT R0, R17, R0, RZ, 0xc0, !PT ;  /* 0x0000000011007212 */ /* 0x000fe400078ec0ff */
[----:B------:R-:W-:-:S02]  /*3cc0*/  VOTE.ANY R17, PT, P6 ;  /* 0x0000000000117806 */ /* 0x000fc400030e0100 */
[----:B------:R-:W-:Y:S02]  /*3cd0*/  LOP3.LUT R0, R11, R0, RZ, 0xc0, !PT ;  /* 0x000000000b007212 */ /* 0x000fe400078ec0ff */
[----:B------:R-:W-:Y:S02]  /*3ce0*/  VOTE.ANY R11, PT, P0 ;  /* 0x00000000000b7806 */ /* 0x000fe400000e0100 */
[----:B------:R-:W-:Y:S02]  /*3cf0*/  @!P6 LOP3.LUT R17, RZ, R17, RZ, 0x33, !PT ;  /* 0x00000011ff11e212 */ /* 0x000fe400078e33ff */
[----:B------:R-:W-:Y:S02]  /*3d00*/  @!P0 LOP3.LUT R11, RZ, R11, RZ, 0x33, !PT ;  /* 0x0000000bff0b8212 */ /* 0x000fe400078e33ff */
[----:B------:R-:W-:-:S04]  /*3d10*/  LOP3.LUT R0, R17, R0, RZ, 0xc0, !PT ;  /* 0x0000000011007212 */ /* 0x000fc800078ec0ff */
[----:B------:R-:W-:Y:S02]  /*3d20*/  LOP3.LUT R48, R11, R0, RZ, 0xc0, !PT ;  /* 0x000000000b307212 */ /* 0x000fe400078ec0ff */
[----:B------:R-:W-:Y:S02]  /*3d30*/  SHF.R.U32.HI R0, RZ, UR6, R36 ;  /* 0x00000006ff007c19 */ /* 0x000fe40008011624 */
[----:B------:R-:W4:Y:S01]  /*3d40*/  FLO.U32 R18, R48 ;  /* 0x0000003000127300 */ /* 0x000f2200000e0000 */
[----:B------:R-:W-:Y:S02]  /*3d50*/  LOP3.LUT R19, R23, R48, RZ, 0xc0, !PT ;  /* 0x0000003017137212 */ /* 0x000fe400078ec0ff */
[----:B------:R-:W-:-:S05]  /*3d60*/  LOP3.LUT R0, R0, UR5, RZ, 0x30, !PT ;  /* 0x0000000500007c12 */ /* 0x000fca000f8e30ff */
[----:B------:R-:W0:Y:S01]  /*3d70*/  POPC R19, R19 ;  /* 0x0000001300137309 */ /* 0x000e220000000000 */
[----:B----4-:R-:W-:-:S13]  /*3d80*/  ISETP.NE.AND P0, PT, R46, R18, PT ;  /* 0x000000122e00720c */ /* 0x010fda0003f05270 */
[----:B0-23--:R-:W-:Y:S05]  /*3d90*/  @P0 BRA `(.L_x_46) ;  /* 0x0000000000080947 */ /* 0x00dfea0003800000 */
[----:B------:R-:W-:-:S06]  /*3da0*/  IMAD R16, R7, 0x4, R22 ;  /* 0x0000000407107824 */ /* 0x000fcc00078e0216 */
[----:B------:R0:W2:Y:S02]  /*3db0*/  ATOMS.ADD R16, [R16], R19 ;  /* 0x000000131010738c */ /* 0x0000a40000000000 */
.L_x_46:
[----:B------:R-:W-:Y:S05]  /*3dc0*/  BSYNC.RECONVERGENT B0 ;  /* 0x0000000000007941 */ /* 0x000fea0003800200 */
.L_x_45:
[----:B------:R-:W-:Y:S01]  /*3dd0*/  R2P PR, R0, 0x7f ;  /* 0x0000007f00007804 */ /* 0x000fe20000000000 */
[----:B--2---:R2:W3:Y:S01]  /*3de0*/  SHFL.IDX PT, R18, R16, R18, 0x1f ;  /* 0x00001f1210127589 */ /* 0x0044e200000e0000 */
[----:B------:R-:W-:Y:S01]  /*3df0*/  SHF.R.U32.HI R11, RZ, UR6, R35 ;  /* 0x00000006ff0b7c19 */ /* 0x000fe20008011623 */
[----:B------:R-:W-:Y:S01]  /*3e00*/  BSSY.RECONVERGENT B0, `(.L_x_47) ;  /* 0x0000022000007945 */ /* 0x000fe20003800200 */
[----:B------:R-:W-:Y:S02]  /*3e10*/  IMAD.MOV.U32 R15, RZ, RZ, RZ ;  /* 0x000000ffff0f7224 */ /* 0x000fe400078e00ff */
[----:B------:R-:W-:-:S07]  /*3e20*/  LOP3.LUT R11, R11, UR5, RZ, 0x30, !PT ;  /* 0x000000050b0b7c12 */ /* 0x000fce000f8e30ff */
[----:B------:R-:W-:Y:S02]  /*3e30*/  VOTE.ANY R7, PT, P0 ;  /* 0x0000000000077806 */ /* 0x000fe400000e0100 */
[----:B------:R-:W-:Y:S02]  /*3e40*/  VOTE.ANY R48, PT, P1 ;  /* 0x0000000000307806 */ /* 0x000fe400008e0100 */
[----:B------:R-:W-:Y:S02]  /*3e50*/  @!P0 LOP3.LUT R7, RZ, R7, RZ, 0x33, !PT ;  /* 0x00000007ff078212 */ /* 0x000fe400078e33ff */
[----:B------:R-:W-:Y:S02]  /*3e60*/  @!P1 LOP3.LUT R48, RZ, R48, RZ, 0x33, !PT ;  /* 0x00000030ff309212 */ /* 0x000fe400078e33ff */
[----:B------:R-:W-:Y:S02]  /*3e70*/  LOP3.LUT P0, RZ, R0, 0x80, RZ, 0xc0, !PT ;  /* 0x0000008000ff7812 */ /* 0x000fe4000780c0ff */
[----:B------:R-:W-:-:S02]  /*3e80*/  LOP3.LUT R7, R48, R7, RZ, 0xc0, !PT ;  /* 0x0000000730077212 */ /* 0x000fc400078ec0ff */
[----:B------:R-:W-:-:S04]  /*3e90*/  VOTE.ANY R48, PT, P2 ;  /* 0x0000000000307806 */ /* 0x000fc800010e0100 */
[----:B------:R-:W-:-:S04]  /*3ea0*/  @!P2 LOP3.LUT R48, RZ, R48, RZ, 0x33, !PT ;  /* 0x00000030ff30a212 */ /* 0x000fc800078e33ff */
[----:B------:R-:W-:Y:S02]  /*3eb0*/  LOP3.LUT R7, R48, R7, RZ, 0xc0, !PT ;  /* 0x0000000730077212 */ /* 0x000fe400078ec0ff */
        /* <DEDUP_REMOVED lines=14> */
[----:B------:R-:W-:-:S04]  /*3fa0*/  LOP3.LUT R48, R48, R7, RZ, 0xc0, !PT ;  /* 0x0000000730307212 */ /* 0x000fc800078ec0ff */
[----:B------:R-:W4:Y:S01]  /*3fb0*/  FLO.U32 R52, R48 ;  /* 0x0000003000347300 */ /* 0x000f2200000e0000 */
[----:B------:R-:W-:-:S07]  /*3fc0*/  LOP3.LUT R17, R23, R48, RZ, 0xc0, !PT ;  /* 0x0000003017117212 */ /* 0x000fce00078ec0ff */
[----:B------:R-:W0:Y:S01]  /*3fd0*/  POPC R17, R17 ;  /* 0x0000001100117309 */ /* 0x000e220000000000 */
[----:B----4-:R-:W-:-:S13]  /*3fe0*/  ISETP.NE.AND P0, PT, R46, R52, PT ;  /* 0x000000342e00720c */ /* 0x010fda0003f05270 */
[----:B0-23--:R-:W-:Y:S05]  /*3ff0*/  @P0 BRA `(.L_x_48) ;  /* 0x0000000000080947 */ /* 0x00dfea0003800000 */
[----:B------:R-:W-:-:S05]  /*4000*/  IMAD R0, R0, 0x4, R22 ;  /* 0x0000000400007824 */ /* 0x000fca00078e0216 */
[----:B------:R0:W2:Y:S02]  /*4010*/  ATOMS.ADD R15, [R0], R17 ;  /* 0x00000011000f738c */ /* 0x0000a40000000000 */
.L_x_48:
[----:B------:R-:W-:Y:S05]  /*4020*/  BSYNC.RECONVERGENT B0 ;  /* 0x0000000000007941 */ /* 0x000fea0003800200 */
.L_x_47:
[----:B------:R-:W-:Y:S01]  /*4030*/  R2P PR, R11, 0x7f ;  /* 0x0000007f0b007804 */ /* 0x000fe20000000000 */
[----:B--2---:R2:W3:Y:S01]  /*4040*/  SHFL.IDX PT, R16, R15, R52, 0x1f ;  /* 0x00001f340f107589 */ /* 0x0044e200000e0000 */
[----:B------:R-:W-:Y:S11]  /*4050*/  BSSY.RECONVERGENT B0, `(.L_x_49) ;  /* 0x0000023000007945 */ /* 0x000ff60003800200 */
[----:B0-----:R-:W-:-:S02]  /*4060*/  VOTE.ANY R0, PT, P0 ;  /* 0x0000000000007806 */ /* 0x001fc400000e0100 */
[----:B------:R-:W-:Y:S02]  /*4070*/  VOTE.ANY R7, PT, P1 ;  /* 0x0000000000077806 */ /* 0x000fe400008e0100 */
[----:B------:R-:W-:Y:S02]  /*4080*/  @!P0 LOP3.LUT R0, RZ, R0, RZ, 0x33, !PT ;  /* 0x00000000ff008212 */ /* 0x000fe400078e33ff */
[----:B------:R-:W-:Y:S02]  /*4090*/  @!P1 LOP3.LUT R7, RZ, R7, RZ, 0x33, !PT ;  /* 0x00000007ff079212 */ /* 0x000fe400078e33ff */
[----:B------:R-:W-:Y:S02]  /*40a0*/  LOP3.LUT P0, RZ, R11, 0x80, RZ, 0xc0, !PT ;  /* 0x000000800bff7812 */ /* 0x000fe4000780c0ff */
        /* <DEDUP_REMOVED lines=19> */
[----:B------:R0:W4:Y:S01]  /*41e0*/  FLO.U32 R7, R0 ;  /* 0x0000000000077300 */ /* 0x00012200000e0000 */
[----:B------:R-:W-:-:S07]  /*41f0*/  LOP3.LUT R48, R23, R0, RZ, 0xc0, !PT ;  /* 0x0000000017307212 */ /* 0x000fce00078ec0ff */
[----:B--2---:R2:W1:Y:S01]  /*4200*/  POPC R15, R48 ;  /* 0x00000030000f7309 */ /* 0x0044620000000000 */
[----:B0-----:R-:W-:-:S04]  /*4210*/  SHF.R.U32.HI R0, RZ, UR6, R34 ;  /* 0x00000006ff007c19 */ /* 0x001fc80008011622 */
[----:B------:R-:W-:Y:S02]  /*4220*/  LOP3.LUT R0, R0, UR5, RZ, 0x30, !PT ;  /* 0x0000000500007c12 */ /* 0x000fe4000f8e30ff */
[----:B----4-:R-:W-:Y:S01]  /*4230*/  ISETP.NE.AND P0, PT, R46, R7, PT ;  /* 0x000000072e00720c */ /* 0x010fe20003f05270 */
[----:B--2---:R-:W-:-:S12]  /*4240*/  IMAD.MOV.U32 R48, RZ, RZ, RZ ;  /* 0x000000ffff307224 */ /* 0x004fd800078e00ff */
[----:B-1-3--:R-:W-:Y:S05]  /*4250*/  @P0 BRA `(.L_x_50) ;  /* 0x0000000000080947 */ /* 0x00afea0003800000 */
[----:B------:R-:W-:-:S06]  /*4260*/  IMAD R48, R11, 0x4, R22 ;  /* 0x000000040b307824 */ /* 0x000fcc00078e0216 */
[----:B------:R0:W1:Y:S02]  /*4270*/  ATOMS.ADD R48, [R48], R15 ;  /* 0x0000000f3030738c */ /* 0x0000640000000000 */
.L_x_50:
[----:B------:R-:W-:Y:S05]  /*4280*/  BSYNC.RECONVERGENT B0 ;  /* 0x0000000000007941 */ /* 0x000fea0003800200 */
.L_x_49:
[----:B------:R-:W-:Y:S01]  /*4290*/  R2P PR, R0, 0x7f ;  /* 0x0000007f00007804 */ /* 0x000fe20000000000 */
[----:B------:R-:W-:Y:S01]  /*42a0*/  IMAD.IADD R14, R14, 0x1, R8 ;  /* 0x000000010e0e7824 */ /* 0x000fe200078e0208 */
[----:B------:R-:W-:Y:S01]  /*42b0*/  BSSY.RECONVERGENT B0, `(.L_x_51) ;  /* 0x0000025000007945 */ /* 0x000fe20003800200 */
[----:B------:R-:W-:Y:S02]  /*42c0*/  IMAD.IADD R13, R13, 0x1, R12 ;  /* 0x000000010d0d7824 */ /* 0x000fe400078e020c */
[----:B-1----:R1:W2:Y:S08]  /*42d0*/  SHFL.IDX PT, R12, R48, R7, 0x1f ;  /* 0x00001f07300c7589 */ /* 0x0022b000000e0000 */
[----:B------:R-:W-:-:S02]  /*42e0*/  VOTE.ANY R11, PT, P0 ;  /* 0x00000000000b7806 */ /* 0x000fc400000e0100 */
[----:B------:R-:W-:Y:S01]  /*42f0*/  VOTE.ANY R8, PT, P1 ;  /* 0x0000000000087806 */ /* 0x000fe200008e0100 */
[----:B-1----:R-:W-:Y:S01]  /*4300*/  IMAD.MOV.U32 R7, RZ, RZ, RZ ;  /* 0x000000ffff077224 */ /* 0x002fe200078e00ff */
        /* <DEDUP_REMOVED lines=22> */
[----:B------:R1:W3:Y:S01]  /*4470*/  FLO.U32 R8, R52 ;  /* 0x0000003400087300 */ /* 0x0002e200000e0000 */
[----:B------:R-:W-:-:S07]  /*4480*/  LOP3.LUT R11, R23, R52, RZ, 0xc0, !PT ;  /* 0x00000034170b7212 */ /* 0x000fce00078ec0ff */
[----:B------:R-:W4:Y:S01]  /*4490*/  POPC R11, R11 ;  /* 0x0000000b000b7309 */ /* 0x000f220000000000 */
[----:B-1----:R-:W-:-:S04]  /*44a0*/  SHF.R.U32.HI R52, RZ, UR6, R26 ;  /* 0x00000006ff347c19 */ /* 0x002fc8000801161a */
[----:B------:R-:W-:Y:S02]  /*44b0*/  LOP3.LUT R48, R52, UR5, RZ, 0x30, !PT ;  /* 0x0000000534307c12 */ /* 0x000fe4000f8e30ff */
[----:B---3--:R-:W-:-:S13]  /*44c0*/  ISETP.NE.AND P0, PT, R46, R8, PT ;  /* 0x000000082e00720c */ /* 0x008fda0003f05270 */
[----:B--2-4-:R-:W-:Y:S05]  /*44d0*/  @P0 BRA `(.L_x_52) ;  /* 0x0000000000080947 */ /* 0x014fea0003800000 */
[----:B------:R-:W-:-:S05]  /*44e0*/  IMAD R0, R0, 0x4, R22 ;  /* 0x0000000400007824 */ /* 0x000fca00078e0216 */
[----:B------:R1:W2:Y:S02]  /*44f0*/  ATOMS.ADD R7, [R0], R11 ;  /* 0x0000000b0007738c */ /* 0x0002a40000000000 */
.L_x_52:
[----:B------:R-:W-:Y:S05]  /*4500*/  BSYNC.RECONVERGENT B0 ;  /* 0x0000000000007941 */ /* 0x000fea0003800200 */
.L_x_51:
[----:B------:R-:W-:Y:S01]  /*4510*/  R2P PR, R48, 0x7f ;  /* 0x0000007f30007804 */ /* 0x000fe20000000000 */
[----:B------:R-:W-:Y:S01]  /*4520*/  IMAD.IADD R10, R10, 0x1, R51 ;  /* 0x000000010a0a7824 */ /* 0x000fe200078e0233 */
[----:B--2---:R2:W3:Y:S01]  /*4530*/  SHFL.IDX PT, R8, R7, R8, 0x1f ;  /* 0x00001f0807087589 */ /* 0x0044e200000e0000 */
[----:B------:R-:W-:Y:S01]  /*4540*/  BSSY.RECONVERGENT B0, `(.L_x_53) ;  /* 0x0000024000007945 */ /* 0x000fe20003800200 */
[----:B------:R-:W-:Y:S02]  /*4550*/  IMAD.IADD R9, R9, 0x1, R45 ;  /* 0x0000000109097824 */ /* 0x000fe400078e022d */
[----:B------:R-:W-:-:S07]  /*4560*/  IMAD.MOV.U32 R45, RZ, RZ, RZ ;  /* 0x000000ffff2d7224 */ /* 0x000fce00078e00ff */
[----:B-1----:R-:W-:Y:S02]  /*4570*/  VOTE.ANY R0, PT, P0 ;  /* 0x0000000000007806 */ /* 0x002fe400000e0100 */
        /* <DEDUP_REMOVED lines=23> */
[----:B------:R-:W-:Y:S02]  /*46f0*/  SHF.R.U32.HI R51, RZ, UR6, R33 ;  /* 0x00000006ff337c19 */ /* 0x000fe40008011621 */
[----:B------:R1:W4:Y:S02]  /*4700*/  FLO.U32 R0, R52 ;  /* 0x0000003400007300 */ /* 0x00032400000e0000 */
[----:B------:R-:W-:Y:S02]  /*4710*/  LOP3.LUT R51, R51, UR5, RZ, 0x30, !PT ;  /* 0x0000000533337c12 */ /* 0x000fe4000f8e30ff */
[----:B-1----:R-:W-:-:S04]  /*4720*/  LOP3.LUT R52, R23, R52, RZ, 0xc0, !PT ;  /* 0x0000003417347212 */ /* 0x002fc800078ec0ff */
[----:B--2---:R1:W2:Y:S01]  /*4730*/  POPC R7, R52 ;  /* 0x0000003400077309 */ /* 0x0042a20000000000 */
[----:B----4-:R-:W-:-:S13]  /*4740*/  ISETP.NE.AND P0, PT, R46, R0, PT ;  /* 0x000000002e00720c */ /* 0x010fda0003f05270 */
[----:B-123--:R-:W-:Y:S05]  /*4750*/  @P0 BRA `(.L_x_54) ;  /* 0x0000000000080947 */ /* 0x00efea0003800000 */
[----:B------:R-:W-:-:S05]  /*4760*/  IMAD R48, R48, 0x4, R22 ;  /* 0x0000000430307824 */ /* 0x000fca00078e0216 */
[----:B------:R1:W2:Y:S02]  /*4770*/  ATOMS.ADD R45, [R48], R7 ;  /* 0x00000007302d738c */ /* 0x0002a40000000000 */
.L_x_54:
[----:B------:R-:W-:Y:S05]  /*4780*/  BSYNC.RECONVERGENT B0 ;  /* 0x0000000000007941 */ /* 0x000fea0003800200 */
.L_x_53:
[----:B------:R-:W-:Y:S01]  /*4790*/  R2P PR, R51, 0x7f ;  /* 0x0000007f33007804 */ /* 0x000fe20000000000 */
[----:B------:R-:W-:Y:S01]  /*47a0*/  IMAD.IADD R6, R5, 0x1, R6 ;  /* 0x0000000105067824 */ /* 0x000fe200078e0206 */
[----:B--2---:R2:W3:Y:S01]  /*47b0*/  SHFL.IDX PT, R0, R45, R0, 0x1f ;  /* 0x00001f002d007589 */ /* 0x0044e200000e0000 */
[----:B------:R-:W-:Y:S01]  /*47c0*/  IMAD.IADD R4, R4, 0x1, R47 ;  /* 0x0000000104047824 */ /* 0x000fe200078e022f */
[----:B------:R-:W-:Y:S01]  /*47d0*/  SHF.R.U32.HI R47, RZ, UR6, R32 ;  /* 0x00000006ff2f7c19 */ /* 0x000fe20008011620 */
[----:B------:R-:W-:Y:S03]  /*47e0*/  BSSY.RECONVERGENT B0, `(.L_x_55) ;  /* 0x0000022000007945 */ /* 0x000fe60003800200 */
[----:B------:R-:W-:-:S05]  /*47f0*/  LOP3.LUT R47, R47, UR5, RZ, 0x30, !PT ;  /* 0x000000052f2f7c12 */ /* 0x000fca000f8e30ff */
        /* <DEDUP_REMOVED lines=9> */
[----:B------:R-:W-:Y:S02]  /*4890*/  VOTE.ANY R48, PT, P3 ;  /* 0x0000000000307806 */ /* 0x000fe400018e0100 */
[----:B------:R-:W-:Y:S02]  /*48a0*/  VOTE.ANY R52, PT, P0 ;  /* 0x0000000000347806 */ /* 0x000fe400000e0100 */
[----:B------:R-:W-:Y:S02]  /*48b0*/  @!P3 LOP3.LUT R48, RZ, R48, RZ, 0x33, !PT ;  /* 0x00000030ff30b212 */ /* 0x000fe400078e33ff */
[----:B------:R-:W-:Y:S02]  /*48c0*/  @!P0 LOP3.LUT R52, RZ, R52, RZ, 0x33, !PT ;  /* 0x00000034ff348212 */ /* 0x000fe400078e33ff */
        /* <DEDUP_REMOVED lines=9> */
[----:B------:R-:W-:Y:S01]  /*4960*/  LOP3.LUT R5, R48, R5, RZ, 0xc0, !PT ;  /* 0x0000000530057212 */ /* 0x000fe200078ec0ff */
[----:B------:R-:W-:-:S03]  /*4970*/  IMAD.MOV.U32 R48, RZ, RZ, RZ ;  /* 0x000000ffff307224 */ /* 0x000fc600078e00ff */
[----:B------:R-:W-:-:S04]  /*4980*/  LOP3.LUT R52, R52, R5, RZ, 0xc0, !PT ;  /* 0x0000000534347212 */ /* 0x000fc800078ec0ff */
[----:B------:R1:W4:Y:S02]  /*4990*/  FLO.U32 R5, R52 ;  /* 0x0000003400057300 */ /* 0x00032400000e0000 */
[----:B-1----:R-:W-:-:S06]  /*49a0*/  LOP3.LUT R52, R23, R52, RZ, 0xc0, !PT ;  /* 0x0000003417347212 */ /* 0x002fcc00078ec0ff */
[----:B--2---:R1:W2:Y:S01]  /*49b0*/  POPC R45, R52 ;  /* 0x00000034002d7309 */ /* 0x0042a20000000000 */
[----:B----4-:R-:W-:-:S13]  /*49c0*/  ISETP.NE.AND P0, PT, R46, R5, PT ;  /* 0x000000052e00720c */ /* 0x010fda0003f05270 */
[----:B-1-3--:R-:W-:Y:S05]  /*49d0*/  @P0 BRA `(.L_x_56) ;  /* 0x0000000000080947 */ /* 0x00afea0003800000 */
[----:B------:R-:W-:-:S06]  /*49e0*/  IMAD R48, R51, 0x4, R22 ;  /* 0x0000000433307824 */ /* 0x000fcc00078e0216 */
[----:B--2---:R1:W3:Y:S02]  /*49f0*/  ATOMS.ADD R48, [R48], R45 ;  /* 0x0000002d3030738c */ /* 0x0042e40000000000 */
.L_x_56:
[----:B------:R-:W-:Y:S05]  /*4a00*/  BSYNC.RECONVERGENT B0 ;  /* 0x0000000000007941 */ /* 0x000fea0003800200 */
.L_x_55:
[----:B------:R-:W-:Y:S01]  /*4a10*/  R2P PR, R47, 0x7f ;  /* 0x0000007f2f007804 */ /* 0x000fe20000000000 */
[----:B------:R-:W-:Y:S01]  /*4a20*/  IMAD.IADD R50, R50, 0x1, R49 ;  /* 0x0000000132327824 */ /* 0x000fe200078e0231 */
[----:B---3--:R3:W4:Y:S01]  /*4a30*/  SHFL.IDX PT, R48, R48, R5, 0x1f ;  /* 0x00001f0530307589 */ /* 0x00872200000e0000 */
[----:B------:R-:W-:Y:S01]  /*4a40*/  IMAD.IADD R20, R21, 0x1, R20 ;  /* 0x0000000115147824 */ /* 0x000fe200078e0214 */
[----:B------:R-:W-:Y:S01]  /*4a50*/  SHF.R.U32.HI R21, RZ, UR6, R31 ;  /* 0x00000006ff157c19 */ /* 0x000fe2000801161f */
[----:B------:R-:W-:Y:S03]  /*4a60*/  BSSY.RECONVERGENT B0, `(.L_x_57) ;  /* 0x0000022000007945 */ /* 0x000fe60003800200 */
[----:B---3--:R-:W-:Y:S01]  /*4a70*/  LOP3.LUT R5, R21, UR5, RZ, 0x30, !PT ;  /* 0x0000000515057c12 */ /* 0x008fe2000f8e30ff */
[----:B------:R-:W-:-:S04]  /*4a80*/  IMAD.MOV.U32 R21, RZ, RZ, RZ ;  /* 0x000000ffff157224 */ /* 0x000fc800078e00ff */
        /* <DEDUP_REMOVED lines=23> */
[----:B------:R-:W-:-:S04]  /*4c00*/  LOP3.LUT R52, R49, R52, RZ, 0xc0, !PT ;  /* 0x0000003431347212 */ /* 0x000fc800078ec0ff */
[----:B------:R-:W3:Y:S01]  /*4c10*/  FLO.U32 R49, R52 ;  /* 0x0000003400317300 */ /* 0x000ee200000e0000 */
[----:B------:R-:W-:-:S07]  /*4c20*/  LOP3.LUT R51, R23, R52, RZ, 0xc0, !PT ;  /* 0x0000003417337212 */ /* 0x000fce00078ec0ff */
[----:B------:R-:W0:Y:S01]  /*4c30*/  POPC R51, R51 ;  /* 0x0000003300337309 */ /* 0x000e220000000000 */
[----:B---3--:R-:W-:-:S13]  /*4c40*/  ISETP.NE.AND P0, PT, R46, R49, PT ;  /* 0x000000312e00720c */ /* 0x008fda0003f05270 */
[----:B0---4-:R-:W-:Y:S05]  /*4c50*/  @P0 BRA `(.L_x_58) ;  /* 0x0000000000080947 */ /* 0x011fea0003800000 */
[----:B------:R-:W-:-:S05]  /*4c60*/  IMAD R52, R47, 0x4, R22 ;  /* 0x000000042f347824 */ /* 0x000fca00078e0216 */
[----:B------:R0:W3:Y:S02]  /*4c70*/  ATOMS.ADD R21, [R52], R51 ;  /* 0x000000333415738c */ /* 0x0000e40000000000 */
.L_x_58:
[----:B------:R-:W-:Y:S05]  /*4c80*/  BSYNC.RECONVERGENT B0 ;  /* 0x0000000000007941 */ /* 0x000fea0003800200 */
.L_x_57:
        /* <DEDUP_REMOVED lines=9> */
[----:B0-----:R-:W-:Y:S02]  /*4d20*/  VOTE.ANY R52, PT, P1 ;  /* 0x0000000000347806 */ /* 0x001fe400008e0100 */
        /* <DEDUP_REMOVED lines=22> */
[----:B------:R-:W0:Y:S01]  /*4e90*/  FLO.U32 R19, R52 ;  /* 0x0000003400137300 */ /* 0x000e2200000e0000 */
[----:B------:R-:W-:-:S07]  /*4ea0*/  LOP3.LUT R47, R23, R52, RZ, 0xc0, !PT ;  /* 0x00000034172f7212 */ /* 0x000fce00078ec0ff */
[----:B------:R-:W3:Y:S01]  /*4eb0*/  POPC R47, R47 ;  /* 0x0000002f002f7309 */ /* 0x000ee20000000000 */
[----:B0-----:R-:W-:-:S13]  /*4ec0*/  ISETP.NE.AND P0, PT, R46, R19, PT ;  /* 0x000000132e00720c */ /* 0x001fda0003f05270 */
[----:B---34-:R-:W-:Y:S05]  /*4ed0*/  @P0 BRA `(.L_x_60) ;  /* 0x0000000000080947 */ /* 0x018fea0003800000 */
[----:B------:R-:W-:-:S05]  /*4ee0*/  IMAD R52, R5, 0x4, R22 ;  /* 0x0000000405347824 */ /* 0x000fca00078e0216 */
[----:B------:R0:W3:Y:S02]  /*4ef0*/  ATOMS.ADD R17, [R52], R47 ;  /* 0x0000002f3411738c */ /* 0x0000e40000000000 */
.L_x_60:
[----:B------:R-:W-:Y:S05]  /*4f00*/  BSYNC.RECONVERGENT B0 ;  /* 0x0000000000007941 */ /* 0x000fea0003800200 */
.L_x_59:
        /* <DEDUP_REMOVED lines=39> */
.L_x_62:
[----:B------:R-:W-:Y:S05]  /*5180*/  BSYNC.RECONVERGENT B0 ;  /* 0x0000000000007941 */ /* 0x000fea0003800200 */
.L_x_61:
[----:B------:R-:W-:Y:S01]  /*5190*/  R2P PR, R19, 0x7f ;  /* 0x0000007f13007804 */ /* 0x000fe20000000000 */
[----:B------:R-:W-:Y:S01]  /*51a0*/  IMAD.IADD R0, R7, 0x1, R0 ;  /* 0x0000000107007824 */ /* 0x000fe200078e0200 */
[----:B---3--:R3:W4:Y:S01]  /*51b0*/  SHFL.IDX PT, R11, R11, R5, 0x1f ;  /* 0x00001f050b0b7589 */ /* 0x00872200000e0000 */
[----:B--2---:R-:W-:Y:S01]  /*51c0*/  IMAD.IADD R48, R45, 0x1, R48 ;  /* 0x000000012d307824 */ /* 0x004fe200078e0230 */
[----:B-1----:R-:W-:Y:S01]  /*51d0*/  SHF.R.U32.HI R45, RZ, UR6, R28 ;  /* 0x00000006ff2d7c19 */ /* 0x002fe2000801161c */
[----:B------:R-:W-:Y:S03]  /*51e0*/  BSSY.RECONVERGENT B0, `(.L_x_63) ;  /* 0x0000022000007945 */ /* 0x000fe60003800200 */
[----:B------:R-:W-:-:S05]  /*51f0*/  LOP3.LUT R45, R45, UR5, RZ, 0x30, !PT ;  /* 0x000000052d2d7c12 */ /* 0x000fca000f8e30ff */
        /* <DEDUP_REMOVED lines=24> */
[----:B------:R0:W1:Y:S01]  /*5380*/  FLO.U32 R7, R52 ;  /* 0x0000003400077300 */ /* 0x00006200000e0000 */
[----:B------:R-:W-:-:S07]  /*5390*/  LOP3.LUT R49, R23, R52, RZ, 0xc0, !PT ;  /* 0x0000003417317212 */ /* 0x000fce00078ec0ff */
[----:B------:R-:W2:Y:S01]  /*53a0*/  POPC R49, R49 ;  /* 0x0000003100317309 */ /* 0x000ea20000000000 */
[----:B0-----:R-:W-:Y:S01]  /*53b0*/  IMAD.MOV.U32 R52, RZ, RZ, RZ ;  /* 0x000000ffff347224 */ /* 0x001fe200078e00ff */
[----:B-1----:R-:W-:-:S13]  /*53c0*/  ISETP.NE.AND P0, PT, R46, R7, PT ;  /* 0x000000072e00720c */ /* 0x002fda0003f05270 */
[----:B--234-:R-:W-:Y:S05]  /*53d0*/  @P0 BRA `(.L_x_64) ;  /* 0x0000000000080947 */ /* 0x01cfea0003800000 */
[----:B------:R-:W-:-:S06]  /*53e0*/  IMAD R52, R19, 0x4, R22 ;  /* 0x0000000413347824 */ /* 0x000fcc00078e0216 */
[----:B------:R0:W1:Y:S02]  /*53f0*/  ATOMS.ADD R52, [R52], R49 ;  /* 0x000000313434738c */ /* 0x0000640000000000 */
.L_x_64:
[----:B------:R-:W-:Y:S05]  /*5400*/  BSYNC.RECONVERGENT B0 ;  /* 0x0000000000007941 */ /* 0x000fea0003800200 */
.L_x_63:
[----:B------:R-:W-:Y:S01]  /*5410*/  R2P PR, R45, 0x7f ;  /* 0x0000007f2d007804 */ /* 0x000fe20000000000 */
[----:B-1----:R1:W2:Y:S01]  /*5420*/  SHFL.IDX PT, R52, R52, R7, 0x1f ;  /* 0x00001f0734347589 */ /* 0x0022a200000e0000 */
[----:B------:R-:W-:Y:S11]  /*5430*/  BSSY.RECONVERGENT B0, `(.L_x_65) ;  /* 0x0000021000007945 */ /* 0x000ff60003800200 */
[----:B------:R-:W-:-:S02]  /*5440*/  VOTE.ANY R5, PT, P0 ;  /* 0x0000000000057806 */ /* 0x000fc400000e0100 */
[----:B------:R-:W-:Y:S02]  /*5450*/  VOTE.ANY R19, PT, P1 ;  /* 0x0000000000137806 */ /* 0x000fe400008e0100 */
[----:B------:R-:W-:Y:S02]  /*5460*/  @!P0 LOP3.LUT R5, RZ, R5, RZ, 0x33, !PT ;  /* 0x00000005ff058212 */ /* 0x000fe400078e33ff */
[----:B------:R-:W-:Y:S02]  /*5470*/  @!P1 LOP3.LUT R19, RZ, R19, RZ, 0x33, !PT ;  /* 0x00000013ff139212 */ /* 0x000fe400078e33ff */
[----:B-1----:R-:W-:Y:S02]  /*5480*/  VOTE.ANY R7, PT, P5 ;  /* 0x0000000000077806 */ /* 0x002fe400028e0100 */
[----:B------:R-:W-:Y:S02]  /*5490*/  LOP3.LUT R5, R19, R5, RZ, 0xc0, !PT ;  /* 0x0000000513057212 */ /* 0x000fe400078ec0ff */
[----:B------:R-:W-:-:S02]  /*54a0*/  VOTE.ANY R19, PT, P2 ;  /* 0x0000000000137806 */ /* 0x000fc400010e0100 */
        /* <DEDUP_REMOVED lines=9> */
[----:B------:R-:W-:-:S04]  /*5540*/  LOP3.LUT R5, R19, R5, RZ, 0xc0, !PT ;  /* 0x0000000513057212 */ /* 0x000fc800078ec0ff */
[----:B------:R-:W-:Y:S02]  /*5550*/  LOP3.LUT R5, R7, R5, RZ, 0xc0, !PT ;  /* 0x0000000507057212 */ /* 0x000fe400078ec0ff */
[----:B------:R-:W-:-:S04]  /*5560*/  VOTE.ANY R7, PT, P6 ;  /* 0x0000000000077806 */ /* 0x000fc800030e0100 */
[----:B------:R-:W-:-:S04]  /*5570*/  @!P6 LOP3.LUT R7, RZ, R7, RZ, 0x33, !PT ;  /* 0x00000007ff07e212 */ /* 0x000fc800078e33ff */
[----:B------:R-:W-:Y:S02]  /*5580*/  LOP3.LUT R5, R7, R5, RZ, 0xc0, !PT ;  /* 0x0000000507057212 */ /* 0x000fe400078ec0ff */
[----:B------:R-:W-:-:S04]  /*5590*/  VOTE.ANY R7, PT, P0 ;  /* 0x0000000000077806 */ /* 0x000fc800000e0100 */
[----:B------:R-:W-:-:S04]  /*55a0*/  @!P0 LOP3.LUT R7, RZ, R7, RZ, 0x33, !PT ;  /* 0x00000007ff078212 */ /* 0x000fc800078e33ff */
[----:B------:R-:W-:-:S04]  /*55b0*/  LOP3.LUT R19, R7, R5, RZ, 0xc0, !PT ;  /* 0x0000000507137212 */ /* 0x000fc800078ec0ff */
[----:B------:R-:W1:Y:S01]  /*55c0*/  FLO.U32 R7, R19 ;  /* 0x0000001300077300 */ /* 0x000e6200000e0000 */
[----:B------:R-:W-:-:S07]  /*55d0*/  LOP3.LUT R5, R23, R19, RZ, 0xc0, !PT ;  /* 0x0000001317057212 */ /* 0x000fce00078ec0ff */
[----:B------:R-:W3:Y:S01]  /*55e0*/  POPC R5, R5 ;  /* 0x0000000500057309 */ /* 0x000ee20000000000 */
[----:B-1----:R-:W-:Y:S01]  /*55f0*/  ISETP.NE.AND P0, PT, R46, R7, PT ;  /* 0x000000072e00720c */ /* 0x002fe20003f05270 */
[----:B------:R-:W-:-:S12]  /*5600*/  IMAD.MOV.U32 R46, RZ, RZ, RZ ;  /* 0x000000ffff2e7224 */ /* 0x000fd800078e00ff */
[----:B--23--:R-:W-:Y:S05]  /*5610*/  @P0 BRA `(.L_x_66) ;  /* 0x0000000000080947 */ /* 0x00cfea0003800000 */
[----:B------:R-:W-:-:S05]  /*5620*/  IMAD R22, R45, 0x4, R22 ;  /* 0x000000042d167824 */ /* 0x000fca00078e0216 */
[----:B------:R1:W2:Y:S02]  /*5630*/  ATOMS.ADD R46, [R22], R5 ;  /* 0x00000005162e738c */ /* 0x0002a40000000000 */
.L_x_66:
[----:B------:R-:W-:Y:S05]  /*5640*/  BSYNC.RECONVERGENT B0 ;  /* 0x0000000000007941 */ /* 0x000fea0003800200 */
.L_x_65:
[----:B-12---:R1:W2:Y:S01]  /*5650*/  SHFL.IDX PT, R22, R46, R7, 0x1f ;  /* 0x00001f072e167589 */ /* 0x0062a200000e0000 */
[----:B------:R-:W-:Y:S01]  /*5660*/  LOP3.LUT R19, R44, 0x80000000, RZ, 0x3c, !PT ;  /* 0x800000002c137812 */ /* 0x000fe200078e3cff */
[----:B------:R-:W-:Y:S01]  /*5670*/  IMAD.IADD R11, R15, 0x1, R11 ;  /* 0x000000010f0b7824 */ /* 0x000fe200078e020b */
[----:B------:R-:W-:Y:S01]  /*5680*/  LEA R14, R14, UR4, 0x2 ;  /* 0x000000040e0e7c11 */ /* 0x000fe2000f8e10ff */
[----:B------:R-:W-:Y:S01]  /*5690*/  BAR.SYNC.DEFER_BLOCKING 0x0 ;  /* 0x0000000000007b1d */ /* 0x000fe20000010000 */
[----:B------:R-:W-:Y:S01]  /*56a0*/  LOP3.LUT R43, R43, 0x80000000, RZ, 0x3c, !PT ;  /* 0x800000002b2b7812 */ /* 0x000fe200078e3cff */
[----:B------:R-:W-:Y:S01]  /*56b0*/  IMAD.IADD R21, R51, 0x1, R21 ;  /* 0x0000000133157824 */ /* 0x000fe200078e0215 */
[----:B------:R-:W-:Y:S01]  /*56c0*/  LEA R13, R13, UR4, 0x2 ;  /* 0x000000040d0d7c11 */ /* 0x000fe2000f8e10ff */
[----:B------:R-:W-:Y:S01]  /*56d0*/  IMAD.IADD R17, R47, 0x1, R17 ;  /* 0x000000012f117824 */ /* 0x000fe200078e0211 */
[----:B------:R-:W-:Y:S01]  /*56e0*/  LOP3.LUT R15, R42, 0x80000000, RZ, 0x3c, !PT ;  /* 0x800000002a0f7812 */ /* 0x000fe200078e3cff */
[----:B------:R-:W-:Y:S01]  /*56f0*/  IMAD.IADD R52, R49, 0x1, R52 ;  /* 0x0000000131347824 */ /* 0x000fe200078e0234 */
[----:B------:R-:W-:Y:S01]  /*5700*/  LEA R10, R10, UR4, 0x2 ;  /* 0x000000040a0a7c11 */ /* 0x000fe2000f8e10ff */
[----:B------:R-:W-:Y:S01]  /*5710*/  BSSY B1, `(.L_x_67) ;  /* 0x0000058000017945 */ /* 0x000fe20003800000 */
[----:B------:R-:W-:-:S02]  /*5720*/  LEA R42, R9, UR4, 0x2 ;  /* 0x00000004092a7c11 */ /* 0x000fc4000f8e10ff */
[----:B------:R-:W-:Y:S02]  /*5730*/  LEA R4, R4, UR4, 0x2 ;  /* 0x0000000404047c11 */ /* 0x000fe4000f8e10ff */
[----:B------:R-:W-:Y:S02]  /*5740*/  LEA R50, R50, UR4, 0x2 ;  /* 0x0000000432327c11 */ /* 0x000fe4000f8e10ff */
[----:B-1----:R-:W-:Y:S02]  /*5750*/  LEA R7, R20, UR4, 0x2 ;  /* 0x0000000414077c11 */ /* 0x002fe4000f8e10ff */
[----:B------:R-:W-:Y:S02]  /*5760*/  LEA R18, R18, UR4, 0x2 ;  /* 0x0000000412127c11 */ /* 0x000fe4000f8e10ff */
[----:B------:R-:W-:Y:S01]  /*5770*/  LEA R9, R16, UR4, 0x2 ;  /* 0x0000000410097c11 */ /* 0x000fe2000f8e10ff */
[----:B--2---:R-:W-:Y:S01]  /*5780*/  IMAD.IADD R22, R5, 0x1, R22 ;  /* 0x0000000105167824 */ /* 0x004fe200078e0216 */
[----:B------:R-:W-:-:S02]  /*5790*/  LEA R5, R6, UR4, 0x2 ;  /* 0x0000000406057c11 */ /* 0x000fc4000f8e10ff */
[----:B------:R-:W-:Y:S01]  /*57a0*/  LEA R12, R12, UR4, 0x2 ;  /* 0x000000040c0c7c11 */ /* 0x000fe2000f8e10ff */
[----:B------:R-:W-:Y:S01]  /*57b0*/  STS [R14+-0x4], R19 ;  /* 0xfffffc130e007388 */ /* 0x000fe20000000800 */
[----:B------:R-:W-:Y:S02]  /*57c0*/  LEA R48, R48, UR4, 0x2 ;  /* 0x0000000430307c11 */ /* 0x000fe4000f8e10ff */
[----:B------:R-:W-:Y:S01]  /*57d0*/  LEA R21, R21, UR4, 0x2 ;  /* 0x0000000415157c11 */ /* 0x000fe2000f8e10ff */
[----:B------:R1:W-:Y:S01]  /*57e0*/  STS [R13+-0x4], R43 ;  /* 0xfffffc2b0d007388 */ /* 0x0003e20000000800 */
[----:B------:R-:W-:Y:S02]  /*57f0*/  LEA R11, R11, UR4, 0x2 ;  /* 0x000000040b0b7c11 */ /* 0x000fe4000f8e10ff */
[----:B------:R-:W-:Y:S01]  /*5800*/  LEA R52, R52, UR4, 0x2 ;  /* 0x0000000434347c11 */ /* 0x000fe2000f8e10ff */
[----:B------:R2:W-:Y:S01]  /*5810*/  STS [R10+-0x4], R15 ;  /* 0xfffffc0f0a007388 */ /* 0x0005e20000000800 */
[----:B------:R-:W-:-:S03]  /*5820*/  ISETP.NE.AND P0, PT, R53, RZ, PT ;  /* 0x000000ff3500720c */ /* 0x000fc60003f05270 */
[----:B------:R-:W-:Y:S01]  /*5830*/  STS [R42+-0x4], R41 ;  /* 0xfffffc292a007388 */ /* 0x000fe20000000800 */
[----:B-1----:R-:W-:-:S03]  /*5840*/  LEA R13, R8, UR4, 0x2 ;  /* 0x00000004080d7c11 */ /* 0x002fc6000f8e10ff */
[----:B------:R1:W-:Y:S01]  /*5850*/  STS [R5+-0x4], R40 ;  /* 0xfffffc2805007388 */ /* 0x0003e20000000800 */
[----:B--2---:R-:W-:-:S03]  /*5860*/  LEA R15, R0, UR4, 0x2 ;  /* 0x00000004000f7c11 */ /* 0x004fc6000f8e10ff */
[----:B------:R-:W-:Y:S01]  /*5870*/  STS [R4+-0x4], R39 ;  /* 0xfffffc2704007388 */ /* 0x000fe20000000800 */
[----:B------:R-:W-:-:S03]  /*5880*/  LEA R0, R17, UR4, 0x2 ;  /* 0x0000000411007c11 */ /* 0x000fc6000f8e10ff */
[----:B------:R-:W-:Y:S01]  /*5890*/  STS [R50+-0x4], R25 ;  /* 0xfffffc1932007388 */ /* 0x000fe20000000800 */
[----:B-1----:R-:W-:-:S03]  /*58a0*/  LEA R5, R22, UR4, 0x2 ;  /* 0x0000000416057c11 */ /* 0x002fc6000f8e10ff */
[----:B------:R-:W-:Y:S04]  /*58b0*/  STS [R7+-0x4], R38 ;  /* 0xfffffc2607007388 */ /* 0x000fe80000000800 */
[----:B------:R-:W-:Y:S04]  /*58c0*/  STS [R18+-0x4], R37 ;  /* 0xfffffc2512007388 */ /* 0x000fe80000000800 */
[----:B------:R-:W-:Y:S04]  /*58d0*/  STS [R9+-0x4], R36 ;  /* 0xfffffc2409007388 */ /* 0x000fe80000000800 */
[----:B------:R-:W-:Y:S04]  /*58e0*/  STS [R12+-0x4], R35 ;  /* 0xfffffc230c007388 */ /* 0x000fe80000000800 */
[----:B------:R1:W-:Y:S04]  /*58f0*/  STS [R13+-0x4], R34 ;  /* 0xfffffc220d007388 */ /* 0x0003e80000000800 */
[----:B------:R2:W-:Y:S04]  /*5900*/  STS [R15+-0x4], R26 ;  /* 0xfffffc1a0f007388 */ /* 0x0005e80000000800 */
[----:B------:R2:W-:Y:S01]  /*5910*/  STS [R48+-0x4], R33 ;  /* 0xfffffc2130007388 */ /* 0x0005e20000000800 */
[----:B-1----:R-:W-:-:S03]  /*5920*/  LEA R13, R3, UR4, 0x3 ;  /* 0x00000004030d7c11 */ /* 0x002fc6000f8e18ff */
[----:B------:R2:W-:Y:S04]  /*5930*/  STS [R21+-0x4], R32 ;  /* 0xfffffc2015007388 */ /* 0x0005e80000000800 */
[----:B------:R2:W-:Y:S04]  /*5940*/  STS [R0+-0x4], R31 ;  /* 0xfffffc1f00007388 */ /* 0x0005e80000000800 */
[----:B------:R2:W-:Y:S04]  /*5950*/  STS [R11+-0x4], R30 ;  /* 0xfffffc1e0b007388 */ /* 0x0005e80000000800 */
[----:B------:R2:W-:Y:S04]  /*5960*/  STS [R52+-0x4], R29 ;  /* 0xfffffc1d34007388 */ /* 0x0005e80000000800 */
[----:B------:R2:W-:Y:S01]  /*5970*/  STS [R5+-0x4], R28 ;  /* 0xfffffc1c05007388 */ /* 0x0005e20000000800 */
[----:B------:R-:W-:Y:S05]  /*5980*/  @P0 BRA `(.L_x_68) ;  /* 0x0000000000c00947 */ /* 0x000fea0003800000 */
[----:B------:R-:W1:Y:S02]  /*5990*/  LDCU.64 UR10, c[0x0][0x398] ;  /* 0x00007300ff0a77ac */ /* 0x000e640008000a00 */
[----:B-1----:R-:W-:-:S04]  /*59a0*/  LEA R6, P0, R3, UR10, 0x3 ;  /* 0x0000000a03067c11 */ /* 0x002fc8000f8018ff */
[----:B------:R-:W-:-:S05]  /*59b0*/  LEA.HI.X R7, R3, UR11, RZ, 0x3, P0 ;  /* 0x0000000b03077c11 */ /* 0x000fca00080f1cff */
[----:B--2---:R-:W2:Y:S01]  /*59c0*/  LDG.E.64 R4, desc[UR8][R6.64] ;  /* 0x0000000806047981 */ /* 0x004ea2000c1e1b00 */
[----:B------:R-:W-:Y:S01]  /*59d0*/  SHF.R.S32.HI R9, RZ, 0x1f, R24 ;  /* 0x0000001fff097819 */ /* 0x000fe20000011418 */
[----:B------:R-:W-:Y:S01]  /*59e0*/  UISETP.GE.AND UP0, UPT, UR7, 0x1, UPT ;  /* 0x000000010700788c */ /* 0x000fe2000bf06270 */
[----:B------:R-:W-:Y:S01]  /*59f0*/  IMAD.MOV.U32 R0, RZ, RZ, R27 ;  /* 0x000000ffff007224 */ /* 0x000fe200078e001b */
[----:B--2---:R-:W-:-:S05]  /*5a00*/  IADD3 R4, P0, PT, -R24, R4, RZ ;  /* 0x0000000418047210 */ /* 0x004fca0007f1e1ff */
[----:B------:R-:W-:-:S05]  /*5a10*/  IMAD.X R5, R5, 0x1, ~R9, P0 ;  /* 0x0000000105057824 */ /* 0x000fca00000e0e09 */
[----:B------:R1:W-:Y:S01]  /*5a20*/  STS.64 [R13+0x7200], R4 ;  /* 0x007200040d007388 */ /* 0x0003e20000000a00 */
[----:B------:R-:W-:Y:S05]  /*5a30*/  BRA.U !UP0, `(.L_x_69) ;  /* 0x00000001086c7547 */ /* 0x000fea000b800000 */
[----:B------:R-:W-:Y:S01]  /*5a40*/  BSSY B0, `(.L_x_70) ;  /* 0x0000019000007945 */ /* 0x000fe20003800000 */
[----:B------:R-:W-:Y:S02]  /*5a50*/  IMAD.MOV.U32 R6, RZ, RZ, -0x1 ;  /* 0xffffffffff067424 */ /* 0x000fe400078e00ff */
[----:B------:R-:W-:Y:S02]  /*5a60*/  IMAD.U32 R7, RZ, RZ, UR7 ;  /* 0x00000007ff077e24 */ /* 0x000fe4000f8e00ff */
[----:B------:R-:W-:-:S07]  /*5a70*/  IMAD.MOV.U32 R0, RZ, RZ, R27 ;  /* 0x000000ffff007224 */ /* 0x000fce00078e001b */
.L_x_74:
[----:B-1----:R-:W1:Y:S01]  /*5a80*/  LDC.64 R4, c[0x0][0x380] ;  /* 0x0000e000ff047b82 */ /* 0x002e620000000a00 */
[----:B------:R-:W-:Y:S01]  /*5a90*/  VIADD R11, R7, 0xffffffff ;  /* 0xffffffff070b7836 */ /* 0x000fe20000000000 */
[----:B------:R-:W-:Y:S03]  /*5aa0*/  BSSY B2, `(.L_x_71) ;  /* 0x0000008000027945 */ /* 0x000fe60003800000 */
[----:B------:R-:W-:-:S04]  /*5ab0*/  IMAD R9, R11, 0x100, R3 ;  /* 0x000001000b097824 */ /* 0x000fc800078e0203 */
[----:B-1----:R-:W-:-:S07]  /*5ac0*/  IMAD.WIDE R4, R9, 0x4, R4 ;  /* 0x0000000409047825 */ /* 0x002fce00078e0204 */
.L_x_72:
[----:B------:R-:W-:Y:S05]  /*5ad0*/  YIELD ;  /* 0x0000000000007946 */ /* 0x000fea0003800000 */
[----:B------:R1:W-:Y:S06]  /*5ae0*/  MEMBAR.SC.CTA ;  /* 0x0000000000007992 */ /* 0x0003ec0000000000 */
[----:B-1----:R-:W2:Y:S02]  /*5af0*/  LDG.E.STRONG.SYS R8, desc[UR8][R4.64] ;  /* 0x0000000804087981 */ /* 0x002ea4000c1f5900 */
[----:B--2---:R-:W-:-:S13]  /*5b00*/  ISETP.NE.AND P0, PT, R8, RZ, PT ;  /* 0x000000ff0800720c */ /* 0x004fda0003f05270 */
[----:B------:R-:W-:Y:S05]  /*5b10*/  @!P0 BRA `(.L_x_72) ;  /* 0xfffffffc00ec8947 */ /* 0x000fea000383ffff */
[----:B------:R-:W-:Y:S05]  /*5b20*/  BSYNC B2 ;  /* 0x0000000000027941 */ /* 0x000fea0003800000 */
.L_x_71:
[----:B------:R-:W-:Y:S01]  /*5b30*/  BSSY.RECONVERGENT B2, `(.L_x_73) ;  /* 0x0000006000027945 */ /* 0x000fe20003800200 */
[C---:B------:R-:W-:Y:S02]  /*5b40*/  ISETP.GT.AND P0, PT, R8.reuse, -0x1, PT ;  /* 0xffffffff0800780c */ /* 0x040fe40003f04270 */
[----:B------:R-:W-:Y:S01]  /*5b50*/  LOP3.LUT R5, R8, 0x3fffffff, RZ, 0xc0, !PT ;  /* 0x3fffffff08057812 */ /* 0x000fe200078ec0ff */
[----:B------:R-:W-:Y:S05]  /*5b60*/  WARPSYNC.EXCLUSIVE R6 ;  /* 0x0000000006007348 */ /* 0x000fea0003a00000 */
[----:B------:R-:W-:-:S05]  /*5b70*/  IMAD.IADD R0, R5, 0x1, R0 ;  /* 0x0000000105007824 */ /* 0x000fca00078e0200 */
[----:B------:R-:W-:-:S07]  /*5b80*/  VOTE.ANY R6, PT, P0 ;  /* 0x0000000000067806 */ /* 0x000fce00000e0100 */
[----:B------:R-:W-:Y:S05]  /*5b90*/  BSYNC.RECONVERGENT B2 ;  /* 0x0000000000027941 */ /* 0x000fea0003800200 */
.L_x_73:
[----:B------:R-:W-:Y:S01]  /*5ba0*/  ISETP.GT.U32.AND P1, PT, R7, 0x1, PT ;  /* 0x000000010700780c */ /* 0x000fe20003f24070 */
[----:B------:R-:W-:-:S12]  /*5bb0*/  IMAD.MOV.U32 R7, RZ, RZ, R11 ;  /* 0x000000ffff077224 */ /* 0x000fd800078e000b */
[----:B------:R-:W-:Y:S05]  /*5bc0*/  @P0 BRA P1, `(.L_x_74) ;  /* 0xfffffffc00ac0947 */ /* 0x000fea000083ffff */
[----:B------:R-:W-:Y:S05]  /*5bd0*/  BSYNC B0 ;  /* 0x0000000000007941 */ /* 0x000fea0003800000 */
.L_x_70:
[----:B------:R2:W3:Y:S02]  /*5be0*/  LDS.64 R4, [R13+0x7200] ;  /* 0x007200000d047984 */ /* 0x0004e40000000a00 */
.L_x_69:
[----:B------:R-:W4:Y:S01]  /*5bf0*/  LDC.64 R6, c[0x0][0x380] ;  /* 0x0000e000ff067b82 */ /* 0x000f220000000a00 */
[C---:B------:R-:W-:Y:S01]  /*5c00*/  IMAD.IADD R11, R0.reuse, 0x1, -R27 ;  /* 0x00000001000b7824 */ /* 0x040fe200078e0a1b */
[----:B------:R-:W-:Y:S01]  /*5c10*/  LOP3.LUT R9, R0, 0x80000000, RZ, 0xfc, !PT ;  /* 0x8000000000097812 */ /* 0x000fe200078efcff */
[----:B------:R-:W-:-:S03]  /*5c20*/  IMAD.U32 R15, RZ, RZ, UR7 ;  /* 0x00000007ff0f7e24 */ /* 0x000fc6000f8e00ff */
[----:B-1-3--:R-:W-:Y:S01]  /*5c30*/  IADD3 R4, P0, PT, R11, R4, RZ ;  /* 0x000000040b047210 */ /* 0x00afe20007f1e0ff */
[----:B------:R-:W-:-:S03]  /*5c40*/  IMAD R15, R15, 0x100, R3 ;  /* 0x000001000f0f7824 */ /* 0x000fc600078e0203 */
[----:B------:R-:W-:-:S05]  /*5c50*/  LEA.HI.X.SX32 R5, R11, R5, 0x1, P0 ;  /* 0x000000050b057211 */ /* 0x000fca00000f0eff */
[----:B------:R1:W-:Y:S01]  /*5c60*/  STS.64 [R13+0x7200], R4 ;  /* 0x007200040d007388 */ /* 0x0003e20000000a00 */
[----:B----4-:R-:W-:-:S05]  /*5c70*/  IMAD.WIDE R6, R15, 0x4, R6 ;  /* 0x000000040f067825 */ /* 0x010fca00078e0206 */
[----:B------:R1:W-:Y:S02]  /*5c80*/  STG.E.STRONG.SYS desc[UR8][R6.64], R9 ;  /* 0x0000000906007986 */ /* 0x0003e4000c115908 */
.L_x_68:
[----:B------:R-:W-:Y:S05]  /*5c90*/  BSYNC B1 ;  /* 0x0000000000017941 */ /* 0x000fea0003800000 */
.L_x_67:
[----:B-1----:R-:W1:Y:S01]  /*5ca0*/  LDC.64 R6, c[0x0][0x390] ;  /* 0x0000e400ff067b82 */ /* 0x002e620000000a00 */
[----:B------:R-:W-:-:S06]  /*5cb0*/  UIMAD UR6, UR7, 0x1c80, URZ ;  /* 0x00001c80070678a4 */ /* 0x000fcc000f8e02ff */
[----:B--2---:R-:W-:Y:S01]  /*5cc0*/  IMAD.U32 R0, RZ, RZ, UR6 ;  /* 0x00000006ff007e24 */ /* 0x004fe2000f8e00ff */
[----:B------:R-:W2:Y:S03]  /*5cd0*/  LDC R9, c[0x0][0x3c0] ;  /* 0x0000f000ff097b82 */ /* 0x000ea60000000800 */
[----:B------:R-:W-:Y:S01]  /*5ce0*/  VIADD R0, R0, 0x1c80 ;  /* 0x00001c8000007836 */ /* 0x000fe20000000000 */
[----:B-1----:R-:W-:-:S04]  /*5cf0*/  ISETP.EQ.U32.AND P1, PT, R6, RZ, PT ;  /* 0x000000ff0600720c */ /* 0x002fc80003f22070 */
[CC--:B--2---:R-:W-:Y:S02]  /*5d00*/  ISETP.GE.AND P0, PT, R0.reuse, R9.reuse, PT ;  /* 0x000000090000720c */ /* 0x0c4fe40003f06270 */
[----:B------:R-:W-:Y:S02]  /*5d10*/  ISETP.GT.AND P3, PT, R0, R9, PT ;  /* 0x000000090000720c */ /* 0x000fe40003f64270 */
[----:B------:R-:W-:Y:S02]  /*5d20*/  ISETP.EQ.OR.EX P0, PT, R7, RZ, !P0, P1 ;  /* 0x000000ff0700720c */ /* 0x000fe40004702710 */
[C---:B------:R-:W-:Y:S02]  /*5d30*/  LEA R0, R3.reuse, UR4, 0x2 ;  /* 0x0000000403007c11 */ /* 0x040fe4000f8e10ff */
[----:B------:R-:W-:-:S13]  /*5d40*/  ISETP.GT.U32.OR P0, PT, R3, 0xff, P0 ;  /* 0x000000ff0300780c */ /* 0x000fda0000704470 */
[----:B------:R-:W-:Y:S05]  /*5d50*/  @P0 BRA `(.L_x_75) ;  /* 0x0000000000200947 */ /* 0x000fea0003800000 */
[----:B------:R-:W1:Y:S01]  /*5d60*/  LDS.64 R4, [R13+0x7200] ;  /* 0x007200000d047984 */ /* 0x000e620000000a00 */
[C---:B------:R-:W-:Y:S02]  /*5d70*/  LEA R6, P2, R3.reuse, R6, 0x3 ;  /* 0x0000000603067211 */ /* 0x040fe400078418ff */
[--C-:B------:R-:W-:Y:S02]  /*5d80*/  SHF.R.S32.HI R11, RZ, 0x1f, R27.reuse ;  /* 0x0000001fff0b7819 */ /* 0x100fe4000001141b */
[----:B------:R-:W-:Y:S02]  /*5d90*/  LEA.HI.X R7, R3, R7, RZ, 0x3, P2 ;  /* 0x0000000703077211 */ /* 0x000fe400010f1cff */
[----:B-1----:R-:W-:Y:S02]  /*5da0*/  IADD3 R4, P0, P1, R4, R24, R27 ;  /* 0x0000001804047210 */ /* 0x002fe4000791e01b */
[----:B------:R-:W-:-:S04]  /*5db0*/  SHF.R.S32.HI R24, RZ, 0x1f, R24 ;  /* 0x0000001fff187819 */ /* 0x000fc80000011418 */
[----:B------:R-:W-:-:S05]  /*5dc0*/  IADD3.X R5, PT, PT, R5, R24, R11, P0, P1 ;  /* 0x0000001805057210 */ /* 0x000fca00007e240b */
[----:B------:R1:W-:Y:S02]  /*5dd0*/  STG.E.64 desc[UR8][R6.64], R4 ;  /* 0x0000000406007986 */ /* 0x0003e4000c101b08 */
.L_x_75:
[----:B------:R-:W-:Y:S05]  /*5de0*/  WARPSYNC.ALL ;  /* 0x0000000000007948 */ /* 0x000fea0003800000 */
[----:B------:R-:W-:Y:S06]  /*5df0*/  BAR.SYNC.DEFER_BLOCKING 0x0 ;  /* 0x0000000000007b1d */ /* 0x000fec0000010000 */
[----:B------:R-:W-:Y:S05]  /*5e00*/  @P3 BRA `(.L_x_76) ;  /* 0x0000000c009c3947 */ /* 0x000fea0003800000 */
[----:B------:R-:W1:Y:S01]  /*5e10*/  LDS R2, [R0] ;  /* 0x0000000000027984 */ /* 0x000e620000000800 */
[----:B------:R-:W1:Y:S01]  /*5e20*/  LDCU UR6, c[0x0][0x3c4] ;  /* 0x00007880ff0677ac */ /* 0x000e620008000800 */
[----:B------:R-:W2:Y:S01]  /*5e30*/  LDCU.64 UR10, c[0x0][0x3a0] ;  /* 0x00007400ff0a77ac */ /* 0x000ea20008000a00 */
[----:B-1----:R-:W-:Y:S02]  /*5e40*/  SHF.R.U32.HI R4, RZ, UR6, R2 ;  /* 0x00000006ff047c19 */ /* 0x002fe40008011602 */
[----:B------:R-:W-:Y:S02]  /*5e50*/  LOP3.LUT R11, R2, 0x80000000, RZ, 0x3c, !PT ;  /* 0x80000000020b7812 */ /* 0x000fe400078e3cff */
[----:B------:R-:W-:-:S04]  /*5e60*/  LOP3.LUT R4, R4, UR5, RZ, 0x30, !PT ;  /* 0x0000000504047c12 */ /* 0x000fc8000f8e30ff */
[----:B------:R-:W-:-:S06]  /*5e70*/  LEA R5, R4, UR4, 0x3 ;  /* 0x0000000404057c11 */ /* 0x000fcc000f8e18ff */
[----:B------:R-:W1:Y:S02]  /*5e80*/  LDS.64 R4, [R5+0x7200] ;  /* 0x0072000005047984 */ /* 0x000e640000000a00 */
[----:B-1----:R-:W-:-:S05]  /*5e90*/  IADD3 R4, P0, PT, R4, R3, RZ ;  /* 0x0000000304047210 */ /* 0x002fca0007f1e0ff */
[----:B------:R-:W-:Y:S01]  /*5ea0*/  IMAD.X R7, RZ, RZ, R5, P0 ;  /* 0x000000ffff077224 */ /* 0x000fe200000e0605 */
[----:B--2---:R-:W-:-:S04]  /*5eb0*/  LEA R6, P0, R4, UR10, 0x2 ;  /* 0x0000000a04067c11 */ /* 0x004fc8000f8010ff */
[----:B------:R-:W-:-:S05]  /*5ec0*/  LEA.HI.X R7, R4, UR11, R7, 0x2, P0 ;  /* 0x0000000b04077c11 */ /* 0x000fca00080f1407 */
[----:B------:R-:W-:Y:S01]  /*5ed0*/  STG.E desc[UR8][R6.64], R11 ;  /* 0x0000000b06007986 */ /* 0x000fe2000c101908 */
[----:B------:R-:W-:-:S03]  /*5ee0*/  NOP ;  /* 0x0000000000007918 */ /* 0x000fc60000000000 */
[----:B------:R-:W1:Y:S02]  /*5ef0*/  LDS R2, [R0+0x600] ;  /* 0x0006000000027984 */ /* 0x000e640000000800 */
[----:B-1----:R-:W-:Y:S02]  /*5f00*/  SHF.R.U32.HI R4, RZ, UR6, R2 ;  /* 0x00000006ff047c19 */ /* 0x002fe40008011602 */
[----:B------:R-:W-:Y:S02]  /*5f10*/  LOP3.LUT R11, R2, 0x80000000, RZ, 0x3c, !PT ;  /* 0x80000000020b7812 */ /* 0x000fe400078e3cff */
[----:B------:R-:W-:-:S04]  /*5f20*/  LOP3.LUT R4, R4, UR5, RZ, 0x30, !PT ;  /* 0x0000000504047c12 */ /* 0x000fc8000f8e30ff */
[----:B------:R-:W-:-:S06]  /*5f30*/  LEA R5, R4, UR4, 0x3 ;  /* 0x0000000404057c11 */ /* 0x000fcc000f8e18ff */
[----:B------:R-:W1:Y:S02]  /*5f40*/  LDS.64 R4, [R5+0x7200] ;  /* 0x0072000005047984 */ /* 0x000e640000000a00 */
[----:B-1----:R-:W-:-:S05]  /*5f50*/  IADD3 R4, P0, PT, R4, R3, RZ ;  /* 0x0000000304047210 */ /* 0x002fca0007f1e0ff */
[----:B------:R-:W-:Y:S01]  /*5f60*/  IMAD.X R9, RZ, RZ, R5, P0 ;  /* 0x000000ffff097224 */ /* 0x000fe200000e0605 */
[----:B------:R-:W-:-:S04]  /*5f70*/  LEA R8, P0, R4, UR10, 0x2 ;  /* 0x0000000a04087c11 */ /* 0x000fc8000f8010ff */
        /* <DEDUP_REMOVED lines=196> */
[----:B-1----:R-:W-:-:S04]  /*6bc0*/  SHF.R.U32.HI R2, RZ, UR6, R0 ;  /* 0x00000006ff027c19 */ /* 0x002fc80008011600 */
[----:B------:R-:W-:-:S04]  /*6bd0*/  LOP3.LUT R2, R2, UR5, RZ, 0x30, !PT ;  /* 0x0000000502027c12 */ /* 0x000fc8000f8e30ff */
[----:B------:R-:W-:-:S06]  /*6be0*/  LEA R4, R2, UR4, 0x3 ;  /* 0x0000000402047c11 */ /* 0x000fcc000f8e18ff */
[----:B------:R-:W1:Y:S02]  /*6bf0*/  LDS.64 R4, [R4+0x7200] ;  /* 0x0072000004047984 */ /* 0x000e640000000a00 */
[----:B-1----:R-:W-:-:S05]  /*6c00*/  IADD3 R3, P0, PT, R4, R3, RZ ;  /* 0x0000000304037210 */ /* 0x002fca0007f1e0ff */
[----:B------:R-:W-:Y:S01]  /*6c10*/  IMAD.X R6, RZ, RZ, R5, P0 ;  /* 0x000000ffff067224 */ /* 0x000fe200000e0605 */
[C---:B------:R-:W-:Y:S02]  /*6c20*/  LEA R2, P0, R3.reuse, UR10, 0x2 ;  /* 0x0000000a03027c11 */ /* 0x040fe4000f8010ff */
[----:B------:R-:W-:Y:S02]  /*6c30*/  LOP3.LUT R5, R0, 0x80000000, RZ, 0x3c, !PT ;  /* 0x8000000000057812 */ /* 0x000fe400078e3cff */
[----:B------:R-:W-:-:S05]  /*6c40*/  LEA.HI.X R3, R3, UR11, R6, 0x2, P0 ;  /* 0x0000000b03037c11 */ /* 0x000fca00080f1406 */
[----:B------:R-:W-:Y:S01]  /*6c50*/  STG.E desc[UR8][R2.64+0x6c00], R5 ;  /* 0x006c000502007986 */ /* 0x000fe2000c101908 */
[----:B------:R-:W-:Y:S01]  /*6c60*/  NOP ;  /* 0x0000000000007918 */ /* 0x000fe20000000000 */
[----:B------:R-:W-:Y:S05]  /*6c70*/  EXIT ;  /* 0x000000000000794d */ /* 0x000fea0003800000 */
.L_x_76:
[----:B-1----:R-:W-:Y:S01]  /*6c80*/  IMAD.U32 R4, RZ, RZ, UR7 ;  /* 0x00000007ff047e24 */ /* 0x002fe2000f8e00ff */
[----:B------:R-:W-:Y:S01]  /*6c90*/  BSSY.RECONVERGENT B0, `(.L_x_77) ;  /* 0x000001e000007945 */ /* 0x000fe20003800200 */
[C---:B------:R-:W-:Y:S02]  /*6ca0*/  VIADD R6, R3.reuse, 0x300 ;  /* 0x0000030003067836 */ /* 0x040fe40000000000 */
[----:B------:R-:W-:Y:S02]  /*6cb0*/  IMAD R5, R4, -0x1c80, R9 ;  /* 0xffffe38004057824 */ /* 0x000fe400078e0209 */
[C---:B------:R-:W-:Y:S02]  /*6cc0*/  VIADD R4, R3.reuse, 0x180 ;  /* 0x0000018003047836 */ /* 0x040fe40000000000 */
[C---:B------:R-:W-:Y:S01]  /*6cd0*/  VIADD R8, R3.reuse, 0x480 ;  /* 0x0000048003087836 */ /* 0x040fe20000000000 */
[CC--:B------:R-:W-:Y:S01]  /*6ce0*/  ISETP.GE.AND P1, PT, R3.reuse, R5.reuse, PT ;  /* 0x000000050300720c */ /* 0x0c0fe20003f26270 */
[C---:B------:R-:W-:Y:S01]  /*6cf0*/  VIADD R10, R3.reuse, 0xa80 ;  /* 0x00000a80030a7836 */ /* 0x040fe20000000000 */
[-C--:B------:R-:W-:Y:S01]  /*6d00*/  ISETP.GE.AND P2, PT, R4, R5.reuse, PT ;  /* 0x000000050400720c */ /* 0x080fe20003f46270 */
[C---:B------:R-:W-:Y:S01]  /*6d10*/  VIADD R4, R3.reuse, 0x600 ;  /* 0x0000060003047836 */ /* 0x040fe20000000000 */
[-C--:B------:R-:W-:Y:S01]  /*6d20*/  ISETP.GE.AND P3, PT, R6, R5.reuse, PT ;  /* 0x000000050600720c */ /* 0x080fe20003f66270 */
[C---:B------:R-:W-:Y:S01]  /*6d30*/  VIADD R6, R3.reuse, 0x780 ;  /* 0x0000078003067836 */ /* 0x040fe20000000000 */
[-C--:B------:R-:W-:Y:S01]  /*6d40*/  ISETP.GE.AND P4, PT, R8, R5.reuse, PT ;  /* 0x000000050800720c */ /* 0x080fe20003f86270 */
[----:B------:R-:W-:Y:S01]  /*6d50*/  VIADD R8, R3, 0x900 ;  /* 0x0000090003087836 */ /* 0x000fe20000000000 */
[----:B------:R-:W-:-:S02]  /*6d60*/  ISETP.GE.AND P5, PT, R4, R5, PT ;  /* 0x000000050400720c */ /* 0x000fc40003fa6270 */
[-C--:B------:R-:W-:Y:S02]  /*6d70*/  ISETP.GE.AND P6, PT, R6, R5.reuse, PT ;  /* 0x000000050600720c */ /* 0x080fe40003fc6270 */
[----:B------:R-:W-:Y:S01]  /*6d80*/  ISETP.GE.AND P0, PT, R8, R5, PT ;  /* 0x000000050800720c */ /* 0x000fe20003f06270 */
[----:B------:R-:W-:-:S12]  /*6d90*/  @P1 BRA `(.L_x_78) ;  /* 0x0000000000341947 */ /* 0x000fd80003800000 */
[----:B------:R-:W1:Y:S01]  /*6da0*/  LDS R4, [R0] ;  /* 0x0000000000047984 */ /* 0x000e620000000800 */
[----:B------:R-:W1:Y:S01]  /*6db0*/  LDCU UR6, c[0x0][0x3c4] ;  /* 0x00007880ff0677ac */ /* 0x000e620008000800 */
[----:B------:R-:W2:Y:S01]  /*6dc0*/  LDCU.64 UR10, c[0x0][0x3a0] ;  /* 0x00007400ff0a77ac */ /* 0x000ea20008000a00 */
[----:B-1----:R-:W-:-:S04]  /*6dd0*/  SHF.R.U32.HI R6, RZ, UR6, R4 ;  /* 0x00000006ff067c19 */ /* 0x002fc80008011604 */
[----:B------:R-:W-:-:S04]  /*6de0*/  LOP3.LUT R6, R6, UR5, RZ, 0x30, !PT ;  /* 0x0000000506067c12 */ /* 0x000fc8000f8e30ff */
[----:B------:R-:W-:-:S05]  /*6df0*/  LEA R8, R6, UR4, 0x3 ;  /* 0x0000000406087c11 */ /* 0x000fca000f8e18ff */
[----:B------:R-:W1:Y:S02]  /*6e00*/  LDS.64 R6, [R8+0x7200] ;  /* 0x0072000008067984 */ /* 0x000e640000000a00 */
[----:B-1----:R-:W-:-:S05]  /*6e10*/  IADD3 R9, P1, PT, R6, R3, RZ ;  /* 0x0000000306097210 */ /* 0x002fca0007f3e0ff */
[----:B------:R-:W-:Y:S01]  /*6e20*/  IMAD.X R12, RZ, RZ, R7, P1 ;  /* 0x000000ffff0c7224 */ /* 0x000fe200008e0607 */
[----:B--2---:R-:W-:-:S04]  /*6e30*/  LEA R6, P1, R9, UR10, 0x2 ;  /* 0x0000000a09067c11 */ /* 0x004fc8000f8210ff */
[----:B------:R-:W-:Y:S02]  /*6e40*/  LEA.HI.X R7, R9, UR11, R12, 0x2, P1 ;  /* 0x0000000b09077c11 */ /* 0x000fe400088f140c */
[----:B------:R-:W-:-:S05]  /*6e50*/  LOP3.LUT R9, R4, 0x80000000, RZ, 0x3c, !PT ;  /* 0x8000000004097812 */ /* 0x000fca00078e3cff */
[----:B------:R1:W-:Y:S02]  /*6e60*/  STG.E desc[UR8][R6.64], R9 ;  /* 0x0000000906007986 */ /* 0x0003e4000c101908 */
.L_x_78:
[----:B------:R-:W-:Y:S05]  /*6e70*/  BSYNC.RECONVERGENT B0 ;  /* 0x0000000000007941 */ /* 0x000fea0003800200 */
.L_x_77:
[----:B------:R-:W-:Y:S01]  /*6e80*/  NOP ;  /* 0x0000000000007918 */ /* 0x000fe20000000000 */
[----:B------:R-:W-:Y:S01]  /*6e90*/  BSSY.RECONVERGENT B0, `(.L_x_79) ;  /* 0x0000011000007945 */ /* 0x000fe20003800200 */
[----:B------:R-:W-:Y:S02]  /*6ea0*/  ISETP.GE.AND P1, PT, R10, R5, PT ;  /* 0x000000050a00720c */ /* 0x000fe40003f26270 */
[----:B------:R-:W-:Y:S01]  /*6eb0*/  LOP3.LUT R10, R3, 0xc00, RZ, 0xfc, !PT ;  /* 0x00000c00030a7812 */ /* 0x000fe200078efcff */
[----:B------:R-:W-:Y:S10]  /*6ec0*/  @P2 BRA `(.L_x_80) ;  /* 0x0000000000342947 */ /* 0x000ff40003800000 */
[----:B------:R-:W1:Y:S01]  /*6ed0*/  LDS R4, [R0+0x600] ;  /* 0x0006000000047984 */ /* 0x000e620000000800 */
        /* <DEDUP_REMOVED lines=12> */
.L_x_80:
[----:B------:R-:W-:Y:S05]  /*6fa0*/  BSYNC.RECONVERGENT B0 ;  /* 0x0000000000007941 */ /* 0x000fea0003800200 */
.L_x_79:
[----:B------:R-:W-:Y:S01]  /*6fb0*/  NOP ;  /* 0x0000000000007918 */ /* 0x000fe20000000000 */
[----:B------:R-:W-:Y:S01]  /*6fc0*/  BSSY.RECONVERGENT B0, `(.L_x_81) ;  /* 0x0000011000007945 */ /* 0x000fe20003800200 */
[----:B------:R-:W-:Y:S01]  /*6fd0*/  ISETP.GE.AND P2, PT, R10, R5, PT ;  /* 0x000000050a00720c */ /* 0x000fe20003f46270 */
[----:B------:R-:W-:Y:S02]  /*6fe0*/  VIADD R10, R3, 0xd80 ;  /* 0x00000d80030a7836 */ /* 0x000fe40000000000 */
[----:B------:R-:W-:Y:S10]  /*6ff0*/  @P3 BRA `(.L_x_82) ;  /* 0x0000000000343947 */ /* 0x000ff40003800000 */
[----:B------:R-:W1:Y:S01]  /*7000*/  LDS R4, [R0+0xc00] ;  /* 0x000c000000047984 */ /* 0x000e620000000800 */
[----:B------:R-:W1:Y:S01]  /*7010*/  LDCU UR6, c[0x0][0x3c4] ;  /* 0x00007880ff0677ac */ /* 0x000e620008000800 */
[----:B------:R-:W3:Y:S01]  /*7020*/  LDCU.64 UR10, c[0x0][0x3a0] ;  /* 0x00007400ff0a77ac */ /* 0x000ee20008000a00 */
[----:B-12---:R-:W-:-:S04]  /*7030*/  SHF.R.U32.HI R6, RZ, UR6, R4 ;  /* 0x00000006ff067c19 */ /* 0x006fc80008011604 */
[----:B------:R-:W-:-:S04]  /*7040*/  LOP3.LUT R6, R6, UR5, RZ, 0x30, !PT ;  /* 0x0000000506067c12 */ /* 0x000fc8000f8e30ff */
[----:B------:R-:W-:-:S05]  /*7050*/  LEA R8, R6, UR4, 0x3 ;  /* 0x0000000406087c11 */ /* 0x000fca000f8e18ff */
[----:B------:R-:W1:Y:S02]  /*7060*/  LDS.64 R6, [R8+0x7200] ;  /* 0x0072000008067984 */ /* 0x000e640000000a00 */
[----:B-1----:R-:W-:-:S05]  /*7070*/  IADD3 R9, P3, PT, R6, R3, RZ ;  /* 0x0000000306097210 */ /* 0x002fca0007f7e0ff */
[----:B------:R-:W-:Y:S01]  /*7080*/  IMAD.X R12, RZ, RZ, R7, P3 ;  /* 0x000000ffff0c7224 */ /* 0x000fe200018e0607 */
[----:B---3--:R-:W-:-:S04]  /*7090*/  LEA R6, P3, R9, UR10, 0x2 ;  /* 0x0000000a09067c11 */ /* 0x008fc8000f8610ff */
[----:B------:R-:W-:Y:S02]  /*70a0*/  LEA.HI.X R7, R9, UR11, R12, 0x2, P3 ;  /* 0x0000000b09077c11 */ /* 0x000fe400098f140c */
[----:B------:R-:W-:-:S05]  /*70b0*/  LOP3.LUT R9, R4, 0x80000000, RZ, 0x3c, !PT ;  /* 0x8000000004097812 */ /* 0x000fca00078e3cff */
[----:B------:R3:W-:Y:S02]  /*70c0*/  STG.E desc[UR8][R6.64+0xc00], R9 ;  /* 0x000c000906007986 */ /* 0x0007e4000c101908 */
.L_x_82:
[----:B------:R-:W-:Y:S05]  /*70d0*/  BSYNC.RECONVERGENT B0 ;  /* 0x0000000000007941 */ /* 0x000fea0003800200 */
.L_x_81:
[----:B------:R-:W-:Y:S01]  /*70e0*/  NOP ;  /* 0x0000000000007918 */ /* 0x000fe20000000000 */
[----:B------:R-:W-:Y:S01]  /*70f0*/  BSSY.RECONVERGENT B0, `(.L_x_83) ;  /* 0x0000011000007945 */ /* 0x000fe20003800200 */
[----:B------:R-:W-:Y:S01]  /*7100*/  ISETP.GE.AND P3, PT, R10, R5, PT ;  /* 0x000000050a00720c */ /* 0x000fe20003f66270 */
[----:B------:R-:W-:Y:S02]  /*7110*/  VIADD R10, R3, 0xf00 ;  /* 0x00000f00030a7836 */ /* 0x000fe40000000000 */
[----:B------:R-:W-:Y:S10]  /*7120*/  @P4 BRA `(.L_x_84) ;  /* 0x0000000000344947 */ /* 0x000ff40003800000 */
[----:B------:R-:W1:Y:S01]  /*7130*/  LDS R4, [R0+0x1200] ;  /* 0x0012000000047984 */ /* 0x000e620000000800 */
[----:B------:R-:W1:Y:S01]  /*7140*/  LDCU UR6, c[0x0][0x3c4] ;  /* 0x00007880ff0677ac */ /* 0x000e620008000800 */
[----:B------:R-:W4:Y:S01]  /*7150*/  LDCU.64 UR10, c[0x0][0x3a0] ;  /* 0x00007400ff0a77ac */ /* 0x000f220008000a00 */
[----:B-123--:R-:W-:-:S04]  /*7160*/  SHF.R.U32.HI R6, RZ, UR6, R4 ;  /* 0x00000006ff067c19 */ /* 0x00efc80008011604 */
[----:B------:R-:W-:-:S04]  /*7170*/  LOP3.LUT R6, R6, UR5, RZ, 0x30, !PT ;  /* 0x0000000506067c12 */ /* 0x000fc8000f8e30ff */
[----:B------:R-:W-:-:S05]  /*7180*/  LEA R8, R6, UR4, 0x3 ;  /* 0x0000000406087c11 */ /* 0x000fca000f8e18ff */
[----:B------:R-:W1:Y:S02]  /*7190*/  LDS.64 R6, [R8+0x7200] ;  /* 0x0072000008067984 */ /* 0x000e640000000a00 */
[----:B-1----:R-:W-:-:S05]  /*71a0*/  IADD3 R9, P4, PT, R6, R3, RZ ;  /* 0x0000000306097210 */ /* 0x002fca0007f9e0ff */
[----:B------:R-:W-:Y:S01]  /*71b0*/  IMAD.X R12, RZ, RZ, R7, P4 ;  /* 0x000000ffff0c7224 */ /* 0x000fe200020e0607 */
[----:B----4-:R-:W-:-:S04]  /*71c0*/  LEA R6, P4, R9, UR10, 0x2 ;  /* 0x0000000a09067c11 */ /* 0x010fc8000f8810ff */
[----:B------:R-:W-:Y:S02]  /*71d0*/  LEA.HI.X R7, R9, UR11, R12, 0x2, P4 ;  /* 0x0000000b09077c11 */ /* 0x000fe4000a0f140c */
[----:B------:R-:W-:-:S05]  /*71e0*/  LOP3.LUT R9, R4, 0x80000000, RZ, 0x3c, !PT ;  /* 0x8000000004097812 */ /* 0x000fca00078e3cff */
[----:B------:R4:W-:Y:S02]  /*71f0*/  STG.E desc[UR8][R6.64+0x1200], R9 ;  /* 0x0012000906007986 */ /* 0x0009e4000c101908 */
.L_x_84:
[----:B------:R-:W-:Y:S05]  /*7200*/  BSYNC.RECONVERGENT B0 ;  /* 0x0000000000007941 */ /* 0x000fea0003800200 */
.L_x_83:
[----:B------:R-:W-:Y:S01]  /*7210*/  NOP ;  /* 0x0000000000007918 */ /* 0x000fe20000000000 */
[----:B------:R-:W-:Y:S01]  /*7220*/  BSSY.RECONVERGENT B0, `(.L_x_85) ;  /* 0x0000011000007945 */ /* 0x000fe20003800200 */
[----:B------:R-:W-:Y:S01]  /*7230*/  ISETP.GE.AND P4, PT, R10, R5, PT ;  /* 0x000000050a00720c */ /* 0x000fe20003f86270 */
[----:B------:R-:W-:Y:S02]  /*7240*/  VIADD R10, R3, 0x1080 ;  /* 0x00001080030a7836 */ /* 0x000fe40000000000 */
[----:B------:R-:W-:Y:S10]  /*7250*/  @P5 BRA `(.L_x_86) ;  /* 0x0000000000345947 */ /* 0x000ff40003800000 */
[----:B------:R-:W1:Y:S01]  /*7260*/  LDS R4, [R0+0x1800] ;  /* 0x0018000000047984 */ /* 0x000e620000000800 */
[----:B------:R-:W1:Y:S01]  /*7270*/  LDCU UR6, c[0x0][0x3c4] ;  /* 0x00007880ff0677ac */ /* 0x000e620008000800 */
[----:B------:R-:W5:Y:S01]  /*7280*/  LDCU.64 UR10, c[0x0][0x3a0] ;  /* 0x00007400ff0a77ac */ /* 0x000f620008000a00 */
[----:B-1234-:R-:W-:-:S04]  /*7290*/  SHF.R.U32.HI R6, RZ, UR6, R4 ;  /* 0x00000006ff067c19 */ /* 0x01efc80008011604 */
[----:B------:R-:W-:-:S04]  /*72a0*/  LOP3.LUT R6, R6, UR5, RZ, 0x30, !PT ;  /* 0x0000000506067c12 */ /* 0x000fc8000f8e30ff */
[----:B------:R-:W-:-:S05]  /*72b0*/  LEA R8, R6, UR4, 0x3 ;  /* 0x0000000406087c11 */ /* 0x000fca000f8e18ff */
[----:B------:R-:W1:Y:S02]  /*72c0*/  LDS.64 R6, [R8+0x7200] ;  /* 0x0072000008067984 */ /* 0x000e640000000a00 */
[----:B-1----:R-:W-:-:S05]  /*72d0*/  IADD3 R9, P5, PT, R6, R3, RZ ;  /* 0x0000000306097210 */ /* 0x002fca0007fbe0ff */
[----:B------:R-:W-:Y:S01]  /*72e0*/  IMAD.X R12, RZ, RZ, R7, P5 ;  /* 0x000000ffff0c7224 */ /* 0x000fe200028e0607 */
[----:B-----5:R-:W-:-:S04]  /*72f0*/  LEA R6, P5, R9, UR10, 0x2 ;  /* 0x0000000a09067c11 */ /* 0x020fc8000f8a10ff */
[----:B------:R-:W-:Y:S02]  /*7300*/  LEA.HI.X R7, R9, UR11, R12, 0x2, P5 ;  /* 0x0000000b09077c11 */ /* 0x000fe4000a8f140c */
[----:B------:R-:W-:-:S05]  /*7310*/  LOP3.LUT R9, R4, 0x80000000, RZ, 0x3c, !PT ;  /* 0x8000000004097812 */ /* 0x000fca00078e3cff */
[----:B------:R1:W-:Y:S02]  /*7320*/  STG.E desc[UR8][R6.64+0x1800], R9 ;  /* 0x0018000906007986 */ /* 0x0003e4000c101908 */
.L_x_86:
[----:B------:R-:W-:Y:S05]  /*7330*/  BSYNC.RECONVERGENT B0 ;  /* 0x0000000000007941 */ /* 0x000fea0003800200 */
.L_x_85:
        /* <DEDUP_REMOVED lines=18> */
.L_x_88:
[----:B------:R-:W-:Y:S05]  /*7460*/  BSYNC.RECONVERGENT B0 ;  /* 0x0000000000007941 */ /* 0x000fea0003800200 */
.L_x_87:
        /* <DEDUP_REMOVED lines=18> */
.L_x_90:
[----:B------:R-:W-:Y:S05]  /*7590*/  BSYNC.RECONVERGENT B0 ;  /* 0x0000000000007941 */ /* 0x000fea0003800200 */
.L_x_89:
        /* <DEDUP_REMOVED lines=18> */
.L_x_92:
[----:B------:R-:W-:Y:S05]  /*76c0*/  BSYNC.RECONVERGENT B0 ;  /* 0x0000000000007941 */ /* 0x000fea0003800200 */
.L_x_91:
        /* <DEDUP_REMOVED lines=18> */
.L_x_94:
[----:B------:R-:W-:Y:S05]  /*77f0*/  BSYNC.RECONVERGENT B0 ;  /* 0x0000000000007941 */ /* 0x000fea0003800200 */
.L_x_93:
[----:B------:R-:W-:Y:S01]  /*7800*/  NOP ;  /* 0x0000000000007918 */ /* 0x000fe20000000000 */
[----:B------:R-:W-:Y:S01]  /*7810*/  BSSY.RECONVERGENT B0, `(.L_x_95) ;  /* 0x0000011000007945 */ /* 0x000fe20003800200 */
[----:B------:R-:W-:Y:S02]  /*7820*/  ISETP.GE.AND P2, PT, R10, R5, PT ;  /* 0x000000050a00720c */ /* 0x000fe40003f46270 */
[----:B------:R-:W-:Y:S01]  /*7830*/  LOP3.LUT R10, R3, 0x1800, RZ, 0xfc, !PT ;  /* 0x00001800030a7812 */ /* 0x000fe200078efcff */
        /* <DEDUP_REMOVED lines=14> */
.L_x_96:
[----:B------:R-:W-:Y:S05]  /*7920*/  BSYNC.RECONVERGENT B0 ;  /* 0x0000000000007941 */ /* 0x000fea0003800200 */
.L_x_95:
        /* <DEDUP_REMOVED lines=18> */
.L_x_98:
[----:B------:R-:W-:Y:S05]  /*7a50*/  BSYNC.RECONVERGENT B0 ;  /* 0x0000000000007941 */ /* 0x000fea0003800200 */
.L_x_97:
[----:B------:R-:W-:Y:S01]  /*7a60*/  NOP ;  /* 0x0000000000007918 */ /* 0x000fe20000000000 */
[----:B------:R-:W-:Y:S01]  /*7a70*/  BSSY.RECONVERGENT B0, `(.L_x_99) ;  /* 0x0000010000007945 */ /* 0x000fe20003800200 */
[----:B------:R-:W-:-:S03]  /*7a80*/  ISETP.GE.AND P4, PT, R10, R5, PT ;  /* 0x000000050a00720c */ /* 0x000fc60003f86270 */
        /* <DEDUP_REMOVED lines=14> */
.L_x_100:
[----:B------:R-:W-:Y:S05]  /*7b70*/  BSYNC.RECONVERGENT B0 ;  /* 0x0000000000007941 */ /* 0x000fea0003800200 */
.L_x_99:
[----:B------:R-:W-:Y:S01]  /*7b80*/  NOP ;  /* 0x0000000000007918 */ /* 0x000fe20000000000 */
[----:B------:R-:W-:Y:S04]  /*7b90*/  BSSY.RECONVERGENT B0, `(.L_x_101) ;  /* 0x000000f000007945 */ /* 0x000fe80003800200 */
[----:B------:R-:W-:Y:S05]  /*7ba0*/  @P6 BRA `(.L_x_102) ;  /* 0x0000000000346947 */ /* 0x000fea0003800000 */
        /* <DEDUP_REMOVED lines=13> */
.L_x_102:
[----:B------:R-:W-:Y:S05]  /*7c80*/  BSYNC.RECONVERGENT B0 ;  /* 0x0000000000007941 */ /* 0x000fea0003800200 */
.L_x_101:
        /* <DEDUP_REMOVED lines=16> */
.L_x_104:
[----:B------:R-:W-:Y:S05]  /*7d90*/  BSYNC.RECONVERGENT B0 ;  /* 0x0000000000007941 */ /* 0x000fea0003800200 */
.L_x_103:
        /* <DEDUP_REMOVED lines=16> */
.L_x_106:
[----:B------:R-:W-:Y:S05]  /*7ea0*/  BSYNC.RECONVERGENT B0 ;  /* 0x0000000000007941 */ /* 0x000fea0003800200 */
.L_x_105:
        /* <DEDUP_REMOVED lines=16> */
.L_x_108:
[----:B------:R-:W-:Y:S05]  /*7fb0*/  BSYNC.RECONVERGENT B0 ;  /* 0x0000000000007941 */ /* 0x000fea0003800200 */
.L_x_107:
        /* <DEDUP_REMOVED lines=16> */
.L_x_110:
[----:B------:R-:W-:Y:S05]  /*80c0*/  BSYNC.RECONVERGENT B0 ;  /* 0x0000000000007941 */ /* 0x000fea0003800200 */
.L_x_109:
        /* <DEDUP_REMOVED lines=16> */
.L_x_112:
[----:B------:R-:W-:Y:S05]  /*81d0*/  BSYNC.RECONVERGENT B0 ;  /* 0x0000000000007941 */ /* 0x000fea0003800200 */
.L_x_111:
[----:B------:R-:W-:Y:S01]  /*81e0*/  NOP ;  /* 0x0000000000007918 */ /* 0x000fe20000000000 */
[----:B------:R-:W5:Y:S01]  /*81f0*/  LDS R0, [R0+0x6c00] ;  /* 0x006c000000007984 */ /* 0x000f620000000800 */
[----:B------:R-:W5:Y:S02]  /*8200*/  LDCU UR6, c[0x0][0x3c4] ;  /* 0x00007880ff0677ac */ /* 0x000f640008000800 */
[----:B-----5:R-:W-:-:S04]  /*8210*/  SHF.R.U32.HI R2, RZ, UR6, R0 ;  /* 0x00000006ff027c19 */ /* 0x020fc80008011600 */
[----:B------:R-:W-:-:S04]  /*8220*/  LOP3.LUT R2, R2, UR5, RZ, 0x30, !PT ;  /* 0x0000000502027c12 */ /* 0x000fc8000f8e30ff */
[----:B-1234-:R-:W-:Y:S01]  /*8230*/  LEA R6, R2, UR4, 0x3 ;  /* 0x0000000402067c11 */ /* 0x01efe2000f8e18ff */
[----:B------:R-:W-:-:S05]  /*8240*/  VIADD R2, R3, 0x1b00 ;  /* 0x00001b0003027836 */ /* 0x000fca0000000000 */
[----:B------:R-:W1:Y:S01]  /*8250*/  LDS.64 R6, [R6+0x7200] ;  /* 0x0072000006067984 */ /* 0x000e620000000a00 */
[----:B------:R-:W-:-:S13]  /*8260*/  ISETP.GE.AND P0, PT, R2, R5, PT ;  /* 0x000000050200720c */ /* 0x000fda0003f06270 */
[----:B------:R-:W2:Y:S01]  /*8270*/  @!P0 LDC.64 R8, c[0x0][0x3a0] ;  /* 0x0000e800ff088b82 */ /* 0x000ea20000000a00 */
[----:B------:R-:W-:Y:S02]  /*8280*/  @!P0 LOP3.LUT R5, R0, 0x80000000, RZ, 0x3c, !PT ;  /* 0x8000000000058812 */ /* 0x000fe400078e3cff */
[----:B-1----:R-:W-:-:S05]  /*8290*/  IADD3 R3, P1, PT, R6, R3, RZ ;  /* 0x0000000306037210 */ /* 0x002fca0007f3e0ff */
[----:B------:R-:W-:Y:S01]  /*82a0*/  IMAD.X R4, RZ, RZ, R7, P1 ;  /* 0x000000ffff047224 */ /* 0x000fe200008e0607 */
[----:B--2---:R-:W-:-:S04]  /*82b0*/  @!P0 LEA R2, P1, R3, R8, 0x2 ;  /* 0x0000000803028211 */ /* 0x004fc800078210ff */
[----:B------:R-:W-:-:S05]  /*82c0*/  @!P0 LEA.HI.X R3, R3, R9, R4, 0x2, P1 ;  /* 0x0000000903038211 */ /* 0x000fca00008f1404 */
[----:B------:R-:W-:Y:S01]  /*82d0*/  @!P0 STG.E desc[UR8][R2.64+0x6c00], R5 ;  /* 0x006c000502008986 */ /* 0x000fe2000c101908 */
[----:B------:R-:W-:Y:S01]  /*82e0*/  NOP ;  /* 0x0000000000007918 */ /* 0x000fe20000000000 */
[----:B------:R-:W-:Y:S05]  /*82f0*/  EXIT ;  /* 0x000000000000794d */ /* 0x000fea0003800000 */
.L_x_26:
[----:B------:R-:W-:Y:S02]  /*8300*/  IMAD.MOV.U32 R50, RZ, RZ, R19 ;  /* 0x000000ffff327224 */ /* 0x000fe400078e0013 */
[----:B------:R-:W-:Y:S02]  /*8310*/  IMAD.MOV.U32 R49, RZ, RZ, 0x1 ;  /* 0x00000001ff317424 */ /* 0x000fe400078e00ff */
[----:B------:R-:W-:Y:S02]  /*8320*/  IMAD.MOV.U32 R52, RZ, RZ, RZ ;  /* 0x000000ffff347224 */ /* 0x000fe400078e00ff */
[----:B------:R-:W-:-:S07]  /*8330*/  IMAD.MOV.U32 R47, RZ, RZ, -0x1 ;  /* 0xffffffffff2f7424 */ /* 0x000fce00078e00ff */
[----:B------:R-:W-:Y:S05]  /*8340*/  WARPSYNC.COLLECTIVE R47, `(.L_x_113) ;  /* 0x000000002f087348 */ /* 0x000fea0003c00000 */
[----:B------:R0:W1:Y:S02]  /*8350*/  SHFL.UP P0, R48, R50, R49, R52 ;  /* 0x0400003132307389 */ /* 0x0000640000000034 */
[----:B01----:R-:W-:Y:S05]  /*8360*/  ENDCOLLECTIVE ;  /* 0x000000000000791b */ /* 0x003fea0003800000 */
.L_x_113:
[----:B------:R-:W-:Y:S02]  /*8370*/  IMAD.MOV.U32 R49, RZ, RZ, 0x2 ;  /* 0x00000002ff317424 */ /* 0x000fe400078e00ff */
[----:B------:R-:W-:-:S04]  /*8380*/  IMAD.MOV.U32 R20, RZ, RZ, R48 ;  /* 0x000000ffff147224 */ /* 0x000fc800078e0030 */
[----:B------:R-:W-:-:S04]  /*8390*/  @P0 IMAD.IADD R20, R19, 0x1, R20 ;  /* 0x0000000113140824 */ /* 0x000fc800078e0214 */
[----:B------:R-:W-:-:S07]  /*83a0*/  IMAD.MOV.U32 R50, RZ, RZ, R20 ;  /* 0x000000ffff327224 */ /* 0x000fce00078e0014 */
[----:B------:R-:W-:Y:S05]  /*83b0*/  WARPSYNC.COLLECTIVE R47, `(.L_x_114) ;  /* 0x000000002f087348 */ /* 0x000fea0003c00000 */
[----:B------:R0:W1:Y:S02]  /*83c0*/  SHFL.UP P0, R48, R50, R49, R52 ;  /* 0x0400003132307389 */ /* 0x0000640000000034 */
[----:B01----:R-:W-:Y:S05]  /*83d0*/  ENDCOLLECTIVE ;  /* 0x000000000000791b */ /* 0x003fea0003800000 */
.L_x_114:
[----:B------:R-:W-:Y:S02]  /*83e0*/  IMAD.MOV.U32 R49, RZ, RZ, 0x4 ;  /* 0x00000004ff317424 */ /* 0x000fe400078e00ff */
[----:B------:R-:W-:-:S04]  /*83f0*/  IMAD.MOV.U32 R21, RZ, RZ, R48 ;  /* 0x000000ffff157224 */ /* 0x000fc800078e0030 */
[----:B------:R-:W-:-:S04]  /*8400*/  @P0 IMAD.IADD R21, R20, 0x1, R21 ;  /* 0x0000000114150824 */ /* 0x000fc800078e0215 */
[----:B------:R-:W-:-:S07]  /*8410*/  IMAD.MOV.U32 R50, RZ, RZ, R21 ;  /* 0x000000ffff327224 */ /* 0x000fce00078e0015 */
[----:B------:R-:W-:Y:S05]  /*8420*/  WARPSYNC.COLLECTIVE R47, `(.L_x_115) ;  /* 0x000000002f087348 */ /* 0x000fea0003c00000 */
[----:B------:R0:W1:Y:S02]  /*8430*/  SHFL.UP P0, R48, R50, R49, R52 ;  /* 0x0400003132307389 */ /* 0x0000640000000034 */
[----:B01----:R-:W-:Y:S05]  /*8440*/  ENDCOLLECTIVE ;  /* 0x000000000000791b */ /* 0x003fea0003800000 */
.L_x_115:
[----:B------:R-:W-:Y:S02]  /*8450*/  IMAD.MOV.U32 R49, RZ, RZ, 0x8 ;  /* 0x00000008ff317424 */ /* 0x000fe400078e00ff */
[----:B------:R-:W-:-:S04]  /*8460*/  IMAD.MOV.U32 R22, RZ, RZ, R48 ;  /* 0x000000ffff167224 */ /* 0x000fc800078e0030 */
[----:B------:R-:W-:-:S04]  /*8470*/  @P0 IMAD.IADD R22, R21, 0x1, R22 ;  /* 0x0000000115160824 */ /* 0x000fc800078e0216 */
[----:B------:R-:W-:-:S07]  /*8480*/  IMAD.MOV.U32 R50, RZ, RZ, R22 ;  /* 0x000000ffff327224 */ /* 0x000fce00078e0016 */
[----:B------:R-:W-:Y:S05]  /*8490*/  WARPSYNC.COLLECTIVE R47, `(.L_x_116) ;  /* 0x000000002f087348 */ /* 0x000fea0003c00000 */
[----:B------:R0:W1:Y:S02]  /*84a0*/  SHFL.UP P0, R48, R50, R49, R52 ;  /* 0x0400003132307389 */ /* 0x0000640000000034 */
[----:B01----:R-:W-:Y:S05]  /*84b0*/  ENDCOLLECTIVE ;  /* 0x000000000000791b */ /* 0x003fea0003800000 */
.L_x_116:
[----:B------:R-:W-:Y:S02]  /*84c0*/  IMAD.MOV.U32 R49, RZ, RZ, 0x10 ;  /* 0x00000010ff317424 */ /* 0x000fe400078e00ff */
[----:B------:R-:W-:-:S04]  /*84d0*/  IMAD.MOV.U32 R23, RZ, RZ, R48 ;  /* 0x000000ffff177224 */ /* 0x000fc800078e0030 */
[----:B------:R-:W-:-:S04]  /*84e0*/  @P0 IMAD.IADD R23, R22, 0x1, R23 ;  /* 0x0000000116170824 */ /* 0x000fc800078e0217 */
[----:B------:R-:W-:-:S07]  /*84f0*/  IMAD.MOV.U32 R50, RZ, RZ, R23 ;  /* 0x000000ffff327224 */ /* 0x000fce00078e0017 */
[----:B------:R-:W-:Y:S05]  /*8500*/  WARPSYNC.COLLECTIVE R47, `(.L_x_117) ;  /* 0x000000002f087348 */ /* 0x000fea0003c00000 */
[----:B------:R0:W1:Y:S02]  /*8510*/  SHFL.UP P0, R48, R50, R49, R52 ;  /* 0x0400003132307389 */ /* 0x0000640000000034 */
[----:B01----:R-:W-:Y:S05]  /*8520*/  ENDCOLLECTIVE ;  /* 0x000000000000791b */ /* 0x003fea0003800000 */
.L_x_117:
[----:B------:R-:W-:Y:S05]  /*8530*/  BRA `(.L_x_118) ;  /* 0xffffff9c00b07947 */ /* 0x000fea000383ffff */
.L_x_119:
[----:B------:R-:W-:-:S00]  /*8540*/  BRA `(.L_x_119) ;  /* 0xfffffffc00fc7947 */ /* 0x000fc0000383ffff */
[----:B------:R-:W-:-:S00]  /*8550*/  NOP ;  /* 0x0000000000007918 */ /* 0x000fc00000000000 */
        /* <DEDUP_REMOVED lines=10> */
.L_x_351:


//--------------------- .text._ZN3cub18CUB_300001_SM_10006detail10radix_sort33DeviceRadixSortExclusiveSumKernelINS1_5radix10policy_hubIiNS0_8NullTypeEyE10Policy1000EyEEvPT0_ --------------------------
	.section	.text._ZN3cub18CUB_300001_SM_10006detail10radix_sort33DeviceRadixSortExclusiveSumKernelINS1_5radix10policy_hubIiNS0_8NullTypeEyE10Policy1000EyEEvPT0_,"ax",@progbits
	.align	128
        .global         _ZN3cub18CUB_300001_SM_10006detail10radix_sort33DeviceRadixSortExclusiveSumKernelINS1_5radix10policy_hubIiNS0_8NullTypeEyE10Policy1000EyEEvPT0_
        .type           _ZN3cub18CUB_300001_SM_10006detail10radix_sort33DeviceRadixSortExclusiveSumKernelINS1_5radix10policy_hubIiNS0_8NullTypeEyE10Policy1000EyEEvPT0_,@function
        .size           _ZN3cub18CUB_300001_SM_10006detail10radix_sort33DeviceRadixSortExclusiveSumKernelINS1_5radix10policy_hubIiNS0_8NullTypeEyE10Policy1000EyEEvPT0_,(.L_x_352 - _ZN3cub18CUB_300001_SM_10006detail10radix_sort33DeviceRadixSortExclusiveSumKernelINS1_5radix10policy_hubIiNS0_8NullTypeEyE10Policy1000EyEEvPT0_)
        .other          _ZN3cub18CUB_300001_SM_10006detail10radix_sort33DeviceRadixSortExclusiveSumKernelINS1_5radix10policy_hubIiNS0_8NullTypeEyE10Policy1000EyEEvPT0_,@"STO_CUDA_ENTRY STV_DEFAULT"
_ZN3cub18CUB_300001_SM_10006detail10radix_sort33DeviceRadixSortExclusiveSumKernelINS1_5radix10policy_hubIiNS0_8NullTypeEyE10Policy1000EyEEvPT0_:
.text._ZN3cub18CUB_300001_SM_10006detail10radix_sort33DeviceRadixSortExclusiveSumKernelINS1_5radix10policy_hubIiNS0_8NullTypeEyE10Policy1000EyEEvPT0_:
[----:B------:R-:W-:Y:S01]  /*0000*/  LDC R1, c[0x0][0x37c] ;  /* 0x0000df00ff017b82 */ /* 0x000fe20000000800 */
[----:B------:R-:W0:Y:S07]  /*0010*/  S2R R18, SR_TID.X ;  /* 0x0000000000127919 */ /* 0x000e2e0000002100 */
[----:B------:R-:W1:Y:S01]  /*0020*/  LDC.64 R16, c[0x0][0x380] ;  /* 0x0000e000ff107b82 */ /* 0x000e620000000a00 */
[----:B------:R-:W2:Y:S01]  /*0030*/  LDCU.64 UR4, c[0x0][0x358] ;  /* 0x00006b00ff0477ac */ /* 0x000ea20008000a00 */
[----:B------:R-:W3:Y:S01]  /*0040*/  S2R R5, SR_CTAID.X ;  /* 0x0000000000057919 */ /* 0x000ee20000002500 */
[----:B0-----:R-:W-:Y:S01]  /*0050*/  ISETP.GT.U32.AND P1, PT, R18, 0xff, PT ;  /* 0x000000ff1200780c */ /* 0x001fe20003f24070 */
[----:B---3--:R-:W-:-:S04]  /*0060*/  IMAD R5, R5, 0x100, R18 ;  /* 0x0000010005057824 */ /* 0x008fc800078e0212 */
[----:B-1----:R-:W-:-:S08]  /*0070*/  IMAD.WIDE R16, R5, 0x8, R16 ;  /* 0x0000000805107825 */ /* 0x002fd000078e0210 */
[----:B--2---:R-:W2:Y:S01]  /*0080*/  @!P1 LDG.E.64 R2, desc[UR4][R16.64] ;  /* 0x0000000410029981 */ /* 0x004ea2000c1e1b00 */
[----:B------:R-:W-:Y:S02]  /*0090*/  MOV R0, 0x400 ;  /* 0x0000040000007802 */ /* 0x000fe40000000f00 */
[C---:B------:R-:W-:Y:S01]  /*00a0*/  ISETP.GT.U32.AND P0, PT, R18.reuse, 0x1f, PT ;  /* 0x0000001f1200780c */ /* 0x040fe20003f04070 */
[----:B------:R-:W0:Y:S02]  /*00b0*/  S2R R5, SR_CgaCtaId ;  /* 0x0000000000057919 */ /* 0x000e240000008800 */
[----:B0-----:R-:W-:Y:S02]  /*00c0*/  LEA R5, R5, R0, 0x18 ;  /* 0x0000000005057211 */ /* 0x001fe400078ec0ff */
[----:B------:R-:W-:-:S05]  /*00d0*/  LEA.HI R0, R18, R18, RZ, 0x1d ;  /* 0x0000001212007211 */ /* 0x000fca00078fe8ff */
[----:B------:R-:W-:-:S05]  /*00e0*/  IMAD R0, R0, 0x8, R5 ;  /* 0x0000000800007824 */ /* 0x000fca00078e0205 */
[----:B--2---:R0:W-:Y:S01]  /*00f0*/  STS.64 [R0+0x10], R2 ;  /* 0x0000100200007388 */ /* 0x0041e20000000a00 */
[----:B------:R-:W-:Y:S06]  /*0100*/  BAR.SYNC.DEFER_BLOCKING 0x0 ;  /* 0x0000000000007b1d */ /* 0x000fec0000010000 */
[----:B------:R-:W-:Y:S05]  /*0110*/  @P0 BRA `(.L_x_120) ;  /* 0x0000000400240947 */ /* 0x000fea0003800000 */
[----:B------:R-:W-:Y:S01]  /*0120*/  IMAD R18, R18, 0x48, R5 ;  /* 0x0000004812127824 */ /* 0x000fe200078e0205 */
[----:B------:R-:W-:-:S04]  /*0130*/  UMOV UR6, 0xffffffff ;  /* 0xffffffff00067882 */ /* 0x000fc80000000000 */
[----:B------:R-:W-:Y:S04]  /*0140*/  LDS.64 R14, [R18+0x10] ;  /* 0x00001000120e7984 */ /* 0x000fe80000000a00 */
[----:B------:R-:W-:Y:S04]  /*0150*/  LDS.64 R12, [R18+0x18] ;  /* 0x00001800120c7984 */ /* 0x000fe80000000a00 */
[----:B------:R-:W1:Y:S04]  /*0160*/  LDS.64 R10, [R18+0x20] ;  /* 0x00002000120a7984 */ /* 0x000e680000000a00 */
[----:B------:R-:W-:Y:S04]  /*0170*/  LDS.64 R8, [R18+0x28] ;  /* 0x0000280012087984 */ /* 0x000fe80000000a00 */
[----:B------:R-:W2:Y:S04]  /*0180*/  LDS.64 R6, [R18+0x30] ;  /* 0x0000300012067984 */ /* 0x000ea80000000a00 */
[----:B------:R-:W-:Y:S04]  /*0190*/  LDS.64 R4, [R18+0x38] ;  /* 0x0000380012047984 */ /* 0x000fe80000000a00 */
[----:B0-----:R-:W0:Y:S04]  /*01a0*/  LDS.64 R2, [R18+0x40] ;  /* 0x0000400012027984 */ /* 0x001e280000000a00 */
[----:B------:R-:W3:Y:S01]  /*01b0*/  LDS.64 R20, [R18+0x48] ;  /* 0x0000480012147984 */ /* 0x000ee20000000a00 */
[----:B-1----:R-:W-:-:S04]  /*01c0*/  IADD3 R19, P3, P4, R10, R12, R14 ;  /* 0x0000000c0a137210 */ /* 0x002fc80007c7e00e */
[----:B------:R-:W-:Y:S02]  /*01d0*/  IADD3.X R23, PT, PT, R11, R13, R15, P3, P4 ;  /* 0x0000000d0b177210 */ /* 0x000fe40001fe840f */
[----:B--2---:R-:W-:-:S04]  /*01e0*/  IADD3 R19, P0, P2, R6, R19, R8 ;  /* 0x0000001306137210 */ /* 0x004fc80007a1e008 */
[----:B------:R-:W-:Y:S02]  /*01f0*/  IADD3.X R23, PT, PT, R7, R23, R9, P0, P2 ;  /* 0x0000001707177210 */ /* 0x000fe400007e4409 */
[----:B0-----:R-:W-:-:S04]  /*0200*/  IADD3 R19, P3, P4, R2, R19, R4 ;  /* 0x0000001302137210 */ /* 0x001fc80007c7e004 */
[----:B---3--:R-:W-:Y:S02]  /*0210*/  IADD3 R20, P0, PT, R20, R19, RZ ;  /* 0x0000001314147210 */ /* 0x008fe40007f1e0ff */
[----:B------:R-:W-:-:S05]  /*0220*/  IADD3.X R19, PT, PT, R3, R23, R5, P3, P4 ;  /* 0x0000001703137210 */ /* 0x000fca0001fe8405 */
[----:B------:R-:W-:Y:S01]  /*0230*/  IMAD.X R19, R21, 0x1, R19, P0 ;  /* 0x0000000115137824 */ /* 0x000fe200000e0613 */
[----:B------:R-:W-:Y:S06]  /*0240*/  BRA.DIV UR6, `(.L_x_121) ;  /* 0x0000000206f07947 */ /* 0x000fec000b800000 */
[----:B------:R-:W0:Y:S04]  /*0250*/  SHFL.UP PT, R27, R20, 0x1, RZ ;  /* 0x04200000141b7989 */ /* 0x000e2800000e00ff */
[----:B------:R-:W1:Y:S01]  /*0260*/  SHFL.UP P0, R25, R19, 0x1, RZ ;  /* 0x0420000013197989 */ /* 0x000e6200000000ff */
[----:B0-----:R-:W-:-:S04]  /*0270*/  IADD3 R22, P2, PT, R27, R20, RZ ;  /* 0x000000141b167210 */ /* 0x001fc80007f5e0ff */
[----:B-1----:R-:W-:Y:S01]  /*0280*/  SEL R27, R22, R27, P0 ;  /* 0x0000001b161b7207 */ /* 0x002fe20000000000 */
[----:B------:R-:W-:-:S04]  /*0290*/  IMAD.X R26, R25, 0x1, R19, P2 ;  /* 0x00000001191a7824 */ /* 0x000fc800010e0613 */
[----:B------:R-:W0:Y:S01]  /*02a0*/  SHFL.UP PT, R28, R27, 0x2, RZ ;  /* 0x044000001b1c7989 */ /* 0x000e2200000e00ff */
[----:B------:R-:W-:-:S05]  /*02b0*/  SEL R26, R26, R25, P0 ;  /* 0x000000191a1a7207 */ /* 0x000fca0000000000 */
[----:B------:R-:W1:Y:S01]  /*02c0*/  SHFL.UP P0, R25, R26, 0x2, RZ ;  /* 0x044000001a197989 */ /* 0x000e6200000000ff */
[----:B0-----:R-:W-:-:S05]  /*02d0*/  IADD3 R21, P2, PT, R28, R27, RZ ;  /* 0x0000001b1c157210 */ /* 0x001fca0007f5e0ff */
[----:B-1----:R-:W-:Y:S01]  /*02e0*/  IMAD.X R22, R25, 0x1, R26, P2 ;  /* 0x0000000119167824 */ /* 0x002fe200010e061a */
[----:B------:R-:W-:-:S04]  /*02f0*/  SEL R28, R21, R28, P0 ;  /* 0x0000001c151c7207 */ /* 0x000fc80000000000 */
[----:B------:R-:W-:Y:S01]  /*0300*/  SEL R29, R22, R25, P0 ;  /* 0x00000019161d7207 */ /* 0x000fe20000000000 */
        /* <DEDUP_REMOVED lines=12> */
[----:B------:R0:W1:Y:S04]  /*03d0*/  SHFL.UP PT, R28, R27, 0x10, RZ ;  /* 0x060000001b1c7989 */ /* 0x00006800000e00ff */
[----:B------:R0:W2:Y:S02]  /*03e0*/  SHFL.UP P0, R25, R26, 0x10, RZ ;  /* 0x060000001a197989 */ /* 0x0000a400000000ff */
.L_x_132:
[----:B-1----:R-:W-:-:S04]  /*03f0*/  IADD3 R21, P2, PT, R28, R27, RZ ;  /* 0x0000001b1c157210 */ /* 0x002fc80007f5e0ff */
[----:B--2---:R-:W-:Y:S01]  /*0400*/  SEL R21, R21, R28, P0 ;  /* 0x0000001c15157207 */ /* 0x004fe20000000000 */
[----:B------:R-:W-:-:S05]  /*0410*/  IMAD.X R22, R25, 0x1, R26, P2 ;  /* 0x0000000119167824 */ /* 0x000fca00010e061a */
[----:B------:R-:W-:Y:S02]  /*0420*/  SEL R22, R22, R25, P0 ;  /* 0x0000001916167207 */ /* 0x000fe40000000000 */
[----:B------:R-:W-:-:S05]  /*0430*/  IADD3 R20, P0, PT, R21, -R20, RZ ;  /* 0x8000001415147210 */ /* 0x000fca0007f1e0ff */
[----:B------:R-:W-:Y:S01]  /*0440*/  IMAD.X R21, R22, 0x1, ~R19, P0 ;  /* 0x0000000116157824 */ /* 0x000fe200000e0e13 */
[----:B------:R-:W-:-:S04]  /*0450*/  IADD3 R14, P0, PT, R14, R20, RZ ;  /* 0x000000140e0e7210 */ /* 0x000fc80007f1e0ff */
[----:B------:R1:W-:Y:S01]  /*0460*/  STS.64 [R18+0x10], R20 ;  /* 0x0000101412007388 */ /* 0x0003e20000000a00 */
[----:B------:R-:W-:Y:S01]  /*0470*/  IMAD.X R15, R15, 0x1, R21, P0 ;  /* 0x000000010f0f7824 */ /* 0x000fe200000e0615 */
        /* <DEDUP_REMOVED lines=17> */
[----:B------:R-:W-:-:S05]  /*0590*/  IMAD.X R3, R3, 0x1, R5, P0 ;  /* 0x0000000103037824 */ /* 0x000fca00000e0605 */
[----:B------:R1:W-:Y:S03]  /*05a0*/  STS.64 [R18+0x48], R2 ;  /* 0x0000480212007388 */ /* 0x0003e60000000a00 */
.L_x_120:
[----:B------:R-:W-:Y:S05]  /*05b0*/  WARPSYNC.ALL ;  /* 0x0000000000007948 */ /* 0x000fea0003800000 */
[----:B------:R-:W-:Y:S06]  /*05c0*/  BAR.SYNC.DEFER_BLOCKING 0x0 ;  /* 0x0000000000007b1d */ /* 0x000fec0000010000 */
[----:B------:R-:W-:Y:S05]  /*05d0*/  @P1 EXIT ;  /* 0x000000000000194d */ /* 0x000fea0003800000 */
[----:B01----:R-:W0:Y:S04]  /*05e0*/  LDS.64 R2, [R0+0x10] ;  /* 0x0000100000027984 */ /* 0x003e280000000a00 */
[----:B0-----:R-:W-:Y:S01]  /*05f0*/  STG.E.64 desc[UR4][R16.64], R2 ;  /* 0x0000000210007986 */ /* 0x001fe2000c101b04 */
[----:B------:R-:W-:Y:S05]  /*0600*/  EXIT ;  /* 0x000000000000794d */ /* 0x000fea0003800000 */
.L_x_121:
[----:B------:R-:W-:Y:S02]  /*0610*/  IMAD.MOV.U32 R24, RZ, RZ, R20 ;  /* 0x000000ffff187224 */ /* 0x000fe400078e0014 */
[----:B------:R-:W-:Y:S02]  /*0620*/  IMAD.MOV.U32 R23, RZ, RZ, 0x1 ;  /* 0x00000001ff177424 */ /* 0x000fe400078e00ff */
[----:B------:R-:W-:Y:S02]  /*0630*/  IMAD.MOV.U32 R22, RZ, RZ, RZ ;  /* 0x000000ffff167224 */ /* 0x000fe400078e00ff */
[----:B------:R-:W-:-:S07]  /*0640*/  IMAD.MOV.U32 R21, RZ, RZ, -0x1 ;  /* 0xffffffffff157424 */ /* 0x000fce00078e00ff */
[----:B------:R-:W-:Y:S05]  /*0650*/  WARPSYNC.COLLECTIVE R21, `(.L_x_122) ;  /* 0x0000000015087348 */ /* 0x000fea0003c00000 */
[----:B------:R0:W1:Y:S02]  /*0660*/  SHFL.UP P0, R25, R24, R23, R22 ;  /* 0x0400001718197389 */ /* 0x0000640000000016 */
[----:B01----:R-:W-:Y:S05]  /*0670*/  ENDCOLLECTIVE ;  /* 0x000000000000791b */ /* 0x003fea0003800000 */
.L_x_122:
[----:B------:R-:W-:Y:S02]  /*0680*/  IMAD.MOV.U32 R24, RZ, RZ, R19 ;  /* 0x000000ffff187224 */ /* 0x000fe400078e0013 */
[----:B------:R-:W-:-:S07]  /*0690*/  IMAD.MOV.U32 R27, RZ, RZ, R25 ;  /* 0x000000ffff1b7224 */ /* 0x000fce00078e0019 */
[----:B------:R-:W-:Y:S05]  /*06a0*/  WARPSYNC.COLLECTIVE R21, `(.L_x_123) ;  /* 0x0000000015087348 */ /* 0x000fea0003c00000 */
[----:B------:R0:W1:Y:S02]  /*06b0*/  SHFL.UP P0, R25, R24, R23, R22 ;  /* 0x0400001718197389 */ /* 0x0000640000000016 */
[----:B01----:R-:W-:Y:S05]  /*06c0*/  ENDCOLLECTIVE ;  /* 0x000000000000791b */ /* 0x003fea0003800000 */
.L_x_123:
[----:B------:R-:W-:Y:S01]  /*06d0*/  IADD3 R26, P2, PT, R27, R20, RZ ;  /* 0x000000141b1a7210 */ /* 0x000fe20007f5e0ff */
[----:B------:R-:W-:-:S03]  /*06e0*/  IMAD.MOV.U32 R23, RZ, RZ, 0x2 ;  /* 0x00000002ff177424 */ /* 0x000fc600078e00ff */
[----:B------:R-:W-:Y:S01]  /*06f0*/  SEL R27, R26, R27, P0 ;  /* 0x0000001b1a1b7207 */ /* 0x000fe20000000000 */
[----:B------:R-:W-:-:S04]  /*0700*/  IMAD.X R26, R25, 0x1, R19, P2 ;  /* 0x00000001191a7824 */ /* 0x000fc800010e0613 */
[----:B------:R-:W-:Y:S01]  /*0710*/  IMAD.MOV.U32 R24, RZ, RZ, R27 ;  /* 0x000000ffff187224 */ /* 0x000fe200078e001b */
[----:B------:R-:W-:-:S07]  /*0720*/  SEL R26, R26, R25, P0 ;  /* 0x000000191a1a7207 */ /* 0x000fce0000000000 */
[----:B------:R-:W-:Y:S05]  /*0730*/  WARPSYNC.COLLECTIVE R21, `(.L_x_124) ;  /* 0x0000000015087348 */ /* 0x000fea0003c00000 */
[----:B------:R0:W1:Y:S02]  /*0740*/  SHFL.UP P0, R25, R24, R23, R22 ;  /* 0x0400001718197389 */ /* 0x0000640000000016 */
[----:B01----:R-:W-:Y:S05]  /*0750*/  ENDCOLLECTIVE ;  /* 0x000000000000791b */ /* 0x003fea0003800000 */
.L_x_124:
[----:B------:R-:W-:Y:S02]  /*0760*/  IMAD.MOV.U32 R24, RZ, RZ, R26 ;  /* 0x000000ffff187224 */ /* 0x000fe400078e001a */
[----:B------:R-:W-:-:S07]  /*0770*/  IMAD.MOV.U32 R28, RZ, RZ, R25 ;  /* 0x000000ffff1c7224 */ /* 0x000fce00078e0019 */
[----:B------:R-:W-:Y:S05]  /*0780*/  WARPSYNC.COLLECTIVE R21, `(.L_x_125) ;  /* 0x0000000015087348 */ /* 0x000fea0003c00000 */
[----:B------:R0:W1:Y:S02]  /*0790*/  SHFL.UP P0, R25, R24, R23, R22 ;  /* 0x0400001718197389 */ /* 0x0000640000000016 */
[----:B01----:R-:W-:Y:S05]  /*07a0*/  ENDCOLLECTIVE ;  /* 0x000000000000791b */ /* 0x003fea0003800000 */
.L_x_125:
        /* <DEDUP_REMOVED lines=9> */
.L_x_126:
[----:B------:R-:W-:Y:S02]  /*0840*/  IMAD.MOV.U32 R24, RZ, RZ, R29 ;  /* 0x000000ffff187224 */ /* 0x000fe400078e001d */
[----:B------:R-:W-:-:S07]  /*0850*/  IMAD.MOV.U32 R27, RZ, RZ, R25 ;  /* 0x000000ffff1b7224 */ /* 0x000fce00078e0019 */
[----:B------:R-:W-:Y:S05]  /*0860*/  WARPSYNC.COLLECTIVE R21, `(.L_x_127) ;  /* 0x0000000015087348 */ /* 0x000fea0003c00000 */
[----:B------:R0:W1:Y:S02]  /*0870*/  SHFL.UP P0, R25, R24, R23, R22 ;  /* 0x0400001718197389 */ /* 0x0000640000000016 */
[----:B01----:R-:W-:Y:S05]  /*0880*/  ENDCOLLECTIVE ;  /* 0x000000000000791b */ /* 0x003fea0003800000 */
.L_x_127:
        /* <DEDUP_REMOVED lines=9> */
.L_x_128:
[----:B------:R-:W-:Y:S02]  /*0920*/  IMAD.MOV.U32 R24, RZ, RZ, R29 ;  /* 0x000000ffff187224 */ /* 0x000fe400078e001d */
[----:B------:R-:W-:-:S07]  /*0930*/  IMAD.MOV.U32 R27, RZ, RZ, R25 ;  /* 0x000000ffff1b7224 */ /* 0x000fce00078e0019 */
[----:B------:R-:W-:Y:S05]  /*0940*/  WARPSYNC.COLLECTIVE R21, `(.L_x_129) ;  /* 0x0000000015087348 */ /* 0x000fea0003c00000 */
[----:B------:R0:W1:Y:S02]  /*0950*/  SHFL.UP P0, R25, R24, R23, R22 ;  /* 0x0400001718197389 */ /* 0x0000640000000016 */
[----:B01----:R-:W-:Y:S05]  /*0960*/  ENDCOLLECTIVE ;  /* 0x000000000000791b */ /* 0x003fea0003800000 */
.L_x_129:
        /* <DEDUP_REMOVED lines=9> */
.L_x_130:
[----:B------:R-:W-:Y:S02]  /*0a00*/  IMAD.MOV.U32 R24, RZ, RZ, R26 ;  /* 0x000000ffff187224 */ /* 0x000fe400078e001a */
[----:B------:R-:W-:-:S07]  /*0a10*/  IMAD.MOV.U32 R28, RZ, RZ, R25 ;  /* 0x000000ffff1c7224 */ /* 0x000fce00078e0019 */
[----:B------:R-:W-:Y:S05]  /*0a20*/  WARPSYNC.COLLECTIVE R21, `(.L_x_131) ;  /* 0x0000000015087348 */ /* 0x000fea0003c00000 */
[----:B------:R0:W1:Y:S02]  /*0a30*/  SHFL.UP P0, R25, R24, R23, R22 ;  /* 0x0400001718197389 */ /* 0x0000640000000016 */
[----:B01----:R-:W-:Y:S05]  /*0a40*/  ENDCOLLECTIVE ;  /* 0x000000000000791b */ /* 0x003fea0003800000 */
.L_x_131:
[----:B------:R-:W-:Y:S05]  /*0a50*/  BRA `(.L_x_132) ;  /* 0xfffffff800647947 */ /* 0x000fea000383ffff */
.L_x_133:
        /* <DEDUP_REMOVED lines=10> */
.L_x_352:


//--------------------- .text._ZN3cub18CUB_300001_SM_10006detail10radix_sort30DeviceRadixSortHistogramKernelINS1_5radix10policy_hubIiNS0_8NullTypeEyE10Policy1000ELNS0_9SortOrderE0EiyNS1_21identity_decomposer_tEEEvPT2_PKT1_SB_iiT3_ --------------------------
	.section	.text._ZN3cub18CUB_300001_SM_10006detail10radix_sort30DeviceRadixSortHistogramKernelINS1_5radix10policy_hubIiNS0_8NullTypeEyE10Policy1000ELNS0_9SortOrderE0EiyNS1_21identity_decomposer_tEEEvPT2_PKT1_SB_iiT3_,"ax",@progbits
	.align	128
        .global         _ZN3cub18CUB_300001_SM_10006detail10radix_sort30DeviceRadixSortHistogramKernelINS1_5radix10policy_hubIiNS0_8NullTypeEyE10Policy1000ELNS0_9SortOrderE0EiyNS1_21identity_decomposer_tEEEvPT2_PKT1_SB_iiT3_
        .type           _ZN3cub18CUB_300001_SM_10006detail10radix_sort30DeviceRadixSortHistogramKernelINS1_5radix10policy_hubIiNS0_8NullTypeEyE10Policy1000ELNS0_9SortOrderE0EiyNS1_21identity_decomposer_tEEEvPT2_PKT1_SB_iiT3_,@function
        .size           _ZN3cub18CUB_300001_SM_10006detail10radix_sort30DeviceRadixSortHistogramKernelINS1_5radix10policy_hubIiNS0_8NullTypeEyE10Policy1000ELNS0_9SortOrderE0EiyNS1_21identity_decomposer_tEEEvPT2_PKT1_SB_iiT3_,(.L_x_353 - _ZN3cub18CUB_300001_SM_10006detail10radix_sort30DeviceRadixSortHistogramKernelINS1_5radix10policy_hubIiNS0_8NullTypeEyE10Policy1000ELNS0_9SortOrderE0EiyNS1_21identity_decomposer_tEEEvPT2_PKT1_SB_iiT3_)
        .other          _ZN3cub18CUB_300001_SM_10006detail10radix_sort30DeviceRadixSortHistogramKernelINS1_5radix10policy_hubIiNS0_8NullTypeEyE10Policy1000ELNS0_9SortOrderE0EiyNS1_21identity_decomposer_tEEEvPT2_PKT1_SB_iiT3_,@"STO_CUDA_ENTRY STV_DEFAULT"
_ZN3cub18CUB_300001_SM_10006detail10radix_sort30DeviceRadixSortHistogramKernelINS1_5radix10policy_hubIiNS0_8NullTypeEyE10Policy1000ELNS0_9SortOrderE0EiyNS1_21identity_decomposer_tEEEvPT2_PKT1_SB_iiT3_:
.text._ZN3cub18CUB_300001_SM_10006detail10radix_sort30DeviceRadixSortHistogramKernelINS1_5radix10policy_hubIiNS0_8NullTypeEyE10Policy1000ELNS0_9SortOrderE0EiyNS1_21identity_decomposer_tEEEvPT2_PKT1_SB_iiT3_:
[----:B------:R-:W-:Y:S01]  /*0000*/  LDC R1, c[0x0][0x37c] ;  /* 0x0000df00ff017b82 */ /* 0x000fe20000000800 */
[----:B------:R-:W0:Y:S02]  /*0010*/  LDCU.64 UR14, c[0x0][0x390] ;  /* 0x00007200ff0e77ac */ /* 0x000e240008000a00 */
[----:B0-----:R-:W-:-:S04]  /*0020*/  ISETP.NE.U32.AND P0, PT, RZ, UR14, PT ;  /* 0x0000000eff007c0c */ /* 0x001fc8000bf05070 */
[----:B------:R-:W-:-:S13]  /*0030*/  ISETP.NE.AND.EX P0, PT, RZ, UR15, PT, P0 ;  /* 0x0000000fff007c0c */ /* 0x000fda000bf05300 */
[----:B------:R-:W-:Y:S05]  /*0040*/  @!P0 EXIT ;  /* 0x000000000000894d */ /* 0x000fea0003800000 */
[----:B------:R-:W-:Y:S01]  /*0050*/  UIADD3 UR11, UP0, UPT, UR14, -0x1, URZ ;  /* 0xffffffff0e0b7890 */ /* 0x000fe2000ff1e0ff */
[----:B------:R-:W0:Y:S01]  /*0060*/  S2R R4, SR_TID.X ;  /* 0x0000000000047919 */ /* 0x000e220000002100 */
[----:B------:R-:W1:Y:S01]  /*0070*/  LDCU.64 UR4, c[0x0][0x398] ;  /* 0x00007300ff0477ac */ /* 0x000e620008000a00 */
[----:B------:R-:W2:Y:S01]  /*0080*/  S2UR UR7, SR_CgaCtaId ;  /* 0x00000000000779c3 */ /* 0x000ea20000008800 */
[----:B------:R-:W-:Y:S01]  /*0090*/  UIADD3.X UR12, UPT, UPT, UR15, -0x1, URZ, UP0, !UPT ;  /* 0xffffffff0f0c7890 */ /* 0x000fe200087fe4ff */
[----:B------:R-:W-:Y:S01]  /*00a0*/  UMOV UR6, 0x400 ;  /* 0x0000040000067882 */ /* 0x000fe20000000000 */
[----:B------:R-:W3:Y:S05]  /*00b0*/  LDCU.64 UR20, c[0x0][0x358] ;  /* 0x00006b00ff1477ac */ /* 0x000eea0008000a00 */
[----:B------:R-:W4:Y:S01]  /*00c0*/  S2UR UR8, SR_CTAID.X ;  /* 0x00000000000879c3 */ /* 0x000f220000002500 */
[----:B------:R-:W-:Y:S01]  /*00d0*/  USHF.R.U64 UR11, UR11, 0x1e, UR12 ;  /* 0x0000001e0b0b7899 */ /* 0x000fe2000800120c */
[----:B------:R-:W0:Y:S03]  /*00e0*/  LDCU UR28, c[0x0][0x370] ;  /* 0x00006e00ff1c77ac */ /* 0x000e260008000800 */
[----:B------:R-:W-:-:S02]  /*00f0*/  UIADD3 UR11, UP0, UPT, UR11, 0x1, URZ ;  /* 0x000000010b0b7890 */ /* 0x000fc4000ff1e0ff */
[----:B-1----:R-:W-:Y:S02]  /*0100*/  UIADD3 UR4, UPT, UPT, UR5, 0x7, -UR4 ;  /* 0x0000000705047890 */ /* 0x002fe4000fffe804 */
[----:B------:R-:W-:Y:S02]  /*0110*/  ULEA.HI.X UR12, UR12, URZ, URZ, 0x2, UP0 ;  /* 0x000000ff0c0c7291 */ /* 0x000fe400080f14ff */
[----:B------:R-:W-:Y:S02]  /*0120*/  UISETP.LT.U32.AND UP0, UPT, UR11, UR14, UPT ;  /* 0x0000000e0b00728c */ /* 0x000fe4000bf01070 */
[----:B------:R-:W-:Y:S02]  /*0130*/  USHF.R.S32.HI UR5, URZ, 0x1f, UR4 ;  /* 0x0000001fff057899 */ /* 0x000fe40008011404 */
[----:B------:R-:W-:Y:S02]  /*0140*/  UISETP.LT.U32.AND.EX UP0, UPT, UR12, UR15, UPT, UP0 ;  /* 0x0000000f0c00728c */ /* 0x000fe4000bf01100 */
[----:B------:R-:W-:-:S02]  /*0150*/  ULEA.HI UR5, UR5, UR4, URZ, 0x3 ;  /* 0x0000000405057291 */ /* 0x000fc4000f8f18ff */
[----:B------:R-:W-:Y:S01]  /*0160*/  USEL UR11, UR11, UR14, UP0 ;  /* 0x0000000e0b0b7287 */ /* 0x000fe20008000000 */
[C---:B0-----:R-:W-:Y:S01]  /*0170*/  VIADD R21, R4.reuse, 0x780 ;  /* 0x0000078004157836 */ /* 0x041fe20000000000 */
[----:B------:R-:W-:Y:S02]  /*0180*/  USEL UR12, UR12, UR15, UP0 ;  /* 0x0000000f0c0c7287 */ /* 0x000fe40008000000 */
[----:B------:R-:W-:Y:S02]  /*0190*/  UISETP.GE.AND UP0, UPT, UR4, 0x8, UPT ;  /* 0x000000080400788c */ /* 0x000fe4000bf06270 */
[----:B--2---:R-:W-:Y:S02]  /*01a0*/  ULEA UR6, UR7, UR6, 0x18 ;  /* 0x0000000607067291 */ /* 0x004fe4000f8ec0ff */
[----:B------:R-:W-:Y:S02]  /*01b0*/  USHF.R.S32.HI UR5, URZ, 0x3, UR5 ;  /* 0x00000003ff057899 */ /* 0x000fe40008011405 */
[----:B------:R-:W-:Y:S01]  /*01c0*/  PLOP3.LUT P0, PT, PT, PT, UP0, 0x80, 0x8 ;  /* 0x000000000008781c */ /* 0x000fe20003f0f008 */
[----:B----4-:R-:W-:Y:S01]  /*01d0*/  USHF.L.U32 UR8, UR8, 0xb, URZ ;  /* 0x0000000b08087899 */ /* 0x010fe200080006ff */
[C---:B------:R-:W-:Y:S01]  /*01e0*/  LEA R0, R4.reuse, UR6, 0x2 ;  /* 0x0000000604007c11 */ /* 0x040fe2000f8e10ff */
[----:B------:R-:W-:Y:S01]  /*01f0*/  UIADD3 UR22, UPT, UPT, UR5, -0x1, URZ ;  /* 0xffffffff05167890 */ /* 0x000fe2000fffe0ff */
[----:B------:R-:W-:Y:S01]  /*0200*/  ISETP.GT.U32.OR P0, PT, R4, 0xff, !P0 ;  /* 0x000000ff0400780c */ /* 0x000fe20004704470 */
[----:B------:R-:W-:-:S02]  /*0210*/  ULOP3.LUT UR23, UR5, 0xf, URZ, 0xc0, !UPT ;  /* 0x0000000f05177892 */ /* 0x000fc4000f8ec0ff */
[----:B------:R-:W-:Y:S01]  /*0220*/  ULOP3.LUT UR24, UR5, 0x7, URZ, 0xc0, !UPT ;  /* 0x0000000705187892 */ /* 0x000fe2000f8ec0ff */
[----:B------:R-:W-:Y:S01]  /*0230*/  P2R R20, PR, RZ, 0x1 ;  /* 0x00000001ff147803 */ /* 0x000fe20000000000 */
[----:B------:R-:W-:Y:S02]  /*0240*/  ULOP3.LUT UR25, UR5, 0x3, URZ, 0xc0, !UPT ;  /* 0x0000000305197892 */ /* 0x000fe4000f8ec0ff */
[----:B------:R-:W-:Y:S02]  /*0250*/  ULOP3.LUT UR26, UR5, 0xffffff0, URZ, 0xc0, !UPT ;  /* 0x0ffffff0051a7892 */ /* 0x000fe4000f8ec0ff */
[----:B------:R-:W-:Y:S02]  /*0260*/  ULOP3.LUT UR27, UR5, 0xffffff8, URZ, 0xc0, !UPT ;  /* 0x0ffffff8051b7892 */ /* 0x000fe4000f8ec0ff */
[----:B------:R-:W-:Y:S01]  /*0270*/  ULOP3.LUT UR9, UR5, 0x1, URZ, 0xc0, !UPT ;  /* 0x0000000105097892 */ /* 0x000fe2000f8ec0ff */
[----:B------:R-:W-:Y:S01]  /*0280*/  UMOV UR6, URZ ;  /* 0x000000ff00067c82 */ /* 0x000fe20008000000 */
[----:B---3--:R-:W-:-:S10]  /*0290*/  UMOV UR7, URZ ;  /* 0x000000ff00077c82 */ /* 0x008fd40008000000 */
.L_x_217:
[----:B------:R-:W-:Y:S01]  /*02a0*/  ISETP.NE.AND P0, PT, R20, RZ, PT ;  /* 0x000000ff1400720c */ /* 0x000fe20003f05270 */
[----:B------:R-:W-:-:S12]  /*02b0*/  BSSY.RECONVERGENT B0, `(.L_x_134) ;  /* 0x000007c000007945 */ /* 0x000fd80003800200 */
[----:B012345:R-:W-:Y:S05]  /*02c0*/  @P0 BRA `(.L_x_135) ;  /* 0x0000000400e80947 */ /* 0x03ffea0003800000 */
[----:B------:R-:W-:Y:S02]  /*02d0*/  IMAD.U32 R2, RZ, RZ, UR22 ;  /* 0x00000016ff027e24 */ /* 0x000fe4000f8e00ff */
[----:B------:R-:W-:-:S03]  /*02e0*/  IMAD.MOV.U32 R3, RZ, RZ, RZ ;  /* 0x000000ffff037224 */ /* 0x000fc600078e00ff */
[----:B------:R-:W-:-:S13]  /*02f0*/  ISETP.GE.U32.AND P1, PT, R2, 0xf, PT ;  /* 0x0000000f0200780c */ /* 0x000fda0003f26070 */
[----:B------:R-:W-:Y:S05]  /*0300*/  @!P1 BRA `(.L_x_136) ;  /* 0x00000000005c9947 */ /* 0x000fea0003800000 */
[----:B------:R-:W-:Y:S01]  /*0310*/  VIADD R2, R0, 0x2000 ;  /* 0x0000200000027836 */ /* 0x000fe20000000000 */
[----:B------:R-:W-:-:S12]  /*0320*/  UIADD3 UR4, UPT, UPT, -UR26, URZ, URZ ;  /* 0x000000ff1a047290 */ /* 0x000fd8000fffe1ff */
.L_x_137:
[----:B------:R-:W-:Y:S01]  /*0330*/  UIADD3 UR4, UPT, UPT, UR4, 0x10, URZ ;  /* 0x0000001004047890 */ /* 0x000fe2000fffe0ff */
[----:B------:R-:W-:Y:S03]  /*0340*/  STS [R2+-0x2000], RZ ;  /* 0xffe000ff02007388 */ /* 0x000fe60000000800 */
[----:B------:R-:W-:Y:S01]  /*0350*/  UISETP.NE.AND UP0, UPT, UR4, URZ, UPT ;  /* 0x000000ff0400728c */ /* 0x000fe2000bf05270 */
        /* <DEDUP_REMOVED lines=16> */
[----:B------:R-:W-:Y:S06]  /*0460*/  BRA.U UP0, `(.L_x_137) ;  /* 0xfffffffd00b07547 */ /* 0x000fec000b83ffff */
[----:B------:R-:W-:-:S07]  /*0470*/  IMAD.U32 R3, RZ, RZ, UR26 ;  /* 0x0000001aff037e24 */ /* 0x000fce000f8e00ff */
.L_x_136:
[----:B------:R-:W-:Y:S01]  /*0480*/  ISETP.NE.AND P0, PT, RZ, UR23, PT ;  /* 0x00000017ff007c0c */ /* 0x000fe2000bf05270 */
[----:B------:R-:W-:Y:S01]  /*0490*/  IMAD.U32 R6, RZ, RZ, UR24 ;  /* 0x00000018ff067e24 */ /* 0x000fe2000f8e00ff */
[----:B------:R-:W-:-:S03]  /*04a0*/  MOV R2, UR23 ;  /* 0x0000001700027c02 */ /* 0x000fc60008000f00 */
[----:B------:R-:W-:Y:S02]  /*04b0*/  VIADD R6, R6, 0xffffffff ;  /* 0xffffffff06067836 */ /* 0x000fe40000000000 */
[----:B------:R-:W-:-:S06]  /*04c0*/  VIADD R2, R2, 0xffffffff ;  /* 0xffffffff02027836 */ /* 0x000fcc0000000000 */
[----:B------:R-:W-:Y:S05]  /*04d0*/  @!P0 BRA `(.L_x_138) ;  /* 0x00000000007c8947 */ /* 0x000fea0003800000 */
[----:B------:R-:W-:Y:S01]  /*04e0*/  ISETP.GE.U32.AND P2, PT, R2, 0x7, PT ;  /* 0x000000070200780c */ /* 0x000fe20003f46070 */
[----:B------:R-:W-:-:S12]  /*04f0*/  UISETP.NE.AND UP0, UPT, UR24, URZ, UPT ;  /* 0x000000ff1800728c */ /* 0x000fd8000bf05270 */
[----:B------:R-:W-:Y:S05]  /*0500*/  @!P2 BRA `(.L_x_139) ;  /* 0x000000000028a947 */ /* 0x000fea0003800000 */
        /* <DEDUP_REMOVED lines=10> */
.L_x_139:
[----:B------:R-:W-:Y:S05]  /*05b0*/  BRA.U !UP0, `(.L_x_138) ;  /* 0x0000000108447547 */ /* 0x000fea000b800000 */
[----:B------:R-:W-:Y:S01]  /*05c0*/  ISETP.GE.U32.AND P2, PT, R6, 0x3, PT ;  /* 0x000000030600780c */ /* 0x000fe20003f46070 */
[----:B------:R-:W-:-:S12]  /*05d0*/  UISETP.NE.AND UP0, UPT, UR25, URZ, UPT ;  /* 0x000000ff1900728c */ /* 0x000fd8000bf05270 */
[C---:B0-----:R-:W-:Y:S02]  /*05e0*/  @P2 IMAD R5, R3.reuse, 0x400, R0 ;  /* 0x0000040003052824 */ /* 0x041fe400078e0200 */
[----:B------:R-:W-:-:S03]  /*05f0*/  @P2 VIADD R3, R3, 0x4 ;  /* 0x0000000403032836 */ /* 0x000fc60000000000 */
[----:B------:R1:W-:Y:S04]  /*0600*/  @P2 STS [R5], RZ ;  /* 0x000000ff05002388 */ /* 0x0003e80000000800 */
[----:B------:R1:W-:Y:S04]  /*0610*/  @P2 STS [R5+0x400], RZ ;  /* 0x000400ff05002388 */ /* 0x0003e80000000800 */
[----:B------:R1:W-:Y:S04]  /*0620*/  @P2 STS [R5+0x800], RZ ;  /* 0x000800ff05002388 */ /* 0x0003e80000000800 */
[----:B------:R1:W-:Y:S01]  /*0630*/  @P2 STS [R5+0xc00], RZ ;  /* 0x000c00ff05002388 */ /* 0x0003e20000000800 */
[----:B------:R-:W-:Y:S05]  /*0640*/  BRA.U !UP0, `(.L_x_138) ;  /* 0x0000000108207547 */ /* 0x000fea000b800000 */
[----:B------:R-:W-:Y:S01]  /*0650*/  IMAD R3, R3, 0x400, R0 ;  /* 0x0000040003037824 */ /* 0x000fe200078e0200 */
[----:B------:R-:W-:-:S04]  /*0660*/  UISETP.NE.AND UP0, UPT, UR25, 0x1, UPT ;  /* 0x000000011900788c */ /* 0x000fc8000bf05270 */
[----:B------:R2:W-:Y:S05]  /*0670*/  STS [R3], RZ ;  /* 0x000000ff03007388 */ /* 0x0005ea0000000800 */
[----:B------:R-:W-:Y:S05]  /*0680*/  BRA.U !UP0, `(.L_x_138) ;  /* 0x0000000108107547 */ /* 0x000fea000b800000 */
[----:B------:R-:W-:Y:S01]  /*0690*/  UISETP.NE.AND UP0, UPT, UR25, 0x2, UPT ;  /* 0x000000021900788c */ /* 0x000fe2000bf05270 */
[----:B------:R3:W-:Y:S05]  /*06a0*/  STS [R3+0x400], RZ ;  /* 0x000400ff03007388 */ /* 0x0007ea0000000800 */
[----:B------:R-:W-:-:S13]  /*06b0*/  PLOP3.LUT P2, PT, PT, PT, UP0, 0x80, 0x8 ;  /* 0x000000000008781c */ /* 0x000fda0003f4f008 */
[----:B------:R3:W-:Y:S02]  /*06c0*/  @P2 STS [R3+0x800], RZ ;  /* 0x000800ff03002388 */ /* 0x0007e40000000800 */
.L_x_138:
[----:B------:R-:W-:-:S13]  /*06d0*/  ISETP.GT.U32.AND P2, PT, R4, 0x7f, PT ;  /* 0x0000007f0400780c */ /* 0x000fda0003f44070 */
[----:B------:R-:W-:Y:S05]  /*06e0*/  @P2 BRA `(.L_x_135) ;  /* 0x0000000000e02947 */ /* 0x000fea0003800000 */
[----:B--23--:R-:W-:Y:S01]  /*06f0*/  HFMA2 R3, -RZ, RZ, 0, 0 ;  /* 0x00000000ff037431 */ /* 0x00cfe200000001ff */
[----:B------:R-:W-:Y:S06]  /*0700*/  @!P1 BRA `(.L_x_140) ;  /* 0x0000000000589947 */ /* 0x000fec0003800000 */
[----:B------:R-:W-:-:S07]  /*0710*/  IMAD.MOV.U32 R3, RZ, RZ, RZ ;  /* 0x000000ffff037224 */ /* 0x000fce00078e00ff */
.L_x_141:
[C---:B012---:R-:W-:Y:S02]  /*0720*/  IMAD R5, R3.reuse, 0x400, R0 ;  /* 0x0000040003057824 */ /* 0x047fe400078e0200 */
[----:B------:R-:W-:-:S03]  /*0730*/  VIADD R3, R3, 0x10 ;  /* 0x0000001003037836 */ /* 0x000fc60000000000 */
[----:B------:R2:W-:Y:S02]  /*0740*/  STS [R5+0x200], RZ ;  /* 0x000200ff05007388 */ /* 0x0005e40000000800 */
[----:B------:R-:W-:Y:S02]  /*0750*/  ISETP.NE.AND P1, PT, R3, UR26, PT ;  /* 0x0000001a03007c0c */ /* 0x000fe4000bf25270 */
[----:B------:R2:W-:Y:S04]  /*0760*/  STS [R5+0x600], RZ ;  /* 0x000600ff05007388 */ /* 0x0005e80000000800 */
        /* <DEDUP_REMOVED lines=13> */
[----:B------:R2:W-:Y:S01]  /*0840*/  STS [R5+0x3e00], RZ ;  /* 0x003e00ff05007388 */ /* 0x0005e20000000800 */
[----:B------:R-:W-:Y:S05]  /*0850*/  @P1 BRA `(.L_x_141) ;  /* 0xfffffffc00b01947 */ /* 0x000fea000383ffff */
[----:B------:R-:W-:-:S07]  /*0860*/  IMAD.U32 R3, RZ, RZ, UR26 ;  /* 0x0000001aff037e24 */ /* 0x000fce000f8e00ff */
.L_x_140:
[----:B------:R-:W-:Y:S05]  /*0870*/  @!P0 BRA `(.L_x_135) ;  /* 0x00000000007c8947 */ /* 0x000fea0003800000 */
[----:B------:R-:W-:Y:S01]  /*0880*/  ISETP.GE.U32.AND P0, PT, R2, 0x7, PT ;  /* 0x000000070200780c */ /* 0x000fe20003f06070 */
[----:B------:R-:W-:-:S12]  /*0890*/  UISETP.NE.AND UP0, UPT, UR24, URZ, UPT ;  /* 0x000000ff1800728c */ /* 0x000fd8000bf05270 */
[----:B------:R-:W-:Y:S05]  /*08a0*/  @!P0 BRA `(.L_x_142) ;  /* 0x0000000000288947 */ /* 0x000fea0003800000 */
[C---:B------:R-:W-:Y:S02]  /*08b0*/  IMAD R2, R3.reuse, 0x400, R0 ;  /* 0x0000040003027824 */ /* 0x040fe400078e0200 */
[----:B------:R-:W-:-:S03]  /*08c0*/  VIADD R3, R3, 0x8 ;  /* 0x0000000803037836 */ /* 0x000fc60000000000 */
[----:B------:R3:W-:Y:S04]  /*08d0*/  STS [R2+0x200], RZ ;  /* 0x000200ff02007388 */ /* 0x0007e80000000800 */
[----:B------:R3:W-:Y:S04]  /*08e0*/  STS [R2+0x600], RZ ;  /* 0x000600ff02007388 */ /* 0x0007e80000000800 */
[----:B------:R3:W-:Y:S04]  /*08f0*/  STS [R2+0xa00], RZ ;  /* 0x000a00ff02007388 */ /* 0x0007e80000000800 */
[----:B------:R3:W-:Y:S04]  /*0900*/  STS [R2+0xe00], RZ ;  /* 0x000e00ff02007388 */ /* 0x0007e80000000800 */
[----:B------:R3:W-:Y:S04]  /*0910*/  STS [R2+0x1200], RZ ;  /* 0x001200ff02007388 */ /* 0x0007e80000000800 */
[----:B------:R3:W-:Y:S04]  /*0920*/  STS [R2+0x1600], RZ ;  /* 0x001600ff02007388 */ /* 0x0007e80000000800 */
[----:B------:R3:W-:Y:S04]  /*0930*/  STS [R2+0x1a00], RZ ;  /* 0x001a00ff02007388 */ /* 0x0007e80000000800 */
[----:B------:R3:W-:Y:S02]  /*0940*/  STS [R2+0x1e00], RZ ;  /* 0x001e00ff02007388 */ /* 0x0007e40000000800 */
.L_x_142:
[----:B------:R-:W-:Y:S05]  /*0950*/  BRA.U !UP0, `(.L_x_135) ;  /* 0x0000000108447547 */ /* 0x000fea000b800000 */
[----:B------:R-:W-:Y:S01]  /*0960*/  ISETP.GE.U32.AND P0, PT, R6, 0x3, PT ;  /* 0x000000030600780c */ /* 0x000fe20003f06070 */
[----:B------:R-:W-:-:S12]  /*0970*/  UISETP.NE.AND UP0, UPT, UR25, URZ, UPT ;  /* 0x000000ff1900728c */ /* 0x000fd8000bf05270 */
[C---:B---3--:R-:W-:Y:S01]  /*0980*/  @P0 IMAD R2, R3.reuse, 0x400, R0 ;  /* 0x0000040003020824 */ /* 0x048fe200078e0200 */
[----:B------:R-:W-:-:S04]  /*0990*/  @P0 IADD3 R3, PT, PT, R3, 0x4, RZ ;  /* 0x0000000403030810 */ /* 0x000fc80007ffe0ff */
[----:B------:R4:W-:Y:S04]  /*09a0*/  @P0 STS [R2+0x200], RZ ;  /* 0x000200ff02000388 */ /* 0x0009e80000000800 */
[----:B------:R4:W-:Y:S04]  /*09b0*/  @P0 STS [R2+0x600], RZ ;  /* 0x000600ff02000388 */ /* 0x0009e80000000800 */
[----:B------:R4:W-:Y:S04]  /*09c0*/  @P0 STS [R2+0xa00], RZ ;  /* 0x000a00ff02000388 */ /* 0x0009e80000000800 */
[----:B------:R4:W-:Y:S01]  /*09d0*/  @P0 STS [R2+0xe00], RZ ;  /* 0x000e00ff02000388 */ /* 0x0009e20000000800 */
[----:B------:R-:W-:Y:S05]  /*09e0*/  BRA.U !UP0, `(.L_x_135) ;  /* 0x0000000108207547 */ /* 0x000fea000b800000 */
[----:B------:R-:W-:Y:S01]  /*09f0*/  IMAD R3, R3, 0x400, R0 ;  /* 0x0000040003037824 */ /* 0x000fe200078e0200 */
[----:B------:R-:W-:-:S04]  /*0a00*/  UISETP.NE.AND UP0, UPT, UR25, 0x1, UPT ;  /* 0x000000011900788c */ /* 0x000fc8000bf05270 */
[----:B------:R3:W-:Y:S05]  /*0a10*/  STS [R3+0x200], RZ ;  /* 0x000200ff03007388 */ /* 0x0007ea0000000800 */
[----:B------:R-:W-:Y:S05]  /*0a20*/  BRA.U !UP0, `(.L_x_135) ;  /* 0x0000000108107547 */ /* 0x000fea000b800000 */
[----:B------:R-:W-:Y:S01]  /*0a30*/  UISETP.NE.AND UP0, UPT, UR25, 0x2, UPT ;  /* 0x000000021900788c */ /* 0x000fe2000bf05270 */
[----:B------:R0:W-:Y:S05]  /*0a40*/  STS [R3+0x600], RZ ;  /* 0x000600ff03007388 */ /* 0x0001ea0000000800 */
[----:B------:R-:W-:-:S13]  /*0a50*/  PLOP3.LUT P0, PT, PT, PT, UP0, 0x80, 0x8 ;  /* 0x000000000008781c */ /* 0x000fda0003f0f008 */
[----:B------:R0:W-:Y:S02]  /*0a60*/  @P0 STS [R3+0xa00], RZ ;  /* 0x000a00ff03000388 */ /* 0x0001e40000000800 */
.L_x_135:
[----:B------:R-:W-:Y:S05]  /*0a70*/  BSYNC.RECONVERGENT B0 ;  /* 0x0000000000007941 */ /* 0x000fea0003800200 */
.L_x_134:
[----:B------:R-:W5:Y:S01]  /*0a80*/  LDCU.64 UR14, c[0x0][0x390] ;  /* 0x00007200ff0e77ac */ /* 0x000f620008000a00 */
[----:B------:R-:W-:Y:S02]  /*0a90*/  USHF.L.U32 UR4, UR6, 0x1e, URZ ;  /* 0x0000001e06047899 */ /* 0x000fe400080006ff */
[----:B------:R-:W-:Y:S02]  /*0aa0*/  USHF.L.U64.HI UR5, UR6, 0x1e, UR7 ;  /* 0x0000001e06057899 */ /* 0x000fe40008010207 */
[----:B-----5:R-:W-:-:S04]  /*0ab0*/  UIADD3 UR4, UP0, UPT, -UR4, UR14, URZ ;  /* 0x0000000e04047290 */ /* 0x020fc8000ff1e1ff */
[----:B------:R-:W-:Y:S02]  /*0ac0*/  UIADD3.X UR5, UPT, UPT, ~UR5, UR15, URZ, UP0, !UPT ;  /* 0x0000000f05057290 */ /* 0x000fe400087fe5ff */
[----:B------:R-:W-:-:S04]  /*0ad0*/  UISETP.LT.U32.AND UP0, UPT, UR4, 0x40000000, UPT ;  /* 0x400000000400788c */ /* 0x000fc8000bf01070 */
[----:B------:R-:W-:-:S04]  /*0ae0*/  UISETP.LT.U32.AND.EX UP0, UPT, UR5, URZ, UPT, UP0 ;  /* 0x000000ff0500728c */ /* 0x000fc8000bf01100 */
[----:B------:R-:W-:Y:S02]  /*0af0*/  USEL UR13, UR4, 0x40000000, UP0 ;  /* 0x40000000040d7887 */ /* 0x000fe40008000000 */
[----:B------:R-:W-:Y:S02]  /*0b00*/  USEL UR14, UR5, URZ, UP0 ;  /* 0x000000ff050e7287 */ /* 0x000fe40008000000 */
[----:B------:R-:W-:-:S04]  /*0b10*/  UISETP.GT.U32.AND UP0, UPT, UR13, UR8, UPT ;  /* 0x000000080d00728c */ /* 0x000fc8000bf04070 */
[----:B------:R-:W-:Y:S01]  /*0b20*/  UISETP.GT.U32.AND.EX UP0, UPT, UR14, URZ, UPT, UP0 ;  /* 0x000000ff0e00728c */ /* 0x000fe2000bf04100 */
[----:B------:R-:W-:Y:S08]  /*0b30*/  BAR.SYNC.DEFER_BLOCKING 0x0 ;  /* 0x0000000000007b1d */ /* 0x000ff00000010000 */
[----:B------:R-:W-:Y:S06]  /*0b40*/  BAR.SYNC.DEFER_BLOCKING 0x0 ;  /* 0x0000000000007b1d */ /* 0x000fec0000010000 */
[----:B------:R-:W-:Y:S05]  /*0b50*/  BRA.U !UP0, `(.L_x_143) ;  /* 0x0000000d082c7547 */ /* 0x000fea000b800000 */
[----:B------:R-:W-:Y:S01]  /*0b60*/  UMOV UR10, UR8 ;  /* 0x00000008000a7c82 */ /* 0x000fe20008000000 */
[----:B------:R-:W-:-:S05]  /*0b70*/  UMOV UR5, URZ ;  /* 0x000000ff00057c82 */ /* 0x000fca0008000000 */
.L_x_148:
[----:B-----5:R-:W5:Y:S01]  /*0b80*/  LDCU.64 UR18, c[0x0][0x390] ;  /* 0x00007200ff1277ac */ /* 0x020f620008000a00 */
[----:B------:R-:W-:Y:S02]  /*0b90*/  USHF.L.U32 UR15, UR6, 0x1e, URZ ;  /* 0x0000001e060f7899 */ /* 0x000fe400080006ff */
[----:B------:R-:W-:Y:S02]  /*0ba0*/  USHF.L.U64.HI UR16, UR6, 0x1e, UR7 ;  /* 0x0000001e06107899 */ /* 0x000fe40008010207 */
[----:B------:R-:W-:-:S04]  /*0bb0*/  UIADD3 UR15, UP0, UPT, UR10, UR15, URZ ;  /* 0x0000000f0a0f7290 */ /* 0x000fc8000ff1e0ff */
[----:B------:R-:W-:Y:S02]  /*0bc0*/  UIADD3.X UR16, UPT, UPT, UR5, UR16, URZ, UP0, !UPT ;  /* 0x0000001005107290 */ /* 0x000fe400087fe4ff */
[----:B------:R-:W-:Y:S02]  /*0bd0*/  ULEA UR10, UP0, UR28, UR10, 0xb ;  /* 0x0000000a1c0a7291 */ /* 0x000fe4000f8058ff */
[----:B-----5:R-:W-:Y:S02]  /*0be0*/  UIADD3 UR17, UP1, UPT, -UR15, UR18, URZ ;  /* 0x000000120f117290 */ /* 0x020fe4000ff3e1ff */
[----:B------:R-:W-:Y:S02]  /*0bf0*/  UIADD3.X UR5, UPT, UPT, URZ, UR5, URZ, UP0, !UPT ;  /* 0x00000005ff057290 */ /* 0x000fe400087fe4ff */
[----:B------:R-:W-:Y:S02]  /*0c00*/  UIADD3.X UR4, UPT, UPT, ~UR16, UR19, URZ, UP1, !UPT ;  /* 0x0000001310047290 */ /* 0x000fe40008ffe5ff */
[----:B------:R-:W-:-:S02]  /*0c10*/  UISETP.GE.U32.AND UP1, UPT, UR17, 0x800, UPT ;  /* 0x000008001100788c */ /* 0x000fc4000bf26070 */
[----:B------:R-:W-:Y:S02]  /*0c20*/  UISETP.GE.U32.AND UP0, UPT, UR10, UR13, UPT ;  /* 0x0000000d0a00728c */ /* 0x000fe4000bf06070 */
[----:B------:R-:W-:Y:S02]  /*0c30*/  UISETP.GE.U32.AND.EX UP1, UPT, UR4, URZ, UPT, UP1 ;  /* 0x000000ff0400728c */ /* 0x000fe4000bf26110 */
[----:B------:R-:W-:-:S07]  /*0c40*/  UISETP.GE.U32.AND.EX UP0, UPT, UR5, UR14, UPT, UP0 ;  /* 0x0000000e0500728c */ /* 0x000fce000bf06100 */
[----:B0-----:R-:W-:Y:S05]  /*0c50*/  BRA.U !UP1, `(.L_x_144) ;  /* 0x0000000109587547 */ /* 0x001fea000b800000 */
[----:B------:R-:W4:Y:S01]  /*0c60*/  LDCU.64 UR18, c[0x0][0x388] ;  /* 0x00007100ff1277ac */ /* 0x000f220008000a00 */
[----:B0-23--:R-:W-:-:S05]  /*0c70*/  IADD3 R3, P0, PT, R4, UR15, RZ ;  /* 0x0000000f04037c10 */ /* 0x00dfca000ff1e0ff */
[----:B------:R-:W-:Y:S01]  /*0c80*/  IMAD.X R6, RZ, RZ, UR16, P0 ;  /* 0x00000010ff067e24 */ /* 0x000fe200080e06ff */
[----:B----4-:R-:W-:-:S04]  /*0c90*/  LEA R2, P0, R3, UR18, 0x2 ;  /* 0x0000001203027c11 */ /* 0x010fc8000f8010ff */
        /* <DEDUP_REMOVED lines=8> */
[----:B-1----:R0:W5:Y:S04]  /*0d20*/  LDG.E R5, desc[UR20][R2.64+0xe00] ;  /* 0x000e001402057981 */ /* 0x002168000c1e1900 */
        /* <DEDUP_REMOVED lines=9> */
.L_x_144:
[----:B------:R-:W4:Y:S01]  /*0dc0*/  LDCU.64 UR18, c[0x0][0x388] ;  /* 0x00007100ff1277ac */ /* 0x000f220008000a00 */
[C---:B012---:R-:W-:Y:S01]  /*0dd0*/  VIADD R5, R4.reuse, 0x100 ;  /* 0x0000010004057836 */ /* 0x047fe20000000000 */
[C---:B---3--:R-:W-:Y:S01]  /*0de0*/  IADD3 R3, P0, PT, R4.reuse, UR15, RZ ;  /* 0x0000000f04037c10 */ /* 0x048fe2000ff1e0ff */
[C---:B----4-:R-:W-:Y:S01]  /*0df0*/  VIADD R2, R4.reuse, 0x80 ;  /* 0x0000008004027836 */ /* 0x050fe20000000000 */
[C---:B------:R-:W-:Y:S01]  /*0e00*/  ISETP.GE.AND P1, PT, R4.reuse, UR17, PT ;  /* 0x0000001104007c0c */ /* 0x040fe2000bf26270 */
[----:B------:R-:W-:Y:S01]  /*0e10*/  VIADD R7, R4, 0x180 ;  /* 0x0000018004077836 */ /* 0x000fe20000000000 */
[----:B------:R-:W-:Y:S01]  /*0e20*/  ISETP.GE.AND P3, PT, R5, UR17, PT ;  /* 0x0000001105007c0c */ /* 0x000fe2000bf66270 */
[----:B------:R-:W-:Y:S01]  /*0e30*/  IMAD.X R6, RZ, RZ, UR16, P0 ;  /* 0x00000010ff067e24 */ /* 0x000fe200080e06ff */
[----:B------:R-:W-:Y:S01]  /*0e40*/  ISETP.GE.AND P2, PT, R2, UR17, PT ;  /* 0x0000001102007c0c */ /* 0x000fe2000bf46270 */
[----:B------:R-:W-:Y:S01]  /*0e50*/  VIADD R5, R4, 0x200 ;  /* 0x0000020004057836 */ /* 0x000fe20000000000 */
[----:B------:R-:W-:Y:S01]  /*0e60*/  ISETP.GE.AND P4, PT, R7, UR17, PT ;  /* 0x0000001107007c0c */ /* 0x000fe2000bf86270 */
[----:B------:R-:W-:-:S03]  /*0e70*/  IMAD.MOV.U32 R12, RZ, RZ, 0x7fffffff ;  /* 0x7fffffffff0c7424 */ /* 0x000fc600078e00ff */
[----:B------:R-:W-:Y:S01]  /*0e80*/  ISETP.GE.AND P5, PT, R5, UR17, PT ;  /* 0x0000001105007c0c */ /* 0x000fe2000bfa6270 */
[----:B------:R-:W-:Y:S01]  /*0e90*/  VIADD R5, R4, 0x300 ;  /* 0x0000030004057836 */ /* 0x000fe20000000000 */
[----:B------:R-:W-:-:S04]  /*0ea0*/  LEA R2, P0, R3, UR18, 0x2 ;  /* 0x0000001203027c11 */ /* 0x000fc8000f8010ff */
[----:B------:R-:W-:Y:S01]  /*0eb0*/  LEA.HI.X R3, R3, UR19, R6, 0x2, P0 ;  /* 0x0000001303037c11 */ /* 0x000fe200080f1406 */
[----:B------:R-:W-:Y:S01]  /*0ec0*/  IMAD.MOV.U32 R11, RZ, RZ, 0x7fffffff ;  /* 0x7fffffffff0b7424 */ /* 0x000fe200078e00ff */
[----:B------:R-:W-:-:S03]  /*0ed0*/  IADD3 R6, PT, PT, R4, 0x280, RZ ;  /* 0x0000028004067810 */ /* 0x000fc60007ffe0ff */
[----:B------:R1:W5:Y:S01]  /*0ee0*/  @!P1 LDG.E R12, desc[UR20][R2.64] ;  /* 0x00000014020c9981 */ /* 0x000362000c1e1900 */
[----:B------:R-:W-:Y:S01]  /*0ef0*/  ISETP.GE.AND P1, PT, R5, UR17, PT ;  /* 0x0000001105007c0c */ /* 0x000fe2000bf26270 */
[----:B------:R-:W-:Y:S01]  /*0f00*/  VIADD R5, R4, 0x380 ;  /* 0x0000038004057836 */ /* 0x000fe20000000000 */
[----:B------:R-:W-:Y:S01]  /*0f10*/  ISETP.GE.AND P0, PT, R6, UR17, PT ;  /* 0x0000001106007c0c */ /* 0x000fe2000bf06270 */
[----:B------:R-:W-:Y:S01]  /*0f20*/  IMAD.MOV.U32 R9, RZ, RZ, 0x7fffffff ;  /* 0x7fffffffff097424 */ /* 0x000fe200078e00ff */
[----:B------:R1:W5:Y:S02]  /*0f30*/  @!P2 LDG.E R11, desc[UR20][R2.64+0x200] ;  /* 0x00020014020ba981 */ /* 0x000364000c1e1900 */
[----:B------:R-:W-:Y:S01]  /*0f40*/  ISETP.GE.AND P2, PT, R5, UR17, PT ;  /* 0x0000001105007c0c */ /* 0x000fe2000bf46270 */
[----:B------:R-:W-:Y:S02]  /*0f50*/  VIADD R5, R4, 0x480 ;  /* 0x0000048004057836 */ /* 0x000fe40000000000 */
[----:B------:R-:W-:Y:S01]  /*0f60*/  IMAD.MOV.U32 R10, RZ, RZ, 0x7fffffff ;  /* 0x7fffffffff0a7424 */ /* 0x000fe200078e00ff */
[----:B------:R1:W5:Y:S01]  /*0f70*/  @!P4 LDG.E R9, desc[UR20][R2.64+0x600] ;  /* 0x000600140209c981 */ /* 0x000362000c1e1900 */
[----:B------:R-:W-:-:S02]  /*0f80*/  MOV R8, 0x7fffffff ;  /* 0x7fffffff00087802 */ /* 0x000fc40000000f00 */
[C---:B------:R-:W-:Y:S02]  /*0f90*/  LOP3.LUT R6, R4.reuse, 0x400, RZ, 0xfc, !PT ;  /* 0x0000040004067812 */ /* 0x040fe400078efcff */
[----:B------:R-:W-:Y:S01]  /*0fa0*/  ISETP.GE.AND P4, PT, R5, UR17, PT ;  /* 0x0000001105007c0c */ /* 0x000fe2000bf86270 */
[----:B------:R-:W-:Y:S01]  /*0fb0*/  VIADD R5, R4, 0x500 ;  /* 0x0000050004057836 */ /* 0x000fe20000000000 */
[----:B------:R1:W5:Y:S01]  /*0fc0*/  @!P3 LDG.E R10, desc[UR20][R2.64+0x400] ;  /* 0x00040014020ab981 */ /* 0x000362000c1e1900 */
[----:B------:R-:W-:Y:S01]  /*0fd0*/  ISETP.GE.AND P3, PT, R6, UR17, PT ;  /* 0x0000001106007c0c */ /* 0x000fe2000bf66270 */
[----:B------:R-:W-:Y:S02]  /*0fe0*/  IMAD.MOV.U32 R6, RZ, RZ, 0x7fffffff ;  /* 0x7fffffffff067424 */ /* 0x000fe400078e00ff */
[----:B------:R1:W5:Y:S01]  /*0ff0*/  @!P5 LDG.E R8, desc[UR20][R2.64+0x800] ;  /* 0x000800140208d981 */ /* 0x000362000c1e1900 */
[----:B------:R-:W-:Y:S01]  /*1000*/  ISETP.GE.AND P5, PT, R5, UR17, PT ;  /* 0x0000001105007c0c */ /* 0x000fe2000bfa6270 */
[----:B------:R-:W-:-:S02]  /*1010*/  VIADD R5, R4, 0x600 ;  /* 0x0000060004057836 */ /* 0x000fc40000000000 */
[----:B------:R-:W-:Y:S01]  /*1020*/  IMAD.MOV.U32 R7, RZ, RZ, 0x7fffffff ;  /* 0x7fffffffff077424 */ /* 0x000fe200078e00ff */
[----:B------:R1:W5:Y:S01]  /*1030*/  @!P1 LDG.E R6, desc[UR20][R2.64+0xc00] ;  /* 0x000c001402069981 */ /* 0x000362000c1e1900 */
[C---:B------:R-:W-:Y:S01]  /*1040*/  VIADD R13, R4.reuse, 0x580 ;  /* 0x00000580040d7836 */ /* 0x040fe20000000000 */
[----:B------:R-:W-:Y:S01]  /*1050*/  ISETP.GE.AND P1, PT, R5, UR17, PT ;  /* 0x0000001105007c0c */ /* 0x000fe2000bf26270 */
[----:B------:R-:W-:Y:S02]  /*1060*/  IMAD.MOV.U32 R5, RZ, RZ, 0x7fffffff ;  /* 0x7fffffffff057424 */ /* 0x000fe400078e00ff */
[----:B------:R-:W-:Y:S01]  /*1070*/  IMAD.MOV.U32 R19, RZ, RZ, 0x7fffffff ;  /* 0x7fffffffff137424 */ /* 0x000fe200078e00ff */
[----:B------:R1:W5:Y:S01]  /*1080*/  @!P0 LDG.E R7, desc[UR20][R2.64+0xa00] ;  /* 0x000a001402078981 */ /* 0x000362000c1e1900 */
[----:B------:R-:W-:Y:S01]  /*1090*/  IMAD.MOV.U32 R18, RZ, RZ, 0x7fffffff ;  /* 0x7fffffffff127424 */ /* 0x000fe200078e00ff */
[----:B------:R-:W-:Y:S01]  /*10a0*/  ISETP.GE.AND P0, PT, R13, UR17, PT ;  /* 0x000000110d007c0c */ /* 0x000fe2000bf06270 */
[C---:B------:R-:W-:Y:S01]  /*10b0*/  VIADD R14, R4.reuse, 0x700 ;  /* 0x00000700040e7836 */ /* 0x040fe20000000000 */
[----:B------:R-:W-:Y:S01]  /*10c0*/  IADD3 R13, PT, PT, R4, 0x680, RZ ;  /* 0x00000680040d7810 */ /* 0x000fe20007ffe0ff */
[----:B------:R1:W5:Y:S03]  /*10d0*/  @!P2 LDG.E R5, desc[UR20][R2.64+0xe00] ;  /* 0x000e00140205a981 */ /* 0x000366000c1e1900 */
[----:B------:R-:W-:Y:S01]  /*10e0*/  ISETP.GE.AND P2, PT, R13, UR17, PT ;  /* 0x000000110d007c0c */ /* 0x000fe2000bf46270 */
[----:B------:R1:W5:Y:S01]  /*10f0*/  @!P3 LDG.E R19, desc[UR20][R2.64+0x1000] ;  /* 0x001000140213b981 */ /* 0x000362000c1e1900 */
[----:B------:R-:W-:-:S03]  /*1100*/  ISETP.GE.AND P3, PT, R14, UR17, PT ;  /* 0x000000110e007c0c */ /* 0x000fc6000bf66270 */
[----:B------:R1:W5:Y:S01]  /*1110*/  @!P4 LDG.E R18, desc[UR20][R2.64+0x1200] ;  /* 0x001200140212c981 */ /* 0x000362000c1e1900 */
[----:B------:R-:W-:Y:S01]  /*1120*/  ISETP.GE.AND P4, PT, R21, UR17, PT ;  /* 0x0000001115007c0c */ /* 0x000fe2000bf86270 */
[----:B------:R-:W-:Y:S01]  /*1130*/  IMAD.MOV.U32 R17, RZ, RZ, 0x7fffffff ;  /* 0x7fffffffff117424 */ /* 0x000fe200078e00ff */
[----:B------:R-:W-:Y:S01]  /*1140*/  MOV R14, 0x7fffffff ;  /* 0x7fffffff000e7802 */ /* 0x000fe20000000f00 */
[----:B------:R-:W-:Y:S02]  /*1150*/  IMAD.MOV.U32 R16, RZ, RZ, 0x7fffffff ;  /* 0x7fffffffff107424 */ /* 0x000fe400078e00ff */
        /* <DEDUP_REMOVED lines=9> */
.L_x_145:
[----:B01----:R-:W0:Y:S02]  /*11f0*/  LDC.64 R2, c[0x0][0x398] ;  /* 0x0000e600ff027b82 */ /* 0x003e240000000a00 */
[----:B0-----:R-:W-:-:S13]  /*1200*/  ISETP.GT.AND P0, PT, R3, R2, PT ;  /* 0x000000020300720c */ /* 0x001fda0003f04270 */
[----:B------:R-:W-:Y:S05]  /*1210*/  @!P0 BRA `(.L_x_146) ;  /* 0x0000000400788947 */ /* 0x000fea0003800000 */
[----:B------:R-:W0:Y:S01]  /*1220*/  S2UR UR15, SR_CgaCtaId ;  /* 0x00000000000f79c3 */ /* 0x000e220000008800 */
[----:B-----5:R-:W-:Y:S01]  /*1230*/  LOP3.LUT R15, R15, 0x80000000, RZ, 0x3c, !PT ;  /* 0x800000000f0f7812 */ /* 0x020fe200078e3cff */
[----:B------:R-:W-:Y:S01]  /*1240*/  UMOV UR4, 0x400 ;  /* 0x0000040000047882 */ /* 0x000fe20000000000 */
[----:B------:R-:W-:Y:S01]  /*1250*/  LOP3.LUT R14, R14, 0x80000000, RZ, 0x3c, !PT ;  /* 0x800000000e0e7812 */ /* 0x000fe200078e3cff */
[----:B------:R-:W1:Y:S01]  /*1260*/  LDCU UR16, c[0x0][0x398] ;  /* 0x00007300ff1077ac */ /* 0x000e620008000800 */
[----:B------:R-:W-:Y:S02]  /*1270*/  LOP3.LUT R13, R13, 0x80000000, RZ, 0x3c, !PT ;  /* 0x800000000d0d7812 */ /* 0x000fe400078e3cff */
[----:B------:R-:W-:Y:S02]  /*1280*/  LOP3.LUT R2, R22, 0x80000000, RZ, 0x3c, !PT ;  /* 0x8000000016027812 */ /* 0x000fe400078e3cff */
[----:B------:R-:W-:Y:S02]  /*1290*/  LOP3.LUT R16, R16, 0x80000000, RZ, 0x3c, !PT ;  /* 0x8000000010107812 */ /* 0x000fe400078e3cff */
[----:B------:R-:W-:-:S02]  /*12a0*/  LOP3.LUT R17, R17, 0x80000000, RZ, 0x3c, !PT ;  /* 0x8000000011117812 */ /* 0x000fc400078e3cff */
[----:B------:R-:W-:Y:S02]  /*12b0*/  LOP3.LUT R18, R18, 0x80000000, RZ, 0x3c, !PT ;  /* 0x8000000012127812 */ /* 0x000fe400078e3cff */
[----:B------:R-:W-:Y:S02]  /*12c0*/  LOP3.LUT R19, R19, 0x80000000, RZ, 0x3c, !PT ;  /* 0x8000000013137812 */ /* 0x000fe400078e3cff */
[----:B------:R-:W-:Y:S02]  /*12d0*/  LOP3.LUT R5, R5, 0x80000000, RZ, 0x3c, !PT ;  /* 0x8000000005057812 */ /* 0x000fe400078e3cff */
[----:B------:R-:W-:Y:S02]  /*12e0*/  LOP3.LUT R6, R6, 0x80000000, RZ, 0x3c, !PT ;  /* 0x8000000006067812 */ /* 0x000fe400078e3cff */
[----:B------:R-:W-:Y:S02]  /*12f0*/  LOP3.LUT R7, R7, 0x80000000, RZ, 0x3c, !PT ;  /* 0x8000000007077812 */ /* 0x000fe400078e3cff */
[----:B------:R-:W-:Y:S01]  /*1300*/  LOP3.LUT R8, R8, 0x80000000, RZ, 0x3c, !PT ;  /* 0x8000000008087812 */ /* 0x000fe200078e3cff */
[----:B0-----:R-:W-:Y:S01]  /*1310*/  ULEA UR15, UR15, UR4, 0x18 ;  /* 0x000000040f0f7291 */ /* 0x001fe2000f8ec0ff */
[----:B------:R-:W-:-:S02]  /*1320*/  LOP3.LUT R9, R9, 0x80000000, RZ, 0x3c, !PT ;  /* 0x8000000009097812 */ /* 0x000fc400078e3cff */
[----:B------:R-:W-:Y:S01]  /*1330*/  LOP3.LUT R10, R10, 0x80000000, RZ, 0x3c, !PT ;  /* 0x800000000a0a7812 */ /* 0x000fe200078e3cff */
[----:B------:R-:W-:Y:S01]  /*1340*/  UMOV UR4, URZ ;  /* 0x000000ff00047c82 */ /* 0x000fe20008000000 */
[----:B------:R-:W-:Y:S02]  /*1350*/  LOP3.LUT R11, R11, 0x80000000, RZ, 0x3c, !PT ;  /* 0x800000000b0b7812 */ /* 0x000fe400078e3cff */
[----:B-1----:R-:W-:-:S07]  /*1360*/  LOP3.LUT R12, R12, 0x80000000, RZ, 0x3c, !PT ;  /* 0x800000000c0c7812 */ /* 0x002fce00078e3cff */
.L_x_147:
[----:B------:R-:W-:Y:S01]  /*1370*/  IMAD R22, RZ, RZ, -UR16 ;  /* 0x80000010ff167e24 */ /* 0x000fe2000f8e02ff */
[----:B0-----:R-:W-:Y:S01]  /*1380*/  SHF.R.U32.HI R23, RZ, UR16, R12 ;  /* 0x00000010ff177c19 */ /* 0x001fe2000801160c */
[----:B------:R-:W-:Y:S01]  /*1390*/  IMAD.MOV.U32 R25, RZ, RZ, -0x1 ;  /* 0xffffffffff197424 */ /* 0x000fe200078e00ff */
[----:B------:R-:W-:Y:S01]  /*13a0*/  ULEA UR17, UR4, UR15, 0xa ;  /* 0x0000000f04117291 */ /* 0x000fe2000f8e50ff */
[----:B------:R-:W-:Y:S01]  /*13b0*/  SHF.R.U32.HI R27, RZ, UR16, R10 ;  /* 0x00000010ff1b7c19 */ /* 0x000fe2000801160a */
[----:B------:R-:W-:Y:S01]  /*13c0*/  UIADD3 UR4, UPT, UPT, UR4, 0x1, URZ ;  /* 0x0000000104047890 */ /* 0x000fe2000fffe0ff */
[----:B------:R-:W-:Y:S02]  /*13d0*/  VIADDMNMX R22, R22, R3, 0x8, PT ;  /* 0x0000000816167446 */ /* 0x000fe40003800103 */
[----:B------:R-:W-:Y:S02]  /*13e0*/  SHF.R.U32.HI R29, RZ, UR16, R9 ;  /* 0x00000010ff1d7c19 */ /* 0x000fe40008011609 */
[----:B------:R-:W-:-:S02]  /*13f0*/  SHF.L.U32 R22, R25, R22, RZ ;  /* 0x0000001619167219 */ /* 0x000fc400000006ff */
[----:B------:R-:W-:Y:S02]  /*1400*/  SHF.R.U32.HI R25, RZ, UR16, R11 ;  /* 0x00000010ff197c19 */ /* 0x000fe4000801160b */
[-C--:B------:R-:W-:Y:S02]  /*1410*/  LOP3.LUT R23, R23, R22.reuse, RZ, 0x30, !PT ;  /* 0x0000001617177212 */ /* 0x080fe400078e30ff */
[-C--:B------:R-:W-:Y:S02]  /*1420*/  LOP3.LUT R25, R25, R22.reuse, RZ, 0x30, !PT ;  /* 0x0000001619197212 */ /* 0x080fe400078e30ff */
[----:B------:R-:W-:Y:S02]  /*1430*/  LOP3.LUT R27, R27, R22, RZ, 0x30, !PT ;  /* 0x000000161b1b7212 */ /* 0x000fe400078e30ff */
[----:B------:R-:W-:Y:S02]  /*1440*/  LEA R23, R23, UR17, 0x2 ;  /* 0x0000001117177c11 */ /* 0x000fe4000f8e10ff */
[----:B------:R-:W-:-:S02]  /*1450*/  LEA R25, R25, UR17, 0x2 ;  /* 0x0000001119197c11 */ /* 0x000fc4000f8e10ff */
[----:B------:R-:W-:Y:S01]  /*1460*/  LEA R27, R27, UR17, 0x2 ;  /* 0x000000111b1b7c11 */ /* 0x000fe2000f8e10ff */
[----:B------:R0:W-:Y:S01]  /*1470*/  ATOMS.POPC.INC.32 RZ, [R23+URZ] ;  /* 0x0000000017ff7f8c */ /* 0x0001e2000d8000ff */
[----:B------:R-:W-:Y:S02]  /*1480*/  SHF.R.U32.HI R24, RZ, UR16, R8 ;  /* 0x00000010ff187c19 */ /* 0x000fe40008011608 */
[----:B------:R-:W-:Y:S01]  /*1490*/  SHF.R.U32.HI R26, RZ, UR16, R7 ;  /* 0x00000010ff1a7c19 */ /* 0x000fe20008011607 */
[----:B------:R1:W-:Y:S01]  /*14a0*/  ATOMS.POPC.INC.32 RZ, [R25+URZ] ;  /* 0x0000000019ff7f8c */ /* 0x0003e2000d8000ff */
[-C--:B------:R-:W-:Y:S02]  /*14b0*/  LOP3.LUT R29, R29, R22.reuse, RZ, 0x30, !PT ;  /* 0x000000161d1d7212 */ /* 0x080fe400078e30ff */
[----:B------:R-:W-:Y:S01]  /*14c0*/  LOP3.LUT R24, R24, R22, RZ, 0x30, !PT ;  /* 0x0000001618187212 */ /* 0x000fe200078e30ff */
[----:B------:R2:W-:Y:S01]  /*14d0*/  ATOMS.POPC.INC.32 RZ, [R27+URZ] ;  /* 0x000000001bff7f8c */ /* 0x0005e2000d8000ff */
[----:B0-----:R-:W-:-:S02]  /*14e0*/  SHF.R.U32.HI R23, RZ, UR16, R6 ;  /* 0x00000010ff177c19 */ /* 0x001fc40008011606 */
[-C--:B------:R-:W-:Y:S02]  /*14f0*/  LOP3.LUT R26, R26, R22.reuse, RZ, 0x30, !PT ;  /* 0x000000161a1a7212 */ /* 0x080fe400078e30ff */
[----:B-1----:R-:W-:Y:S02]  /*1500*/  SHF.R.U32.HI R25, RZ, UR16, R5 ;  /* 0x00000010ff197c19 */ /* 0x002fe40008011605 */
[-C--:B------:R-:W-:Y:S02]  /*1510*/  LOP3.LUT R23, R23, R22.reuse, RZ, 0x30, !PT ;  /* 0x0000001617177212 */ /* 0x080fe400078e30ff */
[----:B--2---:R-:W-:Y:S02]  /*1520*/  SHF.R.U32.HI R27, RZ, UR16, R19 ;  /* 0x00000010ff1b7c19 */ /* 0x004fe40008011613 */
[----:B------:R-:W-:Y:S02]  /*1530*/  LEA R29, R29, UR17, 0x2 ;  /* 0x000000111d1d7c11 */ /* 0x000fe4000f8e10ff */
[----:B------:R-:W-:-:S02]  /*1540*/  LOP3.LUT R25, R25, R22, RZ, 0x30, !PT ;  /* 0x0000001619197212 */ /* 0x000fc400078e30ff */
[----:B------:R-:W-:Y:S01]  /*1550*/  LEA R24, R24, UR17, 0x2 ;  /* 0x0000001118187c11 */ /* 0x000fe2000f8e10ff */
[----:B------:R0:W-:Y:S01]  /*1560*/  ATOMS.POPC.INC.32 RZ, [R29+URZ] ;  /* 0x000000001dff7f8c */ /* 0x0001e2000d8000ff */
[----:B------:R-:W-:Y:S02]  /*1570*/  LOP3.LUT R27, R27, R22, RZ, 0x30, !PT ;  /* 0x000000161b1b7212 */ /* 0x000fe400078e30ff */
[----:B------:R-:W-:Y:S01]  /*1580*/  LEA R26, R26, UR17, 0x2 ;  /* 0x000000111a1a7c11 */ /* 0x000fe2000f8e10ff */
[----:B------:R1:W-:Y:S01]  /*1590*/  ATOMS.POPC.INC.32 RZ, [R24+URZ] ;  /* 0x0000000018ff7f8c */ /* 0x0003e2000d8000ff */
[----:B------:R-:W-:Y:S02]  /*15a0*/  LEA R23, R23, UR17, 0x2 ;  /* 0x0000001117177c11 */ /* 0x000fe4000f8e10ff */
[----:B------:R-:W-:Y:S01]  /*15b0*/  LEA R25, R25, UR17, 0x2 ;  /* 0x0000001119197c11 */ /* 0x000fe2000f8e10ff */
[----:B------:R2:W-:Y:S01]  /*15c0*/  ATOMS.POPC.INC.32 RZ, [R26+URZ] ;  /* 0x000000001aff7f8c */ /* 0x0005e2000d8000ff */
[----:B------:R-:W-:-:S02]  /*15d0*/  LEA R27, R27, UR17, 0x2 ;  /* 0x000000111b1b7c11 */ /* 0x000fc4000f8e10ff */
[----:B0-----:R-:W-:Y:S01]  /*15e0*/  SHF.R.U32.HI R29, RZ, UR16, R18 ;  /* 0x00000010ff1d7c19 */ /* 0x001fe20008011612 */
[----:B------:R0:W-:Y:S01]  /*15f0*/  ATOMS.POPC.INC.32 RZ, [R23+URZ] ;  /* 0x0000000017ff7f8c */ /* 0x0001e2000d8000ff */
[----:B-1----:R-:W-:Y:S02]  /*1600*/  SHF.R.U32.HI R24, RZ, UR16, R17 ;  /* 0x00000010ff187c19 */ /* 0x002fe40008011611 */
[----:B------:R-:W-:Y:S01]  /*1610*/  SHF.R.U32.HI R28, RZ, UR16, R15 ;  /* 0x00000010ff1c7c19 */ /* 0x000fe2000801160f */
[----:B------:R1:W-:Y:S01]  /*1620*/  ATOMS.POPC.INC.32 RZ, [R25+URZ] ;  /* 0x0000000019ff7f8c */ /* 0x0003e2000d8000ff */
[----:B--2---:R-:W-:Y:S02]  /*1630*/  SHF.R.U32.HI R26, RZ, UR16, R16 ;  /* 0x00000010ff1a7c19 */ /* 0x004fe40008011610 */
[----:B------:R-:W-:Y:S01]  /*1640*/  LOP3.LUT R29, R29, R22, RZ, 0x30, !PT ;  /* 0x000000161d1d7212 */ /* 0x000fe200078e30ff */
[----:B------:R2:W-:Y:S01]  /*1650*/  ATOMS.POPC.INC.32 RZ, [R27+URZ] ;  /* 0x000000001bff7f8c */ /* 0x0005e2000d8000ff */
[----:B0-----:R-:W-:-:S02]  /*1660*/  SHF.R.U32.HI R23, RZ, UR16, R2 ;  /* 0x00000010ff177c19 */ /* 0x001fc40008011602 */
[-C--:B------:R-:W-:Y:S02]  /*1670*/  LOP3.LUT R24, R24, R22.reuse, RZ, 0x30, !PT ;  /* 0x0000001618187212 */ /* 0x080fe400078e30ff */
[----:B-1----:R-:W-:Y:S02]  /*1680*/  SHF.R.U32.HI R25, RZ, UR16, R13 ;  /* 0x00000010ff197c19 */ /* 0x002fe4000801160d */
[-C--:B------:R-:W-:Y:S02]  /*1690*/  LOP3.LUT R26, R26, R22.reuse, RZ, 0x30, !PT ;  /* 0x000000161a1a7212 */ /* 0x080fe400078e30ff */
[----:B--2---:R-:W-:Y:S01]  /*16a0*/  SHF.R.U32.HI R27, RZ, UR16, R14 ;  /* 0x00000010ff1b7c19 */ /* 0x004fe2000801160e */
[----:B------:R-:W-:Y:S01]  /*16b0*/  UIADD3 UR16, UPT, UPT, UR16, 0x8, URZ ;  /* 0x0000000810107890 */ /* 0x000fe2000fffe0ff */
[----:B------:R-:W-:Y:S02]  /*16c0*/  LOP3.LUT R23, R23, R22, RZ, 0x30, !PT ;  /* 0x0000001617177212 */ /* 0x000fe400078e30ff */
[----:B------:R-:W-:-:S02]  /*16d0*/  LEA R29, R29, UR17, 0x2 ;  /* 0x000000111d1d7c11 */ /* 0x000fc4000f8e10ff */
[-C--:B------:R-:W-:Y:S02]  /*16e0*/  LOP3.LUT R25, R25, R22.reuse, RZ, 0x30, !PT ;  /* 0x0000001619197212 */ /* 0x080fe400078e30ff */
[----:B------:R-:W-:Y:S01]  /*16f0*/  ISETP.LE.AND P0, PT, R3, UR16, PT ;  /* 0x0000001003007c0c */ /* 0x000fe2000bf03270 */
[----:B------:R0:W-:Y:S01]  /*1700*/  ATOMS.POPC.INC.32 RZ, [R29+URZ] ;  /* 0x000000001dff7f8c */ /* 0x0001e2000d8000ff */
[----:B------:R-:W-:Y:S02]  /*1710*/  LEA R24, R24, UR17, 0x2 ;  /* 0x0000001118187c11 */ /* 0x000fe4000f8e10ff */
[-C--:B------:R-:W-:Y:S02]  /*1720*/  LOP3.LUT R27, R27, R22.reuse, RZ, 0x30, !PT ;  /* 0x000000161b1b7212 */ /* 0x080fe400078e30ff */
[----:B------:R-:W-:Y:S01]  /*1730*/  LEA R26, R26, UR17, 0x2 ;  /* 0x000000111a1a7c11 */ /* 0x000fe2000f8e10ff */
[----:B------:R0:W-:Y:S01]  /*1740*/  ATOMS.POPC.INC.32 RZ, [R24+URZ] ;  /* 0x0000000018ff7f8c */ /* 0x0001e2000d8000ff */
[----:B------:R-:W-:-:S02]  /*1750*/  LOP3.LUT R28, R28, R22, RZ, 0x30, !PT ;  /* 0x000000161c1c7212 */ /* 0x000fc400078e30ff */
[----:B------:R-:W-:Y:S01]  /*1760*/  LEA R23, R23, UR17, 0x2 ;  /* 0x0000001117177c11 */ /* 0x000fe2000f8e10ff */
[----:B------:R0:W-:Y:S01]  /*1770*/  ATOMS.POPC.INC.32 RZ, [R26+URZ] ;  /* 0x000000001aff7f8c */ /* 0x0001e2000d8000ff */
[----:B------:R-:W-:Y:S02]  /*1780*/  LEA R25, R25, UR17, 0x2 ;  /* 0x0000001119197c11 */ /* 0x000fe4000f8e10ff */
[----:B------:R-:W-:Y:S01]  /*1790*/  LEA R27, R27, UR17, 0x2 ;  /* 0x000000111b1b7c11 */ /* 0x000fe2000f8e10ff */
[----:B------:R0:W-:Y:S01]  /*17a0*/  ATOMS.POPC.INC.32 RZ, [R23+URZ] ;  /* 0x0000000017ff7f8c */ /* 0x0001e2000d8000ff */
[----:B------:R-:W-:-:S03]  /*17b0*/  LEA R28, R28, UR17, 0x2 ;  /* 0x000000111c1c7c11 */ /* 0x000fc6000f8e10ff */
[----:B------:R0:W-:Y:S04]  /*17c0*/  ATOMS.POPC.INC.32 RZ, [R25+URZ] ;  /* 0x0000000019ff7f8c */ /* 0x0001e8000d8000ff */
[----:B------:R0:W-:Y:S04]  /*17d0*/  ATOMS.POPC.INC.32 RZ, [R27+URZ] ;  /* 0x000000001bff7f8c */ /* 0x0001e8000d8000ff */
[----:B------:R0:W-:Y:S01]  /*17e0*/  ATOMS.POPC.INC.32 RZ, [R28+URZ] ;  /* 0x000000001cff7f8c */ /* 0x0001e2000d8000ff */
[----:B------:R-:W-:Y:S05]  /*17f0*/  @!P0 BRA `(.L_x_147) ;  /* 0xfffffff800dc8947 */ /* 0x000fea000383ffff */
.L_x_146:
[----:B------:R-:W-:Y:S05]  /*1800*/  BRA.U !UP0, `(.L_x_148) ;  /* 0xfffffff108dc7547 */ /* 0x000fea000b83ffff */
.L_x_143:
[----:B------:R-:W-:Y:S01]  /*1810*/  BAR.SYNC.DEFER_BLOCKING 0x0 ;  /* 0x0000000000007b1d */ /* 0x000fe20000010000 */
[----:B------:R-:W-:-:S05]  /*1820*/  ISETP.NE.AND P0, PT, R20, RZ, PT ;  /* 0x000000ff1400720c */ /* 0x000fca0003f05270 */
[----:B------:R-:W-:Y:S08]  /*1830*/  BSSY.RECONVERGENT B0, `(.L_x_149) ;  /* 0x0000164000007945 */ /* 0x000ff00003800200 */
[----:B------:R-:W-:Y:S05]  /*1840*/  @P0 BRA `(.L_x_150) ;  /* 0x0000001400880947 */ /* 0x000fea0003800000 */
[----:B------:R-:W-:Y:S01]  /*1850*/  UISETP.GE.U32.AND UP0, UPT, UR22, 0x7, UPT ;  /* 0x000000071600788c */ /* 0x000fe2000bf06070 */
[----:B0-23--:R-:W-:-:S08]  /*1860*/  IMAD.MOV.U32 R3, RZ, RZ, RZ ;  /* 0x000000ffff037224 */ /* 0x00dfd000078e00ff */
[----:B------:R-:W-:Y:S05]  /*1870*/  BRA.U !UP0, `(.L_x_151) ;  /* 0x00000005085c7547 */ /* 0x000fea000b800000 */
[----:B----4-:R-:W0:Y:S01]  /*1880*/  LDC.64 R2, c[0x0][0x380] ;  /* 0x0000e000ff027b82 */ /* 0x010e220000000a00 */
[----:B-1---5:R-:W-:-:S07]  /*1890*/  IMAD.MOV.U32 R5, RZ, RZ, RZ ;  /* 0x000000ffff057224 */ /* 0x022fce00078e00ff */
.L_x_168:
[----:B----4-:R-:W-:Y:S01]  /*18a0*/  IMAD R7, R5, 0x400, R0 ;  /* 0x0000040005077824 */ /* 0x010fe200078e0200 */
[----:B------:R-:W-:Y:S04]  /*18b0*/  BSSY.RECONVERGENT B1, `(.L_x_152) ;  /* 0x000000f000017945 */ /* 0x000fe80003800200 */
[----:B01----:R-:W1:Y:S04]  /*18c0*/  LDS R18, [R7] ;  /* 0x0000000007127984 */ /* 0x003e680000000800 */
[----:B--23--:R2:W3:Y:S04]  /*18d0*/  LDS R9, [R7+0x400] ;  /* 0x0004000007097984 */ /* 0x00c4e80000000800 */
[----:B------:R2:W4:Y:S04]  /*18e0*/  LDS R22, [R7+0x800] ;  /* 0x0008000007167984 */ /* 0x0005280000000800 */
[----:B------:R2:W0:Y:S04]  /*18f0*/  LDS R14, [R7+0xc00] ;  /* 0x000c0000070e7984 */ /* 0x0004280000000800 */
[----:B------:R2:W0:Y:S04]  /*1900*/  LDS R12, [R7+0x1000] ;  /* 0x00100000070c7984 */ /* 0x0004280000000800 */
[----:B------:R2:W0:Y:S04]  /*1910*/  LDS R6, [R7+0x1400] ;  /* 0x0014000007067984 */ /* 0x0004280000000800 */
[----:B------:R2:W0:Y:S04]  /*1920*/  LDS R8, [R7+0x1800] ;  /* 0x0018000007087984 */ /* 0x0004280000000800 */
[----:B------:R2:W0:Y:S01]  /*1930*/  LDS R10, [R7+0x1c00] ;  /* 0x001c0000070a7984 */ /* 0x0004220000000800 */
[----:B-1----:R-:W-:-:S13]  /*1940*/  ISETP.NE.AND P0, PT, R18, RZ, PT ;  /* 0x000000ff1200720c */ /* 0x002fda0003f05270 */
[----:B--234-:R-:W-:Y:S05]  /*1950*/  @!P0 BRA `(.L_x_153) ;  /* 0x0000000000108947 */ /* 0x01cfea0003800000 */
[----:B------:R-:W-:Y:S01]  /*1960*/  LEA R17, R5, R4, 0x8 ;  /* 0x0000000405117211 */ /* 0x000fe200078e40ff */
[----:B------:R-:W-:-:S04]  /*1970*/  IMAD.MOV.U32 R19, RZ, RZ, RZ ;  /* 0x000000ffff137224 */ /* 0x000fc800078e00ff */
[----:B0-----:R-:W-:-:S05]  /*1980*/  IMAD.WIDE.U32 R16, R17, 0x8, R2 ;  /* 0x0000000811107825 */ /* 0x001fca00078e0002 */
[----:B------:R1:W-:Y:S02]  /*1990*/  REDG.E.ADD.64.STRONG.GPU desc[UR20][R16.64], R18 ;  /* 0x000000121000798e */ /* 0x0003e4000c12e514 */
.L_x_153:
[----:B------:R-:W-:Y:S05]  /*19a0*/  BSYNC.RECONVERGENT B1 ;  /* 0x0000000000017941 */ /* 0x000fea0003800200 */
.L_x_152:
[----:B------:R-:W-:Y:S01]  /*19b0*/  ISETP.NE.AND P6, PT, R9, RZ, PT ;  /* 0x000000ff0900720c */ /* 0x000fe20003fc5270 */
[----:B------:R-:W-:Y:S01]  /*19c0*/  BSSY.RECONVERGENT B1, `(.L_x_154) ;  /* 0x000000e000017945 */ /* 0x000fe20003800200 */
[----:B------:R-:W-:Y:S02]  /*19d0*/  ISETP.NE.AND P0, PT, R22, RZ, PT ;  /* 0x000000ff1600720c */ /* 0x000fe40003f05270 */
[----:B0-----:R-:W-:Y:S02]  /*19e0*/  ISETP.NE.AND P1, PT, R14, RZ, PT ;  /* 0x000000ff0e00720c */ /* 0x001fe40003f25270 */
[----:B------:R-:W-:Y:S02]  /*19f0*/  ISETP.NE.AND P2, PT, R12, RZ, PT ;  /* 0x000000ff0c00720c */ /* 0x000fe40003f45270 */
[----:B------:R-:W-:Y:S02]  /*1a00*/  ISETP.NE.AND P3, PT, R6, RZ, PT ;  /* 0x000000ff0600720c */ /* 0x000fe40003f65270 */
[----:B------:R-:W-:-:S02]  /*1a10*/  ISETP.NE.AND P4, PT, R8, RZ, PT ;  /* 0x000000ff0800720c */ /* 0x000fc40003f85270 */
[----:B------:R-:W-:Y:S01]  /*1a20*/  ISETP.NE.AND P5, PT, R10, RZ, PT ;  /* 0x000000ff0a00720c */ /* 0x000fe20003fa5270 */
[----:B------:R-:W-:-:S12]  /*1a30*/  @!P6 BRA `(.L_x_155) ;  /* 0x000000000018e947 */ /* 0x000fd80003800000 */
[----:B-1----:R-:W-:Y:S02]  /*1a40*/  IMAD R17, R5, 0x100, R4 ;  /* 0x0000010005117824 */ /* 0x002fe400078e0204 */
[----:B------:R-:W-:Y:S02]  /*1a50*/  IMAD.MOV.U32 R18, RZ, RZ, R9 ;  /* 0x000000ffff127224 */ /* 0x000fe400078e0009 */
[----:B------:R-:W-:Y:S02]  /*1a60*/  VIADD R17, R17, 0x100 ;  /* 0x0000010011117836 */ /* 0x000fe40000000000 */
[----:B------:R-:W-:Y:S02]  /*1a70*/  IMAD.MOV.U32 R19, RZ, RZ, RZ ;  /* 0x000000ffff137224 */ /* 0x000fe400078e00ff */
[----:B------:R-:W-:-:S05]  /*1a80*/  IMAD.WIDE.U32 R16, R17, 0x8, R2 ;  /* 0x0000000811107825 */ /* 0x000fca00078e0002 */
[----:B------:R0:W-:Y:S02]  /*1a90*/  REDG.E.ADD.64.STRONG.GPU desc[UR20][R16.64], R18 ;  /* 0x000000121000798e */ /* 0x0001e4000c12e514 */
.L_x_155:
[----:B------:R-:W-:Y:S05]  /*1aa0*/  BSYNC.RECONVERGENT B1 ;  /* 0x0000000000017941 */ /* 0x000fea0003800200 */
.L_x_154:
[----:B------:R-:W-:Y:S04]  /*1ab0*/  BSSY.RECONVERGENT B1, `(.L_x_156) ;  /* 0x0000007000017945 */ /* 0x000fe80003800200 */
[----:B------:R-:W-:Y:S05]  /*1ac0*/  @!P0 BRA `(.L_x_157) ;  /* 0x0000000000148947 */ /* 0x000fea0003800000 */
[----:B01----:R-:W-:Y:S02]  /*1ad0*/  IMAD R17, R5, 0x100, R4 ;  /* 0x0000010005117824 */ /* 0x003fe400078e0204 */
[----:B------:R-:W-:-:S03]  /*1ae0*/  IMAD.MOV.U32 R23, RZ, RZ, RZ ;  /* 0x000000ffff177224 */ /* 0x000fc600078e00ff */
[----:B------:R-:W-:-:S05]  /*1af0*/  IADD3 R17, PT, PT, R17, 0x200, RZ ;  /* 0x0000020011117810 */ /* 0x000fca0007ffe0ff */
[----:B------:R-:W-:-:S05]  /*1b00*/  IMAD.WIDE.U32 R16, R17, 0x8, R2 ;  /* 0x0000000811107825 */ /* 0x000fca00078e0002 */
[----:B------:R2:W-:Y:S02]  /*1b10*/  REDG.E.ADD.64.STRONG.GPU desc[UR20][R16.64], R22 ;  /* 0x000000161000798e */ /* 0x0005e4000c12e514 */
.L_x_157:
[----:B------:R-:W-:Y:S05]  /*1b20*/  BSYNC.RECONVERGENT B1 ;  /* 0x0000000000017941 */ /* 0x000fea0003800200 */
.L_x_156:
[----:B------:R-:W-:Y:S04]  /*1b30*/  BSSY.RECONVERGENT B1, `(.L_x_158) ;  /* 0x0000007000017945 */ /* 0x000fe80003800200 */
[----:B------:R-:W-:Y:S05]  /*1b40*/  @!P1 BRA `(.L_x_159) ;  /* 0x0000000000149947 */ /* 0x000fea0003800000 */
[----:B012---:R-:W-:Y:S02]  /*1b50*/  IMAD R17, R5, 0x100, R4 ;  /* 0x0000010005117824 */ /* 0x007fe400078e0204 */
[----:B------:R-:W-:Y:S02]  /*1b60*/  IMAD.MOV.U32 R15, RZ, RZ, RZ ;  /* 0x000000ffff0f7224 */ /* 0x000fe400078e00ff */
[----:B------:R-:W-:-:S04]  /*1b70*/  VIADD R17, R17, 0x300 ;  /* 0x0000030011117836 */ /* 0x000fc80000000000 */
[----:B------:R-:W-:-:S05]  /*1b80*/  IMAD.WIDE.U32 R16, R17, 0x8, R2 ;  /* 0x0000000811107825 */ /* 0x000fca00078e0002 */
[----:B------:R3:W-:Y:S02]  /*1b90*/  REDG.E.ADD.64.STRONG.GPU desc[UR20][R16.64], R14 ;  /* 0x0000000e1000798e */ /* 0x0007e4000c12e514 */
.L_x_159:
[----:B------:R-:W-:Y:S05]  /*1ba0*/  BSYNC.RECONVERGENT B1 ;  /* 0x0000000000017941 */ /* 0x000fea0003800200 */
.L_x_158:
[----:B------:R-:W-:Y:S04]  /*1bb0*/  BSSY.RECONVERGENT B1, `(.L_x_160) ;  /* 0x0000007000017945 */ /* 0x000fe80003800200 */
[----:B------:R-:W-:Y:S05]  /*1bc0*/  @!P2 BRA `(.L_x_161) ;  /* 0x000000000014a947 */ /* 0x000fea0003800000 */
[----:B---3--:R-:W-:Y:S02]  /*1bd0*/  IMAD R15, R5, 0x100, R4 ;  /* 0x00000100050f7824 */ /* 0x008fe400078e0204 */
[----:B------:R-:W-:Y:S02]  /*1be0*/  HFMA2 R13, -RZ, RZ, 0, 0 ;  /* 0x00000000ff0d7431 */ /* 0x000fe400000001ff */
[----:B------:R-:W-:-:S04]  /*1bf0*/  VIADD R15, R15, 0x400 ;  /* 0x000004000f0f7836 */ /* 0x000fc80000000000 */
[----:B------:R-:W-:-:S05]  /*1c00*/  IMAD.WIDE.U32 R14, R15, 0x8, R2 ;  /* 0x000000080f0e7825 */ /* 0x000fca00078e0002 */
[----:B------:R4:W-:Y:S02]  /*1c10*/  REDG.E.ADD.64.STRONG.GPU desc[UR20][R14.64], R12 ;  /* 0x0000000c0e00798e */ /* 0x0009e4000c12e514 */
.L_x_161:
[----:B------:R-:W-:Y:S05]  /*1c20*/  BSYNC.RECONVERGENT B1 ;  /* 0x0000000000017941 */ /* 0x000fea0003800200 */
.L_x_160:
[----:B------:R-:W-:Y:S04]  /*1c30*/  BSSY.RECONVERGENT B1, `(.L_x_162) ;  /* 0x0000007000017945 */ /* 0x000fe80003800200 */
[----:B------:R-:W-:Y:S05]  /*1c40*/  @!P3 BRA `(.L_x_163) ;  /* 0x000000000014b947 */ /* 0x000fea0003800000 */
[----:B----4-:R-:W-:Y:S02]  /*1c50*/  IMAD R13, R5, 0x100, R4 ;  /* 0x00000100050d7824 */ /* 0x010fe400078e0204 */
[----:B------:R-:W-:Y:S02]  /*1c60*/  IMAD.MOV.U32 R7, RZ, RZ, RZ ;  /* 0x000000ffff077224 */ /* 0x000fe400078e00ff */
[----:B------:R-:W-:-:S04]  /*1c70*/  VIADD R13, R13, 0x500 ;  /* 0x000005000d0d7836 */ /* 0x000fc80000000000 */
[----:B------:R-:W-:-:S05]  /*1c80*/  IMAD.WIDE.U32 R12, R13, 0x8, R2 ;  /* 0x000000080d0c7825 */ /* 0x000fca00078e0002 */
[----:B------:R4:W-:Y:S02]  /*1c90*/  REDG.E.ADD.64.STRONG.GPU desc[UR20][R12.64], R6 ;  /* 0x000000060c00798e */ /* 0x0009e4000c12e514 */
.L_x_163:
[----:B------:R-:W-:Y:S05]  /*1ca0*/  BSYNC.RECONVERGENT B1 ;  /* 0x0000000000017941 */ /* 0x000fea0003800200 */
.L_x_162:
[----:B------:R-:W-:Y:S04]  /*1cb0*/  BSSY.RECONVERGENT B1, `(.L_x_164) ;  /* 0x0000007000017945 */ /* 0x000fe80003800200 */
[----:B------:R-:W-:Y:S05]  /*1cc0*/  @!P4 BRA `(.L_x_165) ;  /* 0x000000000014c947 */ /* 0x000fea0003800000 */
[----:B----4-:R-:W-:Y:S02]  /*1cd0*/  IMAD R7, R5, 0x100, R4 ;  /* 0x0000010005077824 */ /* 0x010fe400078e0204 */
[----:B------:R-:W-:Y:S02]  /*1ce0*/  IMAD.MOV.U32 R9, RZ, RZ, RZ ;  /* 0x000000ffff097224 */ /* 0x000fe400078e00ff */
[----:B------:R-:W-:-:S04]  /*1cf0*/  VIADD R7, R7, 0x600 ;  /* 0x0000060007077836 */ /* 0x000fc80000000000 */
[----:B------:R-:W-:-:S05]  /*1d00*/  IMAD.WIDE.U32 R6, R7, 0x8, R2 ;  /* 0x0000000807067825 */ /* 0x000fca00078e0002 */
[----:B------:R4:W-:Y:S02]  /*1d10*/  REDG.E.ADD.64.STRONG.GPU desc[UR20][R6.64], R8 ;  /* 0x000000080600798e */ /* 0x0009e4000c12e514 */
.L_x_165:
[----:B------:R-:W-:Y:S05]  /*1d20*/  BSYNC.RECONVERGENT B1 ;  /* 0x0000000000017941 */ /* 0x000fea0003800200 */
.L_x_164:
[----:B------:R-:W-:Y:S04]  /*1d30*/  BSSY.RECONVERGENT B1, `(.L_x_166) ;  /* 0x0000007000017945 */ /* 0x000fe80003800200 */
[----:B------:R-:W-:Y:S05]  /*1d40*/  @!P5 BRA `(.L_x_167) ;  /* 0x000000000014d947 */ /* 0x000fea0003800000 */
[----:B----4-:R-:W-:Y:S01]  /*1d50*/  LEA R7, R5, R4, 0x8 ;  /* 0x0000000405077211 */ /* 0x010fe200078e40ff */
[----:B------:R-:W-:-:S04]  /*1d60*/  IMAD.MOV.U32 R11, RZ, RZ, RZ ;  /* 0x000000ffff0b7224 */ /* 0x000fc800078e00ff */
[----:B------:R-:W-:-:S04]  /*1d70*/  VIADD R7, R7, 0x700 ;  /* 0x0000070007077836 */ /* 0x000fc80000000000 */
[----:B------:R-:W-:-:S05]  /*1d80*/  IMAD.WIDE.U32 R6, R7, 0x8, R2 ;  /* 0x0000000807067825 */ /* 0x000fca00078e0002 */
[----:B------:R4:W-:Y:S02]  /*1d90*/  REDG.E.ADD.64.STRONG.GPU desc[UR20][R6.64], R10 ;  /* 0x0000000a0600798e */ /* 0x0009e4000c12e514 */
.L_x_167:
[----:B------:R-:W-:Y:S05]  /*1da0*/  BSYNC.RECONVERGENT B1 ;  /* 0x0000000000017941 */ /* 0x000fea0003800200 */
.L_x_166:
[----:B------:R-:W-:-:S05]  /*1db0*/  VIADD R5, R5, 0x8 ;  /* 0x0000000805057836 */ /* 0x000fca0000000000 */
[----:B------:R-:W-:-:S13]  /*1dc0*/  ISETP.NE.AND P0, PT, R5, UR27, PT ;  /* 0x0000001b05007c0c */ /* 0x000fda000bf05270 */
[----:B------:R-:W-:Y:S05]  /*1dd0*/  @P0 BRA `(.L_x_168) ;  /* 0xfffffff800b00947 */ /* 0x000fea000383ffff */
[----:B------:R-:W-:-:S07]  /*1de0*/  IMAD.U32 R3, RZ, RZ, UR27 ;  /* 0x0000001bff037e24 */ /* 0x000fce000f8e00ff */
.L_x_151:
[----:B------:R-:W-:Y:S02]  /*1df0*/  UISETP.NE.AND UP0, UPT, UR24, URZ, UPT ;  /* 0x000000ff1800728c */ /* 0x000fe4000bf05270 */
[----:B----45:R-:W-:Y:S02]  /*1e00*/  IMAD.U32 R8, RZ, RZ, UR24 ;  /* 0x00000018ff087e24 */ /* 0x030fe4000f8e00ff */
[----:B-1----:R-:W-:-:S03]  /*1e10*/  IMAD.U32 R5, RZ, RZ, UR25 ;  /* 0x00000019ff057e24 */ /* 0x002fc6000f8e00ff */
[----:B------:R-:W-:Y:S01]  /*1e20*/  IADD3 R8, PT, PT, R8, -0x1, RZ ;  /* 0xffffffff08087810 */ /* 0x000fe20007ffe0ff */
[----:B------:R-:W-:Y:S01]  /*1e30*/  VIADD R5, R5, 0xffffffff ;  /* 0xffffffff05057836 */ /* 0x000fe20000000000 */
[----:B------:R-:W-:Y:S06]  /*1e40*/  BRA.U !UP0, `(.L_x_169) ;  /* 0x0000000508707547 */ /* 0x000fec000b800000 */
[----:B------:R-:W-:-:S13]  /*1e50*/  ISETP.GE.U32.AND P0, PT, R8, 0x3, PT ;  /* 0x000000030800780c */ /* 0x000fda0003f06070 */
[----:B------:R-:W-:Y:S05]  /*1e60*/  @!P0 BRA `(.L_x_170) ;  /* 0x0000000000bc8947 */ /* 0x000fea0003800000 */
[----:B------:R-:W-:Y:S01]  /*1e70*/  IMAD R7, R3, 0x400, R0 ;  /* 0x0000040003077824 */ /* 0x000fe200078e0200 */
[----:B------:R-:W-:Y:S04]  /*1e80*/  BSSY.RECONVERGENT B1, `(.L_x_171) ;  /* 0x000000f000017945 */ /* 0x000fe80003800200 */
[----:B------:R-:W1:Y:S04]  /*1e90*/  LDS R12, [R7] ;  /* 0x00000000070c7984 */ /* 0x000e680000000800 */
[----:B------:R-:W4:Y:S04]  /*1ea0*/  LDS R9, [R7+0x400] ;  /* 0x0004000007097984 */ /* 0x000f280000000800 */
[----:B------:R-:W5:Y:S04]  /*1eb0*/  LDS R6, [R7+0x800] ;  /* 0x0008000007067984 */ /* 0x000f680000000800 */
[----:B------:R-:W0:Y:S01]  /*1ec0*/  LDS R2, [R7+0xc00] ;  /* 0x000c000007027984 */ /* 0x000e220000000800 */
[----:B-1----:R-:W-:-:S02]  /*1ed0*/  ISETP.NE.AND P0, PT, R12, RZ, PT ;  /* 0x000000ff0c00720c */ /* 0x002fc40003f05270 */
[----:B----4-:R-:W-:Y:S02]  /*1ee0*/  ISETP.NE.AND P1, PT, R9, RZ, PT ;  /* 0x000000ff0900720c */ /* 0x010fe40003f25270 */
[----:B-----5:R-:W-:Y:S02]  /*1ef0*/  ISETP.NE.AND P2, PT, R6, RZ, PT ;  /* 0x000000ff0600720c */ /* 0x020fe40003f45270 */
[----:B0-----:R-:W-:-:S07]  /*1f00*/  ISETP.NE.AND P3, PT, R2, RZ, PT ;  /* 0x000000ff0200720c */ /* 0x001fce0003f65270 */
[----:B------:R-:W-:Y:S06]  /*1f10*/  @!P0 BRA `(.L_x_172) ;  /* 0x0000000000148947 */ /* 0x000fec0003800000 */
[----:B------:R-:W0:Y:S01]  /*1f20*/  LDC.64 R10, c[0x0][0x380] ;  /* 0x0000e000ff0a7b82 */ /* 0x000e220000000a00 */
[----:B------:R-:W-:Y:S02]  /*1f30*/  IMAD R7, R3, 0x100, R4 ;  /* 0x0000010003077824 */ /* 0x000fe400078e0204 */
[----:B------:R-:W-:Y:S02]  /*1f40*/  IMAD.MOV.U32 R13, RZ, RZ, RZ ;  /* 0x000000ffff0d7224 */ /* 0x000fe400078e00ff */
[----:B0-----:R-:W-:-:S05]  /*1f50*/  IMAD.WIDE.U32 R10, R7, 0x8, R10 ;  /* 0x00000008070a7825 */ /* 0x001fca00078e000a */
[----:B------:R0:W-:Y:S02]  /*1f60*/  REDG.E.ADD.64.STRONG.GPU desc[UR20][R10.64], R12 ;  /* 0x0000000c0a00798e */ /* 0x0001e4000c12e514 */
.L_x_172:
[----:B------:R-:W-:Y:S05]  /*1f70*/  BSYNC.RECONVERGENT B1 ;  /* 0x0000000000017941 */ /* 0x000fea0003800200 */
.L_x_171:
[----:B------:R-:W-:Y:S04]  /*1f80*/  BSSY.RECONVERGENT B1, `(.L_x_173) ;  /* 0x0000009000017945 */ /* 0x000fe80003800200 */
[----:B------:R-:W-:Y:S05]  /*1f90*/  @!P1 BRA `(.L_x_174) ;  /* 0x00000000001c9947 */ /* 0x000fea0003800000 */
[----:B0-----:R-:W0:Y:S01]  /*1fa0*/  LDC.64 R10, c[0x0][0x380] ;  /* 0x0000e000ff0a7b82 */ /* 0x001e220000000a00 */
[----:B------:R-:W-:Y:S01]  /*1fb0*/  IMAD R7, R3, 0x100, R4 ;  /* 0x0000010003077824 */ /* 0x000fe200078e0204 */
[----:B------:R-:W-:Y:S01]  /*1fc0*/  MOV R12, R9 ;  /* 0x00000009000c7202 */ /* 0x000fe20000000f00 */
[----:B------:R-:W-:Y:S02]  /*1fd0*/  IMAD.MOV.U32 R13, RZ, RZ, RZ ;  /* 0x000000ffff0d7224 */ /* 0x000fe400078e00ff */
[----:B------:R-:W-:-:S04]  /*1fe0*/  VIADD R7, R7, 0x100 ;  /* 0x0000010007077836 */ /* 0x000fc80000000000 */
[----:B0-----:R-:W-:-:S05]  /*1ff0*/  IMAD.WIDE.U32 R10, R7, 0x8, R10 ;  /* 0x00000008070a7825 */ /* 0x001fca00078e000a */
[----:B------:R1:W-:Y:S02]  /*2000*/  REDG.E.ADD.64.STRONG.GPU desc[UR20][R10.64], R12 ;  /* 0x0000000c0a00798e */ /* 0x0003e4000c12e514 */
.L_x_174:
[----:B------:R-:W-:Y:S05]  /*2010*/  BSYNC.RECONVERGENT B1 ;  /* 0x0000000000017941 */ /* 0x000fea0003800200 */
.L_x_173:
[----:B------:R-:W-:Y:S04]  /*2020*/  BSSY.RECONVERGENT B1, `(.L_x_175) ;  /* 0x0000008000017945 */ /* 0x000fe80003800200 */
[----:B------:R-:W-:Y:S05]  /*2030*/  @!P2 BRA `(.L_x_176) ;  /* 0x000000000018a947 */ /* 0x000fea0003800000 */
[----:B01----:R-:W0:Y:S01]  /*2040*/  LDC.64 R10, c[0x0][0x380] ;  /* 0x0000e000ff0a7b82 */ /* 0x003e220000000a00 */
[----:B------:R-:W-:-:S04]  /*2050*/  IMAD R7, R3, 0x100, R4 ;  /* 0x0000010003077824 */ /* 0x000fc800078e0204 */
[----:B------:R-:W-:-:S04]  /*2060*/  VIADD R7, R7, 0x200 ;  /* 0x0000020007077836 */ /* 0x000fc80000000000 */
[----:B0-----:R-:W-:-:S04]  /*2070*/  IMAD.WIDE.U32 R10, R7, 0x8, R10 ;  /* 0x00000008070a7825 */ /* 0x001fc800078e000a */
[----:B------:R-:W-:-:S05]  /*2080*/  IMAD.MOV.U32 R7, RZ, RZ, RZ ;  /* 0x000000ffff077224 */ /* 0x000fca00078e00ff */
[----:B------:R4:W-:Y:S02]  /*2090*/  REDG.E.ADD.64.STRONG.GPU desc[UR20][R10.64], R6 ;  /* 0x000000060a00798e */ /* 0x0009e4000c12e514 */
.L_x_176:
[----:B------:R-:W-:Y:S05]  /*20a0*/  BSYNC.RECONVERGENT B1 ;  /* 0x0000000000017941 */ /* 0x000fea0003800200 */
.L_x_175:
[----:B------:R-:W-:Y:S04]  /*20b0*/  BSSY.RECONVERGENT B1, `(.L_x_177) ;  /* 0x0000009000017945 */ /* 0x000fe80003800200 */
[----:B------:R-:W-:Y:S05]  /*20c0*/  @!P3 BRA `(.L_x_178) ;  /* 0x00000000001cb947 */ /* 0x000fea0003800000 */
[----:B----4-:R-:W4:Y:S01]  /*20d0*/  LDC.64 R6, c[0x0][0x380] ;  /* 0x0000e000ff067b82 */ /* 0x010f220000000a00 */
[----:B------:R-:W-:Y:S01]  /*20e0*/  IMAD R9, R3, 0x100, R4 ;  /* 0x0000010003097824 */ /* 0x000fe200078e0204 */
[----:B01----:R-:W-:Y:S01]  /*20f0*/  MOV R10, R2 ;  /* 0x00000002000a7202 */ /* 0x003fe20000000f00 */
[----:B------:R-:W-:Y:S02]  /*2100*/  IMAD.MOV.U32 R11, RZ, RZ, RZ ;  /* 0x000000ffff0b7224 */ /* 0x000fe400078e00ff */
[----:B------:R-:W-:-:S04]  /*2110*/  VIADD R9, R9, 0x300 ;  /* 0x0000030009097836 */ /* 0x000fc80000000000 */
[----:B----4-:R-:W-:-:S05]  /*2120*/  IMAD.WIDE.U32 R6, R9, 0x8, R6 ;  /* 0x0000000809067825 */ /* 0x010fca00078e0006 */
[----:B------:R0:W-:Y:S02]  /*2130*/  REDG.E.ADD.64.STRONG.GPU desc[UR20][R6.64], R10 ;  /* 0x0000000a0600798e */ /* 0x0001e4000c12e514 */
.L_x_178:
[----:B------:R-:W-:Y:S05]  /*2140*/  BSYNC.RECONVERGENT B1 ;  /* 0x0000000000017941 */ /* 0x000fea0003800200 */
.L_x_177:
[----:B------:R-:W-:-:S07]  /*2150*/  VIADD R3, R3, 0x4 ;  /* 0x0000000403037836 */ /* 0x000fce0000000000 */
.L_x_170:
[----:B------:R-:W-:Y:S01]  /*2160*/  UISETP.NE.AND UP0, UPT, UR25, URZ, UPT ;  /* 0x000000ff1900728c */ /* 0x000fe2000bf05270 */
[----:B------:R-:W-:Y:S08]  /*2170*/  BSSY.RECONVERGENT B1, `(.L_x_169) ;  /* 0x0000029000017945 */ /* 0x000ff00003800200 */
[----:B------:R-:W-:Y:S05]  /*2180*/  BRA.U !UP0, `(.L_x_179) ;  /* 0x00000001089c7547 */ /* 0x000fea000b800000 */
[----:B------:R-:W-:-:S13]  /*2190*/  ISETP.NE.AND P0, PT, R5, RZ, PT ;  /* 0x000000ff0500720c */ /* 0x000fda0003f05270 */
[----:B------:R-:W-:Y:S05]  /*21a0*/  @!P0 BRA `(.L_x_180) ;  /* 0x0000000000648947 */ /* 0x000fea0003800000 */
[----:B0---4-:R-:W-:Y:S01]  /*21b0*/  IMAD R6, R3, 0x400, R0 ;  /* 0x0000040003067824 */ /* 0x011fe200078e0200 */
[----:B------:R-:W-:Y:S04]  /*21c0*/  BSSY.RECONVERGENT B2, `(.L_x_181) ;  /* 0x000000c000027945 */ /* 0x000fe80003800200 */
[----:B------:R-:W0:Y:S04]  /*21d0*/  LDS R2, [R6] ;  /* 0x0000000006027984 */ /* 0x000e280000000800 */
[----:B------:R-:W4:Y:S01]  /*21e0*/  LDS R9, [R6+0x400] ;  /* 0x0004000006097984 */ /* 0x000f220000000800 */
[----:B0-----:R-:W-:-:S02]  /*21f0*/  ISETP.NE.AND P0, PT, R2, RZ, PT ;  /* 0x000000ff0200720c */ /* 0x001fc40003f05270 */
[----:B----4-:R-:W-:-:S11]  /*2200*/  ISETP.NE.AND P1, PT, R9, RZ, PT ;  /* 0x000000ff0900720c */ /* 0x010fd60003f25270 */
[----:B------:R-:W-:Y:S05]  /*2210*/  @!P0 BRA `(.L_x_182) ;  /* 0x0000000000188947 */ /* 0x000fea0003800000 */
[----:B------:R-:W0:Y:S01]  /*2220*/  LDC.64 R6, c[0x0][0x380] ;  /* 0x0000e000ff067b82 */ /* 0x000e220000000a00 */
[----:B-1----:R-:W-:-:S04]  /*2230*/  IMAD R11, R3, 0x100, R4 ;  /* 0x00000100030b7824 */ /* 0x002fc800078e0204 */
[----:B0-----:R-:W-:-:S04]  /*2240*/  IMAD.WIDE.U32 R10, R11, 0x8, R6 ;  /* 0x000000080b0a7825 */ /* 0x001fc800078e0006 */
[----:B------:R-:W-:Y:S02]  /*2250*/  IMAD.MOV.U32 R6, RZ, RZ, R2 ;  /* 0x000000ffff067224 */ /* 0x000fe400078e0002 */
[----:B------:R-:W-:-:S05]  /*2260*/  IMAD.MOV.U32 R7, RZ, RZ, RZ ;  /* 0x000000ffff077224 */ /* 0x000fca00078e00ff */
[----:B------:R0:W-:Y:S02]  /*2270*/  REDG.E.ADD.64.STRONG.GPU desc[UR20][R10.64], R6 ;  /* 0x000000060a00798e */ /* 0x0001e4000c12e514 */
.L_x_182:
[----:B------:R-:W-:Y:S05]  /*2280*/  BSYNC.RECONVERGENT B2 ;  /* 0x0000000000027941 */ /* 0x000fea0003800200 */
.L_x_181:
[----:B------:R-:W-:Y:S04]  /*2290*/  BSSY.RECONVERGENT B2, `(.L_x_183) ;  /* 0x0000009000027945 */ /* 0x000fe80003800200 */
[----:B------:R-:W-:Y:S05]  /*22a0*/  @!P1 BRA `(.L_x_184) ;  /* 0x00000000001c9947 */ /* 0x000fea0003800000 */
[----:B0-----:R-:W0:Y:S01]  /*22b0*/  LDC.64 R6, c[0x0][0x380] ;  /* 0x0000e000ff067b82 */ /* 0x001e220000000a00 */
[----:B------:R-:W-:-:S05]  /*22c0*/  LEA R2, R3, R4, 0x8 ;  /* 0x0000000403027211 */ /* 0x000fca00078e40ff */
[----:B-1----:R-:W-:-:S04]  /*22d0*/  VIADD R11, R2, 0x100 ;  /* 0x00000100020b7836 */ /* 0x002fc80000000000 */
[----:B0-----:R-:W-:-:S04]  /*22e0*/  IMAD.WIDE.U32 R10, R11, 0x8, R6 ;  /* 0x000000080b0a7825 */ /* 0x001fc800078e0006 */
[----:B------:R-:W-:Y:S02]  /*22f0*/  IMAD.MOV.U32 R6, RZ, RZ, R9 ;  /* 0x000000ffff067224 */ /* 0x000fe400078e0009 */
[----:B------:R-:W-:-:S05]  /*2300*/  IMAD.MOV.U32 R7, RZ, RZ, RZ ;  /* 0x000000ffff077224 */ /* 0x000fca00078e00ff */
[----:B------:R4:W-:Y:S02]  /*2310*/  REDG.E.ADD.64.STRONG.GPU desc[UR20][R10.64], R6 ;  /* 0x000000060a00798e */ /* 0x0009e4000c12e514 */
.L_x_184:
[----:B------:R-:W-:Y:S05]  /*2320*/  BSYNC.RECONVERGENT B2 ;  /* 0x0000000000027941 */ /* 0x000fea0003800200 */
.L_x_183:
[----:B------:R-:W-:-:S07]  /*2330*/  VIADD R3, R3, 0x2 ;  /* 0x0000000203037836 */ /* 0x000fce0000000000 */
.L_x_180:
[----:B------:R-:W-:-:S09]  /*2340*/  UISETP.NE.AND UP0, UPT, UR9, URZ, UPT ;  /* 0x000000ff0900728c */ /* 0x000fd2000bf05270 */
[----:B------:R-:W-:Y:S05]  /*2350*/  BRA.U !UP0, `(.L_x_179) ;  /* 0x0000000108287547 */ /* 0x000fea000b800000 */
[----:B------:R-:W-:-:S05]  /*2360*/  IMAD R2, R3, 0x400, R0 ;  /* 0x0000040003027824 */ /* 0x000fca00078e0200 */
[----:B------:R-:W5:Y:S02]  /*2370*/  LDS R9, [R2] ;  /* 0x0000000002097984 */ /* 0x000f640000000800 */
[----:B-----5:R-:W-:-:S13]  /*2380*/  ISETP.NE.AND P0, PT, R9, RZ, PT ;  /* 0x000000ff0900720c */ /* 0x020fda0003f05270 */
[----:B------:R-:W-:Y:S05]  /*2390*/  @!P0 BRA `(.L_x_179) ;  /* 0x0000000000188947 */ /* 0x000fea0003800000 */
[----:B0---4-:R-:W0:Y:S01]  /*23a0*/  LDC.64 R6, c[0x0][0x380] ;  /* 0x0000e000ff067b82 */ /* 0x011e220000000a00 */
[----:B------:R-:W-:-:S04]  /*23b0*/  IMAD R3, R3, 0x100, R4 ;  /* 0x0000010003037824 */ /* 0x000fc800078e0204 */
[----:B0-----:R-:W-:Y:S01]  /*23c0*/  IMAD.WIDE.U32 R2, R3, 0x8, R6 ;  /* 0x0000000803027825 */ /* 0x001fe200078e0006 */
[----:B------:R-:W-:-:S03]  /*23d0*/  MOV R6, R9 ;  /* 0x0000000900067202 */ /* 0x000fc60000000f00 */
[----:B------:R-:W-:-:S05]  /*23e0*/  IMAD.MOV.U32 R7, RZ, RZ, RZ ;  /* 0x000000ffff077224 */ /* 0x000fca00078e00ff */
[----:B------:R0:W-:Y:S02]  /*23f0*/  REDG.E.ADD.64.STRONG.GPU desc[UR20][R2.64], R6 ;  /* 0x000000060200798e */ /* 0x0001e4000c12e514 */
.L_x_179:
[----:B------:R-:W-:Y:S05]  /*2400*/  BSYNC.RECONVERGENT B1 ;  /* 0x0000000000017941 */ /* 0x000fea0003800200 */
.L_x_169:
[----:B------:R-:W-:-:S13]  /*2410*/  ISETP.GT.U32.AND P0, PT, R4, 0x7f, PT ;  /* 0x0000007f0400780c */ /* 0x000fda0003f04070 */
[----:B------:R-:W-:Y:S05]  /*2420*/  @P0 BRA `(.L_x_150) ;  /* 0x0000000800900947 */ /* 0x000fea0003800000 */
[----:B------:R-:W-:Y:S01]  /*2430*/  UISETP.GE.U32.AND UP0, UPT, UR22, 0x7, UPT ;  /* 0x000000071600788c */ /* 0x000fe2000bf06070 */
[----:B0-----:R-:W-:-:S08]  /*2440*/  IMAD.MOV.U32 R3, RZ, RZ, RZ ;  /* 0x000000ffff037224 */ /* 0x001fd000078e00ff */
[----:B------:R-:W-:Y:S05]  /*2450*/  BRA.U !UP0, `(.L_x_185) ;  /* 0x0000000508147547 */ /* 0x000fea000b800000 */
[----:B------:R-:W0:Y:S01]  /*2460*/  LDC.64 R2, c[0x0][0x380] ;  /* 0x0000e000ff027b82 */ /* 0x000e220000000a00 */
[----:B------:R-:W-:-:S07]  /*2470*/  IMAD.MOV.U32 R9, RZ, RZ, RZ ;  /* 0x000000ffff097224 */ /* 0x000fce00078e00ff */
.L_x_202:
[C---:B01--4-:R-:W-:Y:S01]  /*2480*/  IMAD R11, R9.reuse, 0x400, R0 ;  /* 0x00000400090b7824 */ /* 0x053fe200078e0200 */
[----:B------:R-:W-:Y:S01]  /*2490*/  BSSY.RECONVERGENT B1, `(.L_x_186) ;  /* 0x0000011000017945 */ /* 0x000fe20003800200 */
[C---:B--23--:R-:W-:Y:S02]  /*24a0*/  IMAD R7, R9.reuse, 0x100, R4 ;  /* 0x0000010009077824 */ /* 0x04cfe400078e0204 */
[----:B------:R-:W-:Y:S01]  /*24b0*/  VIADD R9, R9, 0x8 ;  /* 0x0000000809097836 */ /* 0x000fe20000000000 */
[----:B---3--:R-:W1:Y:S01]  /*24c0*/  LDS R14, [R11+0x200] ;  /* 0x000200000b0e7984 */ /* 0x008e620000000800 */
[----:B0-----:R-:W-:-:S03]  /*24d0*/  IMAD.WIDE.U32 R6, R7, 0x8, R2 ;  /* 0x0000000807067825 */ /* 0x001fc600078e0002 */
[----:B------:R-:W0:Y:S04]  /*24e0*/  LDS R13, [R11+0x600] ;  /* 0x000600000b0d7984 */ /* 0x000e280000000800 */
[----:B--2---:R2:W3:Y:S04]  /*24f0*/  LDS R17, [R11+0xa00] ;  /* 0x000a00000b117984 */ /* 0x0044e80000000800 */
[----:B------:R2:W4:Y:S04]  /*2500*/  LDS R18, [R11+0xe00] ;  /* 0x000e00000b127984 */ /* 0x0005280000000800 */
[----:B------:R2:W2:Y:S04]  /*2510*/  LDS R19, [R11+0x1200] ;  /* 0x001200000b137984 */ /* 0x0004a80000000800 */
[----:B------:R0:W2:Y:S04]  /*2520*/  LDS R16, [R11+0x1600] ;  /* 0x001600000b107984 */ /* 0x0000a80000000800 */
[----:B------:R0:W2:Y:S04]  /*2530*/  LDS R12, [R11+0x1a00] ;  /* 0x001a00000b0c7984 */ /* 0x0000a80000000800 */
[----:B------:R0:W2:Y:S01]  /*2540*/  LDS R10, [R11+0x1e00] ;  /* 0x001e00000b0a7984 */ /* 0x0000a20000000800 */
[----:B-1----:R-:W-:-:S02]  /*2550*/  ISETP.NE.AND P0, PT, R14, RZ, PT ;  /* 0x000000ff0e00720c */ /* 0x002fc40003f05270 */
[----:B0-----:R-:W-:-:S11]  /*2560*/  ISETP.NE.AND P1, PT, R13, RZ, PT ;  /* 0x000000ff0d00720c */ /* 0x001fd60003f25270 */
[----:B---34-:R-:W-:Y:S05]  /*2570*/  @!P0 BRA `(.L_x_187) ;  /* 0x0000000000088947 */ /* 0x018fea0003800000 */
[----:B------:R-:W-:-:S05]  /*2580*/  HFMA2 R15, -RZ, RZ, 0, 0 ;  /* 0x00000000ff0f7431 */ /* 0x000fca00000001ff */
[----:B------:R0:W-:Y:S02]  /*2590*/  REDG.E.ADD.64.STRONG.GPU desc[UR20][R6.64+0x400], R14 ;  /* 0x0004000e0600798e */ /* 0x0001e4000c12e514 */
.L_x_187:
[----:B------:R-:W-:Y:S05]  /*25a0*/  BSYNC.RECONVERGENT B1 ;  /* 0x0000000000017941 */ /* 0x000fea0003800200 */
.L_x_186:
[----:B------:R-:W-:Y:S04]  /*25b0*/  BSSY.RECONVERGENT B1, `(.L_x_188) ;  /* 0x0000005000017945 */ /* 0x000fe80003800200 */
[----:B------:R-:W-:Y:S05]  /*25c0*/  @!P1 BRA `(.L_x_189) ;  /* 0x00000000000c9947 */ /* 0x000fea0003800000 */
[----:B0-----:R-:W-:Y:S02]  /*25d0*/  IMAD.MOV.U32 R14, RZ, RZ, R13 ;  /* 0x000000ffff0e7224 */ /* 0x001fe400078e000d */
[----:B------:R-:W-:-:S05]  /*25e0*/  IMAD.MOV.U32 R15, RZ, RZ, RZ ;  /* 0x000000ffff0f7224 */ /* 0x000fca00078e00ff */
[----:B------:R1:W-:Y:S02]  /*25f0*/  REDG.E.ADD.64.STRONG.GPU desc[UR20][R6.64+0xc00], R14 ;  /* 0x000c000e0600798e */ /* 0x0003e4000c12e514 */
.L_x_189:
[----:B------:R-:W-:Y:S05]  /*2600*/  BSYNC.RECONVERGENT B1 ;  /* 0x0000000000017941 */ /* 0x000fea0003800200 */
.L_x_188:
[----:B------:R-:W-:Y:S01]  /*2610*/  ISETP.NE.AND P6, PT, R17, RZ, PT ;  /* 0x000000ff1100720c */ /* 0x000fe20003fc5270 */
[----:B------:R-:W-:Y:S01]  /*2620*/  BSSY.RECONVERGENT B1, `(.L_x_190) ;  /* 0x000000b000017945 */ /* 0x000fe20003800200 */
[----:B------:R-:W-:Y:S02]  /*2630*/  ISETP.NE.AND P0, PT, R9, UR27, PT ;  /* 0x0000001b09007c0c */ /* 0x000fe4000bf05270 */
[----:B------:R-:W-:Y:S02]  /*2640*/  ISETP.NE.AND P1, PT, R18, RZ, PT ;  /* 0x000000ff1200720c */ /* 0x000fe40003f25270 */
[----:B--2---:R-:W-:Y:S02]  /*2650*/  ISETP.NE.AND P2, PT, R19, RZ, PT ;  /* 0x000000ff1300720c */ /* 0x004fe40003f45270 */
[----:B------:R-:W-:Y:S02]  /*2660*/  ISETP.NE.AND P3, PT, R16, RZ, PT ;  /* 0x000000ff1000720c */ /* 0x000fe40003f65270 */
[----:B------:R-:W-:-:S02]  /*2670*/  ISETP.NE.AND P4, PT, R12, RZ, PT ;  /* 0x000000ff0c00720c */ /* 0x000fc40003f85270 */
[----:B------:R-:W-:Y:S01]  /*2680*/  ISETP.NE.AND P5, PT, R10, RZ, PT ;  /* 0x000000ff0a00720c */ /* 0x000fe20003fa5270 */
[----:B------:R-:W-:-:S12]  /*2690*/  @!P6 BRA `(.L_x_191) ;  /* 0x00000000000ce947 */ /* 0x000fd80003800000 */
[----:B01----:R-:W-:Y:S02]  /*26a0*/  IMAD.MOV.U32 R14, RZ, RZ, R17 ;  /* 0x000000ffff0e7224 */ /* 0x003fe400078e0011 */
[----:B------:R-:W-:-:S05]  /*26b0*/  IMAD.MOV.U32 R15, RZ, RZ, RZ ;  /* 0x000000ffff0f7224 */ /* 0x000fca00078e00ff */
[----:B------:R2:W-:Y:S02]  /*26c0*/  REDG.E.ADD.64.STRONG.GPU desc[UR20][R6.64+0x1400], R14 ;  /* 0x0014000e0600798e */ /* 0x0005e4000c12e514 */
.L_x_191:
[----:B------:R-:W-:Y:S05]  /*26d0*/  BSYNC.RECONVERGENT B1 ;  /* 0x0000000000017941 */ /* 0x000fea0003800200 */
.L_x_190:
[----:B------:R-:W-:Y:S04]  /*26e0*/  BSSY.RECONVERGENT B1, `(.L_x_192) ;  /* 0x0000005000017945 */ /* 0x000fe80003800200 */
[----:B------:R-:W-:Y:S05]  /*26f0*/  @!P1 BRA `(.L_x_193) ;  /* 0x00000000000c9947 */ /* 0x000fea0003800000 */
[----:B012---:R-:W-:Y:S02]  /*2700*/  IMAD.MOV.U32 R14, RZ, RZ, R18 ;  /* 0x000000ffff0e7224 */ /* 0x007fe400078e0012 */
[----:B------:R-:W-:-:S05]  /*2710*/  IMAD.MOV.U32 R15, RZ, RZ, RZ ;  /* 0x000000ffff0f7224 */ /* 0x000fca00078e00ff */
[----:B------:R3:W-:Y:S02]  /*2720*/  REDG.E.ADD.64.STRONG.GPU desc[UR20][R6.64+0x1c00], R14 ;  /* 0x001c000e0600798e */ /* 0x0007e4000c12e514 */
.L_x_193:
[----:B------:R-:W-:Y:S05]  /*2730*/  BSYNC.RECONVERGENT B1 ;  /* 0x0000000000017941 */ /* 0x000fea0003800200 */
.L_x_192:
[----:B------:R-:W-:Y:S04]  /*2740*/  BSSY.RECONVERGENT B1, `(.L_x_194) ;  /* 0x0000005000017945 */ /* 0x000fe80003800200 */
[----:B------:R-:W-:Y:S05]  /*2750*/  @!P2 BRA `(.L_x_195) ;  /* 0x00000000000ca947 */ /* 0x000fea0003800000 */
[----:B0123--:R-:W-:Y:S01]  /*2760*/  MOV R14, R19 ;  /* 0x00000013000e7202 */ /* 0x00ffe20000000f00 */
[----:B------:R-:W-:-:S05]  /*2770*/  IMAD.MOV.U32 R15, RZ, RZ, RZ ;  /* 0x000000ffff0f7224 */ /* 0x000fca00078e00ff */
[----:B------:R4:W-:Y:S02]  /*2780*/  REDG.E.ADD.64.STRONG.GPU desc[UR20][R6.64+0x2400], R14 ;  /* 0x0024000e0600798e */ /* 0x0009e4000c12e514 */
.L_x_195:
[----:B------:R-:W-:Y:S05]  /*2790*/  BSYNC.RECONVERGENT B1 ;  /* 0x0000000000017941 */ /* 0x000fea0003800200 */
.L_x_194:
[----:B------:R-:W-:Y:S04]  /*27a0*/  BSSY.RECONVERGENT B1, `(.L_x_196) ;  /* 0x0000004000017945 */ /* 0x000fe80003800200 */
[----:B------:R-:W-:Y:S05]  /*27b0*/  @!P3 BRA `(.L_x_197) ;  /* 0x000000000008b947 */ /* 0x000fea0003800000 */
[----:B------:R-:W-:-:S05]  /*27c0*/  IMAD.MOV.U32 R17, RZ, RZ, RZ ;  /* 0x000000ffff117224 */ /* 0x000fca00078e00ff */
[----:B------:R0:W-:Y:S02]  /*27d0*/  REDG.E.ADD.64.STRONG.GPU desc[UR20][R6.64+0x2c00], R16 ;  /* 0x002c00100600798e */ /* 0x0001e4000c12e514 */
.L_x_197:
[----:B------:R-:W-:Y:S05]  /*27e0*/  BSYNC.RECONVERGENT B1 ;  /* 0x0000000000017941 */ /* 0x000fea0003800200 */
.L_x_196:
[----:B------:R-:W-:Y:S04]  /*27f0*/  BSSY.RECONVERGENT B1, `(.L_x_198) ;  /* 0x0000004000017945 */ /* 0x000fe80003800200 */
[----:B------:R-:W-:Y:S05]  /*2800*/  @!P4 BRA `(.L_x_199) ;  /* 0x000000000008c947 */ /* 0x000fea0003800000 */
[----:B------:R-:W-:-:S05]  /*2810*/  IMAD.MOV.U32 R13, RZ, RZ, RZ ;  /* 0x000000ffff0d7224 */ /* 0x000fca00078e00ff */
[----:B------:R0:W-:Y:S02]  /*2820*/  REDG.E.ADD.64.STRONG.GPU desc[UR20][R6.64+0x3400], R12 ;  /* 0x0034000c0600798e */ /* 0x0001e4000c12e514 */
.L_x_199:
[----:B------:R-:W-:Y:S05]  /*2830*/  BSYNC.RECONVERGENT B1 ;  /* 0x0000000000017941 */ /* 0x000fea0003800200 */
.L_x_198:
[----:B------:R-:W-:Y:S04]  /*2840*/  BSSY.RECONVERGENT B1, `(.L_x_200) ;  /* 0x0000004000017945 */ /* 0x000fe80003800200 */
[----:B------:R-:W-:Y:S05]  /*2850*/  @!P5 BRA `(.L_x_201) ;  /* 0x000000000008d947 */ /* 0x000fea0003800000 */
[----:B------:R-:W-:-:S05]  /*2860*/  IMAD.MOV.U32 R11, RZ, RZ, RZ ;  /* 0x000000ffff0b7224 */ /* 0x000fca00078e00ff */
[----:B------:R0:W-:Y:S02]  /*2870*/  REDG.E.ADD.64.STRONG.GPU desc[UR20][R6.64+0x3c00], R10 ;  /* 0x003c000a0600798e */ /* 0x0001e4000c12e514 */
.L_x_201:
[----:B------:R-:W-:Y:S05]  /*2880*/  BSYNC.RECONVERGENT B1 ;  /* 0x0000000000017941 */ /* 0x000fea0003800200 */
.L_x_200:
[----:B------:R-:W-:Y:S05]  /*2890*/  @P0 BRA `(.L_x_202) ;  /* 0xfffffff800f80947 */ /* 0x000fea000383ffff */
[----:B------:R-:W-:-:S07]  /*28a0*/  IMAD.U32 R3, RZ, RZ, UR27 ;  /* 0x0000001bff037e24 */ /* 0x000fce000f8e00ff */
.L_x_185:
[----:B------:R-:W-:-:S09]  /*28b0*/  UISETP.NE.AND UP0, UPT, UR24, URZ, UPT ;  /* 0x000000ff1800728c */ /* 0x000fd2000bf05270 */
[----:B------:R-:W-:Y:S05]  /*28c0*/  BRA.U !UP0, `(.L_x_150) ;  /* 0x0000000508687547 */ /* 0x000fea000b800000 */
[----:B------:R-:W-:-:S13]  /*28d0*/  ISETP.GE.U32.AND P0, PT, R8, 0x3, PT ;  /* 0x000000030800780c */ /* 0x000fda0003f06070 */
[----:B------:R-:W-:Y:S05]  /*28e0*/  @!P0 BRA `(.L_x_203) ;  /* 0x0000000000bc8947 */ /* 0x000fea0003800000 */
[----:B01234-:R-:W-:Y:S01]  /*28f0*/  IMAD R7, R3, 0x400, R0 ;  /* 0x0000040003077824 */ /* 0x01ffe200078e0200 */
[----:B------:R-:W-:Y:S04]  /*2900*/  BSSY.RECONVERGENT B1, `(.L_x_204) ;  /* 0x000000f000017945 */ /* 0x000fe80003800200 */
[----:B------:R-:W0:Y:S04]  /*2910*/  LDS R10, [R7+0x200] ;  /* 0x00020000070a7984 */ /* 0x000e280000000800 */
[----:B------:R-:W1:Y:S04]  /*2920*/  LDS R12, [R7+0x600] ;  /* 0x00060000070c7984 */ /* 0x000e680000000800 */
[----:B------:R-:W2:Y:S04]  /*2930*/  LDS R6, [R7+0xa00] ;  /* 0x000a000007067984 */ /* 0x000ea80000000800 */
[----:B------:R-:W3:Y:S01]  /*2940*/  LDS R2, [R7+0xe00] ;  /* 0x000e000007027984 */ /* 0x000ee20000000800 */
[----:B0-----:R-:W-:-:S02]  /*2950*/  ISETP.NE.AND P0, PT, R10, RZ, PT ;  /* 0x000000ff0a00720c */ /* 0x001fc40003f05270 */
[----:B-1----:R-:W-:Y:S02]  /*2960*/  ISETP.NE.AND P1, PT, R12, RZ, PT ;  /* 0x000000ff0c00720c */ /* 0x002fe40003f25270 */
[----:B--2---:R-:W-:Y:S02]  /*2970*/  ISETP.NE.AND P2, PT, R6, RZ, PT ;  /* 0x000000ff0600720c */ /* 0x004fe40003f45270 */
[----:B---3--:R-:W-:-:S07]  /*2980*/  ISETP.NE.AND P3, PT, R2, RZ, PT ;  /* 0x000000ff0200720c */ /* 0x008fce0003f65270 */
[----:B------:R-:W-:Y:S06]  /*2990*/  @!P0 BRA `(.L_x_205) ;  /* 0x0000000000148947 */ /* 0x000fec0003800000 */
[----:B------:R-:W0:Y:S01]  /*29a0*/  LDC.64 R8, c[0x0][0x380] ;  /* 0x0000e000ff087b82 */ /* 0x000e220000000a00 */
[----:B------:R-:W-:Y:S01]  /*29b0*/  LEA R7, R3, R4, 0x8 ;  /* 0x0000000403077211 */ /* 0x000fe200078e40ff */
[----:B------:R-:W-:-:S04]  /*29c0*/  IMAD.MOV.U32 R11, RZ, RZ, RZ ;  /* 0x000000ffff0b7224 */ /* 0x000fc800078e00ff */
[----:B0-----:R-:W-:-:S05]  /*29d0*/  IMAD.WIDE.U32 R8, R7, 0x8, R8 ;  /* 0x0000000807087825 */ /* 0x001fca00078e0008 */
[----:B------:R0:W-:Y:S02]  /*29e0*/  REDG.E.ADD.64.STRONG.GPU desc[UR20][R8.64+0x400], R10 ;  /* 0x0004000a0800798e */ /* 0x0001e4000c12e514 */
.L_x_205:
[----:B------:R-:W-:Y:S05]  /*29f0*/  BSYNC.RECONVERGENT B1 ;  /* 0x0000000000017941 */ /* 0x000fea0003800200 */
.L_x_204:
[----:B------:R-:W-:Y:S04]  /*2a00*/  BSSY.RECONVERGENT B1, `(.L_x_206) ;  /* 0x0000009000017945 */ /* 0x000fe80003800200 */
[----:B------:R-:W-:Y:S05]  /*2a10*/  @!P1 BRA `(.L_x_207) ;  /* 0x00000000001c9947 */ /* 0x000fea0003800000 */
[----:B0-----:R-:W0:Y:S01]  /*2a20*/  LDC.64 R8, c[0x0][0x380] ;  /* 0x0000e000ff087b82 */ /* 0x001e220000000a00 */
[----:B------:R-:W-:Y:S02]  /*2a30*/  IMAD R7, R3, 0x100, R4 ;  /* 0x0000010003077824 */ /* 0x000fe400078e0204 */
[----:B------:R-:W-:Y:S02]  /*2a40*/  IMAD.MOV.U32 R10, RZ, RZ, R12 ;  /* 0x000000ffff0a7224 */ /* 0x000fe400078e000c */
[----:B------:R-:W-:Y:S02]  /*2a50*/  VIADD R7, R7, 0x100 ;  /* 0x0000010007077836 */ /* 0x000fe40000000000 */
[----:B------:R-:W-:Y:S02]  /*2a60*/  IMAD.MOV.U32 R11, RZ, RZ, RZ ;  /* 0x000000ffff0b7224 */ /* 0x000fe400078e00ff */
[----:B0-----:R-:W-:-:S05]  /*2a70*/  IMAD.WIDE.U32 R8, R7, 0x8, R8 ;  /* 0x0000000807087825 */ /* 0x001fca00078e0008 */
[----:B------:R1:W-:Y:S02]  /*2a80*/  REDG.E.ADD.64.STRONG.GPU desc[UR20][R8.64+0x400], R10 ;  /* 0x0004000a0800798e */ /* 0x0003e4000c12e514 */
.L_x_207:
[----:B------:R-:W-:Y:S05]  /*2a90*/  BSYNC.RECONVERGENT B1 ;  /* 0x0000000000017941 */ /* 0x000fea0003800200 */
.L_x_206:
[----:B------:R-:W-:Y:S04]  /*2aa0*/  BSSY.RECONVERGENT B1, `(.L_x_208) ;  /* 0x0000008000017945 */ /* 0x000fe80003800200 */
[----:B------:R-:W-:Y:S05]  /*2ab0*/  @!P2 BRA `(.L_x_209) ;  /* 0x000000000018a947 */ /* 0x000fea0003800000 */
[----:B01----:R-:W0:Y:S01]  /*2ac0*/  LDC.64 R8, c[0x0][0x380] ;  /* 0x0000e000ff087b82 */ /* 0x003e220000000a00 */
[----:B------:R-:W-:-:S05]  /*2ad0*/  IMAD R7, R3, 0x100, R4 ;  /* 0x0000010003077824 */ /* 0x000fca00078e0204 */
[----:B------:R-:W-:-:S05]  /*2ae0*/  IADD3 R7, PT, PT, R7, 0x200, RZ ;  /* 0x0000020007077810 */ /* 0x000fca0007ffe0ff */
[----:B0-----:R-:W-:-:S04]  /*2af0*/  IMAD.WIDE.U32 R8, R7, 0x8, R8 ;  /* 0x0000000807087825 */ /* 0x001fc800078e0008 */
[----:B------:R-:W-:-:S05]  /*2b00*/  IMAD.MOV.U32 R7, RZ, RZ, RZ ;  /* 0x000000ffff077224 */ /* 0x000fca00078e00ff */
[----:B------:R2:W-:Y:S02]  /*2b10*/  REDG.E.ADD.64.STRONG.GPU desc[UR20][R8.64+0x400], R6 ;  /* 0x000400060800798e */ /* 0x0005e4000c12e514 */
.L_x_209:
[----:B------:R-:W-:Y:S05]  /*2b20*/  BSYNC.RECONVERGENT B1 ;  /* 0x0000000000017941 */ /* 0x000fea0003800200 */
.L_x_208:
[----:B------:R-:W-:Y:S04]  /*2b30*/  BSSY.RECONVERGENT B1, `(.L_x_210) ;  /* 0x0000009000017945 */ /* 0x000fe80003800200 */
[----:B------:R-:W-:Y:S05]  /*2b40*/  @!P3 BRA `(.L_x_211) ;  /* 0x00000000001cb947 */ /* 0x000fea0003800000 */
[----:B--2---:R-:W2:Y:S01]  /*2b50*/  LDC.64 R6, c[0x0][0x380] ;  /* 0x0000e000ff067b82 */ /* 0x004ea20000000a00 */
[----:B01----:R-:W-:Y:S02]  /*2b60*/  IMAD R9, R3, 0x100, R4 ;  /* 0x0000010003097824 */ /* 0x003fe400078e0204 */
[----:B------:R-:W-:Y:S02]  /*2b70*/  IMAD.MOV.U32 R8, RZ, RZ, R2 ;  /* 0x000000ffff087224 */ /* 0x000fe400078e0002 */
[----:B------:R-:W-:-:S04]  /*2b80*/  VIADD R9, R9, 0x300 ;  /* 0x0000030009097836 */ /* 0x000fc80000000000 */
[----:B--2---:R-:W-:-:S04]  /*2b90*/  IMAD.WIDE.U32 R6, R9, 0x8, R6 ;  /* 0x0000000809067825 */ /* 0x004fc800078e0006 */
[----:B------:R-:W-:-:S05]  /*2ba0*/  IMAD.MOV.U32 R9, RZ, RZ, RZ ;  /* 0x000000ffff097224 */ /* 0x000fca00078e00ff */
[----:B------:R3:W-:Y:S02]  /*2bb0*/  REDG.E.ADD.64.STRONG.GPU desc[UR20][R6.64+0x400], R8 ;  /* 0x000400080600798e */ /* 0x0007e4000c12e514 */
.L_x_211:
[----:B------:R-:W-:Y:S05]  /*2bc0*/  BSYNC.RECONVERGENT B1 ;  /* 0x0000000000017941 */ /* 0x000fea0003800200 */
.L_x_210:
[----:B------:R-:W-:-:S07]  /*2bd0*/  VIADD R3, R3, 0x4 ;  /* 0x0000000403037836 */ /* 0x000fce0000000000 */
.L_x_203:
[----:B------:R-:W-:-:S09]  /*2be0*/  UISETP.NE.AND UP0, UPT, UR25, URZ, UPT ;  /* 0x000000ff1900728c */ /* 0x000fd2000bf05270 */
[----:B------:R-:W-:Y:S05]  /*2bf0*/  BRA.U !UP0, `(.L_x_150) ;  /* 0x00000001089c7547 */ /* 0x000fea000b800000 */
[----:B------:R-:W-:-:S13]  /*2c00*/  ISETP.NE.AND P0, PT, R5, RZ, PT ;  /* 0x000000ff0500720c */ /* 0x000fda0003f05270 */
[----:B------:R-:W-:Y:S05]  /*2c10*/  @!P0 BRA `(.L_x_212) ;  /* 0x0000000000648947 */ /* 0x000fea0003800000 */
[----:B01234-:R-:W-:Y:S01]  /*2c20*/  LEA R6, R3, R0, 0xa ;  /* 0x0000000003067211 */ /* 0x01ffe200078e50ff */
[----:B------:R-:W-:Y:S04]  /*2c30*/  BSSY.RECONVERGENT B1, `(.L_x_213) ;  /* 0x000000c000017945 */ /* 0x000fe80003800200 */
[----:B------:R-:W0:Y:S04]  /*2c40*/  LDS R2, [R6+0x200] ;  /* 0x0002000006027984 */ /* 0x000e280000000800 */
[----:B------:R-:W1:Y:S01]  /*2c50*/  LDS R5, [R6+0x600] ;  /* 0x0006000006057984 */ /* 0x000e620000000800 */
[----:B0-----:R-:W-:-:S02]  /*2c60*/  ISETP.NE.AND P0, PT, R2, RZ, PT ;  /* 0x000000ff0200720c */ /* 0x001fc40003f05270 */
[----:B-1----:R-:W-:-:S11]  /*2c70*/  ISETP.NE.AND P1, PT, R5, RZ, PT ;  /* 0x000000ff0500720c */ /* 0x002fd60003f25270 */
[----:B------:R-:W-:Y:S05]  /*2c80*/  @!P0 BRA `(.L_x_214) ;  /* 0x0000000000188947 */ /* 0x000fea0003800000 */
[----:B------:R-:W0:Y:S01]  /*2c90*/  LDC.64 R6, c[0x0][0x380] ;  /* 0x0000e000ff067b82 */ /* 0x000e220000000a00 */
[----:B------:R-:W-:-:S04]  /*2ca0*/  IMAD R9, R3, 0x100, R4 ;  /* 0x0000010003097824 */ /* 0x000fc800078e0204 */
[----:B0-----:R-:W-:-:S04]  /*2cb0*/  IMAD.WIDE.U32 R8, R9, 0x8, R6 ;  /* 0x0000000809087825 */ /* 0x001fc800078e0006 */
[----:B------:R-:W-:Y:S02]  /*2cc0*/  IMAD.MOV.U32 R6, RZ, RZ, R2 ;  /* 0x000000ffff067224 */ /* 0x000fe400078e0002 */
[----:B------:R-:W-:-:S05]  /*2cd0*/  IMAD.MOV.U32 R7, RZ, RZ, RZ ;  /* 0x000000ffff077224 */ /* 0x000fca00078e00ff */
[----:B------:R0:W-:Y:S02]  /*2ce0*/  REDG.E.ADD.64.STRONG.GPU desc[UR20][R8.64+0x400], R6 ;  /* 0x000400060800798e */ /* 0x0001e4000c12e514 */
.L_x_214:
[----:B------:R-:W-:Y:S05]  /*2cf0*/  BSYNC.RECONVERGENT B1 ;  /* 0x0000000000017941 */ /* 0x000fea0003800200 */
.L_x_213:
[----:B------:R-:W-:Y:S04]  /*2d00*/  BSSY.RECONVERGENT B1, `(.L_x_215) ;  /* 0x0000009000017945 */ /* 0x000fe80003800200 */
[----:B------:R-:W-:Y:S05]  /*2d10*/  @!P1 BRA `(.L_x_216) ;  /* 0x00000000001c9947 */ /* 0x000fea0003800000 */
[----:B0-----:R-:W0:Y:S01]  /*2d20*/  LDC.64 R6, c[0x0][0x380] ;  /* 0x0000e000ff067b82 */ /* 0x001e220000000a00 */
[----:B------:R-:W-:-:S04]  /*2d30*/  IMAD R2, R3, 0x100, R4 ;  /* 0x0000010003027824 */ /* 0x000fc800078e0204 */
[----:B------:R-:W-:-:S04]  /*2d40*/  VIADD R9, R2, 0x100 ;  /* 0x0000010002097836 */ /* 0x000fc80000000000 */
[----:B0-----:R-:W-:-:S04]  /*2d50*/  IMAD.WIDE.U32 R8, R9, 0x8, R6 ;  /* 0x0000000809087825 */ /* 0x001fc800078e0006 */
[----:B------:R-:W-:Y:S02]  /*2d60*/  HFMA2 R7, -RZ, RZ, 0, 0 ;  /* 0x00000000ff077431 */ /* 0x000fe400000001ff */
[----:B------:R-:W-:-:S05]  /*2d70*/  IMAD.MOV.U32 R6, RZ, RZ, R5 ;  /* 0x000000ffff067224 */ /* 0x000fca00078e0005 */
[----:B------:R1:W-:Y:S02]  /*2d80*/  REDG.E.ADD.64.STRONG.GPU desc[UR20][R8.64+0x400], R6 ;  /* 0x000400060800798e */ /* 0x0003e4000c12e514 */
.L_x_216:
[----:B------:R-:W-:Y:S05]  /*2d90*/  BSYNC.RECONVERGENT B1 ;  /* 0x0000000000017941 */ /* 0x000fea0003800200 */
.L_x_215:
[----:B------:R-:W-:-:S07]  /*2da0*/  VIADD R3, R3, 0x2 ;  /* 0x0000000203037836 */ /* 0x000fce0000000000 */
.L_x_212:
[----:B------:R-:W-:-:S09]  /*2db0*/  UISETP.NE.AND UP0, UPT, UR9, URZ, UPT ;  /* 0x000000ff0900728c */ /* 0x000fd2000bf05270 */
[----:B------:R-:W-:Y:S05]  /*2dc0*/  BRA.U !UP0, `(.L_x_150) ;  /* 0x0000000108287547 */ /* 0x000fea000b800000 */
[----:B------:R-:W-:-:S05]  /*2dd0*/  IMAD R2, R3, 0x400, R0 ;  /* 0x0000040003027824 */ /* 0x000fca00078e0200 */
[----:B------:R-:W5:Y:S02]  /*2de0*/  LDS R5, [R2+0x200] ;  /* 0x0002000002057984 */ /* 0x000f640000000800 */
[----:B-----5:R-:W-:-:S13]  /*2df0*/  ISETP.NE.AND P0, PT, R5, RZ, PT ;  /* 0x000000ff0500720c */ /* 0x020fda0003f05270 */
[----:B------:R-:W-:Y:S05]  /*2e00*/  @!P0 BRA `(.L_x_150) ;  /* 0x0000000000188947 */ /* 0x000fea0003800000 */
[----:B01234-:R-:W0:Y:S01]  /*2e10*/  LDC.64 R6, c[0x0][0x380] ;  /* 0x0000e000ff067b82 */ /* 0x01fe220000000a00 */
[----:B------:R-:W-:-:S04]  /*2e20*/  IMAD R3, R3, 0x100, R4 ;  /* 0x0000010003037824 */ /* 0x000fc800078e0204 */
[----:B0-----:R-:W-:-:S04]  /*2e30*/  IMAD.WIDE.U32 R2, R3, 0x8, R6 ;  /* 0x0000000803027825 */ /* 0x001fc800078e0006 */
[----:B------:R-:W-:Y:S02]  /*2e40*/  IMAD.MOV.U32 R6, RZ, RZ, R5 ;  /* 0x000000ffff067224 */ /* 0x000fe400078e0005 */
[----:B------:R-:W-:-:S05]  /*2e50*/  IMAD.MOV.U32 R7, RZ, RZ, RZ ;  /* 0x000000ffff077224 */ /* 0x000fca00078e00ff */
[----:B------:R0:W-:Y:S02]  /*2e60*/  REDG.E.ADD.64.STRONG.GPU desc[UR20][R2.64+0x400], R6 ;  /* 0x000400060200798e */ /* 0x0001e4000c12e514 */
.L_x_150:
[----:B------:R-:W-:Y:S05]  /*2e70*/  BSYNC.RECONVERGENT B0 ;  /* 0x0000000000007941 */ /* 0x000fea0003800200 */
.L_x_149:
[----:B------:R-:W-:Y:S01]  /*2e80*/  BAR.SYNC.DEFER_BLOCKING 0x0 ;  /* 0x0000000000007b1d */ /* 0x000fe20000010000 */
[----:B------:R-:W-:-:S04]  /*2e90*/  UIADD3 UR6, UP0, UPT, UR6, 0x1, URZ ;  /* 0x0000000106067890 */ /* 0x000fc8000ff1e0ff */
[----:B------:R-:W-:Y:S02]  /*2ea0*/  UIADD3.X UR7, UPT, UPT, URZ, UR7, URZ, UP0, !UPT ;  /* 0x00000007ff077290 */ /* 0x000fe400087fe4ff */
[----:B------:R-:W-:-:S04]  /*2eb0*/  UISETP.NE.U32.AND UP0, UPT, UR6, UR11, UPT ;  /* 0x0000000b0600728c */ /* 0x000fc8000bf05070 */
[----:B------:R-:W-:-:S09]  /*2ec0*/  UISETP.NE.AND.EX UP0, UPT, UR7, UR12, UPT, UP0 ;  /* 0x0000000c0700728c */ /* 0x000fd2000bf05300 */
[----:B------:R-:W-:Y:S05]  /*2ed0*/  BRA.U UP0, `(.L_x_217) ;  /* 0xffffffd100f07547 */ /* 0x000fea000b83ffff */
[----:B------:R-:W-:Y:S05]  /*2ee0*/  EXIT ;  /* 0x000000000000794d */ /* 0x000fea0003800000 */
.L_x_218:
        /* <DEDUP_REMOVED lines=9> */
.L_x_353:


//--------------------- .text._ZN3cub18CUB_300001_SM_10006detail10radix_sort31DeviceRadixSortSingleTileKernelINS1_5radix10policy_hubIiNS0_8NullTypeEyE10Policy1000ELNS0_9SortOrderE0EiS6_yNS1_21identity_decomposer_tEEEvPKT1_PSB_PKT2_PSF_T3_iiT4_ --------------------------
	.section	.text._ZN3cub18CUB_300001_SM_10006detail10radix_sort31DeviceRadixSortSingleTileKernelINS1_5radix10policy_hubIiNS0_8NullTypeEyE10Policy1000ELNS0_9SortOrderE0EiS6_yNS1_21identity_decomposer_tEEEvPKT1_PSB_PKT2_PSF_T3_iiT4_,"ax",@progbits
	.align	128
        .global         _ZN3cub18CUB_300001_SM_10006detail10radix_sort31DeviceRadixSortSingleTileKernelINS1_5radix10policy_hubIiNS0_8NullTypeEyE10Policy1000ELNS0_9SortOrderE0EiS6_yNS1_21identity_decomposer_tEEEvPKT1_PSB_PKT2_PSF_T3_iiT4_
        .type           _ZN3cub18CUB_300001_SM_10006detail10radix_sort31DeviceRadixSortSingleTileKernelINS1_5radix10policy_hubIiNS0_8NullTypeEyE10Policy1000ELNS0_9SortOrderE0EiS6_yNS1_21identity_decomposer_tEEEvPKT1_PSB_PKT2_PSF_T3_iiT4_,@function
        .size           _ZN3cub18CUB_300001_SM_10006detail10radix_sort31DeviceRadixSortSingleTileKernelINS1_5radix10policy_hubIiNS0_8NullTypeEyE10Policy1000ELNS0_9SortOrderE0EiS6_yNS1_21identity_decomposer_tEEEvPKT1_PSB_PKT2_PSF_T3_iiT4_,(.L_x_354 - _ZN3cub18CUB_300001_SM_10006detail10radix_sort31DeviceRadixSortSingleTileKernelINS1_5radix10policy_hubIiNS0_8NullTypeEyE10Policy1000ELNS0_9SortOrderE0EiS6_yNS1_21identity_decomposer_tEEEvPKT1_PSB_PKT2_PSF_T3_iiT4_)
        .other          _ZN3cub18CUB_300001_SM_10006detail10radix_sort31DeviceRadixSortSingleTileKernelINS1_5radix10policy_hubIiNS0_8NullTypeEyE10Policy1000ELNS0_9SortOrderE0EiS6_yNS1_21identity_decomposer_tEEEvPKT1_PSB_PKT2_PSF_T3_iiT4_,@"STO_CUDA_ENTRY STV_DEFAULT"
_ZN3cub18CUB_300001_SM_10006detail10radix_sort31DeviceRadixSortSingleTileKernelINS1_5radix10policy_hubIiNS0_8NullTypeEyE10Policy1000ELNS0_9SortOrderE0EiS6_yNS1_21identity_decomposer_tEEEvPKT1_PSB_PKT2_PSF_T3_iiT4_:
.text._ZN3cub18CUB_300001_SM_10006detail10radix_sort31DeviceRadixSortSingleTileKernelINS1_5radix10policy_hubIiNS0_8NullTypeEyE10Policy1000ELNS0_9SortOrderE0EiS6_yNS1_21identity_decomposer_tEEEvPKT1_PSB_PKT2_PSF_T3_iiT4_:
[----:B------:R-:W-:Y:S01]  /*0000*/  LDC R1, c[0x0][0x37c] ;  /* 0x0000df00ff017b82 */ /* 0x000fe20000000800 */
[----:B------:R-:W0:Y:S01]  /*0010*/  S2R R0, SR_TID.X ;  /* 0x0000000000007919 */ /* 0x000e220000002100 */
[----:B------:R-:W1:Y:S06]  /*0020*/  LDCU UR4, c[0x0][0x3a0] ;  /* 0x00007400ff0477ac */ /* 0x000e6c0008000800 */
[----:B------:R-:W2:Y:S01]  /*0030*/  LDC.64 R4, c[0x0][0x380] ;  /* 0x0000e000ff047b82 */ /* 0x000ea20000000a00 */
[----:B------:R-:W3:Y:S01]  /*0040*/  LDCU.64 UR8, c[0x0][0x358] ;  /* 0x00006b00ff0877ac */ /* 0x000ee20008000a00 */
[----:B------:R-:W-:-:S02]  /*0050*/  IMAD.MOV.U32 R13, RZ, RZ, -0x1 ;  /* 0xffffffffff0d7424 */ /* 0x000fc400078e00ff */
[----:B------:R-:W-:Y:S02]  /*0060*/  IMAD.MOV.U32 R14, RZ, RZ, -0x1 ;  /* 0xffffffffff0e7424 */ /* 0x000fe400078e00ff */
[----:B------:R-:W-:Y:S02]  /*0070*/  IMAD.MOV.U32 R20, RZ, RZ, -0x1 ;  /* 0xffffffffff147424 */ /* 0x000fe400078e00ff */
[----:B------:R-:W-:Y:S01]  /*0080*/  IMAD.MOV.U32 R21, RZ, RZ, -0x1 ;  /* 0xffffffffff157424 */ /* 0x000fe200078e00ff */
[----:B------:R-:W4:Y:S01]  /*0090*/  S2UR UR6, SR_CgaCtaId ;  /* 0x00000000000679c3 */ /* 0x000f220000008800 */
[----:B------:R-:W2:Y:S01]  /*00a0*/  S2R R23, SR_LANEID ;  /* 0x0000000000177919 */ /* 0x000ea20000000000 */
[----:B------:R-:W-:Y:S01]  /*00b0*/  IMAD.MOV.U32 R25, RZ, RZ, -0x1 ;  /* 0xffffffffff197424 */ /* 0x000fe200078e00ff */
[----:B------:R-:W1:Y:S01]  /*00c0*/  LDCU UR10, c[0x0][0x3ac] ;  /* 0x00007580ff0a77ac */ /* 0x000e620008000800 */
[----:B0-----:R-:W-:-:S04]  /*00d0*/  IMAD R7, R0, 0x13, RZ ;  /* 0x0000001300077824 */ /* 0x001fc800078e02ff */
[C---:B------:R-:W-:Y:S01]  /*00e0*/  VIADD R2, R7.reuse, 0x1 ;  /* 0x0000000107027836 */ /* 0x040fe20000000000 */
[C---:B-1----:R-:W-:Y:S01]  /*00f0*/  ISETP.GE.AND P1, PT, R7.reuse, UR4, PT ;  /* 0x0000000407007c0c */ /* 0x042fe2000bf26270 */
[----:B--2---:R-:W-:-:S03]  /*0100*/  IMAD.WIDE.U32 R4, R7, 0x4, R4 ;  /* 0x0000000407047825 */ /* 0x004fc600078e0004 */
[----:B------:R-:W-:Y:S01]  /*0110*/  ISETP.GE.AND P2, PT, R2, UR4, PT ;  /* 0x0000000402007c0c */ /* 0x000fe2000bf46270 */
[C---:B------:R-:W-:Y:S02]  /*0120*/  VIADD R2, R7.reuse, 0x2 ;  /* 0x0000000207027836 */ /* 0x040fe40000000000 */
[----:B------:R-:W-:-:S03]  /*0130*/  VIADD R3, R7, 0x3 ;  /* 0x0000000307037836 */ /* 0x000fc60000000000 */
[----:B------:R-:W-:Y:S01]  /*0140*/  ISETP.GE.AND P3, PT, R2, UR4, PT ;  /* 0x0000000402007c0c */ /* 0x000fe2000bf66270 */
[----:B------:R-:W-:Y:S01]  /*0150*/  VIADD R2, R7, 0x4 ;  /* 0x0000000407027836 */ /* 0x000fe20000000000 */
[----:B------:R-:W-:Y:S01]  /*0160*/  ISETP.GE.AND P4, PT, R3, UR4, PT ;  /* 0x0000000403007c0c */ /* 0x000fe2000bf86270 */
[----:B---3--:R-:W2:Y:S03]  /*0170*/  @!P1 LDG.E R12, desc[UR8][R4.64] ;  /* 0x00000008040c9981 */ /* 0x008ea6000c1e1900 */
[----:B------:R-:W-:Y:S01]  /*0180*/  ISETP.GE.AND P5, PT, R2, UR4, PT ;  /* 0x0000000402007c0c */ /* 0x000fe2000bfa6270 */
[----:B------:R-:W3:Y:S06]  /*0190*/  @!P2 LDG.E R6, desc[UR8][R4.64+0x4] ;  /* 0x000004080406a981 */ /* 0x000eec000c1e1900 */
[----:B------:R-:W5:Y:S04]  /*01a0*/  @!P3 LDG.E R8, desc[UR8][R4.64+0x8] ;  /* 0x000008080408b981 */ /* 0x000f68000c1e1900 */
[----:B------:R-:W4:Y:S04]  /*01b0*/  @!P4 LDG.E R9, desc[UR8][R4.64+0xc] ;  /* 0x00000c080409c981 */ /* 0x000f28000c1e1900 */
[----:B------:R-:W4:Y:S01]  /*01c0*/  @!P5 LDG.E R10, desc[UR8][R4.64+0x10] ;  /* 0x00001008040ad981 */ /* 0x000f22000c1e1900 */
[----:B------:R-:W-:-:S02]  /*01d0*/  VIADD R2, R7, 0x5 ;  /* 0x0000000507027836 */ /* 0x000fc40000000000 */
[C---:B------:R-:W-:Y:S02]  /*01e0*/  VIADD R11, R7.reuse, 0x7 ;  /* 0x00000007070b7836 */ /* 0x040fe40000000000 */
[----:B------:R-:W-:Y:S01]  /*01f0*/  VIADD R3, R7, 0x6 ;  /* 0x0000000607037836 */ /* 0x000fe20000000000 */
[----:B------:R-:W-:Y:S01]  /*0200*/  ISETP.GE.AND P6, PT, R2, UR4, PT ;  /* 0x0000000402007c0c */ /* 0x000fe2000bfc6270 */
[----:B------:R-:W-:-:S03]  /*0210*/  IMAD.MOV.U32 R2, RZ, RZ, -0x1 ;  /* 0xffffffffff027424 */ /* 0x000fc600078e00ff */
[----:B------:R-:W-:Y:S01]  /*0220*/  ISETP.GE.AND P0, PT, R3, UR4, PT ;  /* 0x0000000403007c0c */ /* 0x000fe2000bf06270 */
[----:B------:R-:W-:Y:S02]  /*0230*/  IMAD.MOV.U32 R3, RZ, RZ, -0x1 ;  /* 0xffffffffff037424 */ /* 0x000fe400078e00ff */
[----:B------:R-:W-:-:S06]  /*0240*/  VIADD R15, R7, 0xb ;  /* 0x0000000b070f7836 */ /* 0x000fcc0000000000 */
[----:B------:R-:W4:Y:S01]  /*0250*/  @!P6 LDG.E R17, desc[UR8][R4.64+0x14] ;  /* 0x000014080411e981 */ /* 0x000f22000c1e1900 */
[----:B--2---:R-:W-:Y:S01]  /*0260*/  @!P1 LOP3.LUT R2, R12, 0x80000000, RZ, 0x3c, !PT ;  /* 0x800000000c029812 */ /* 0x004fe200078e3cff */
[----:B------:R-:W-:Y:S01]  /*0270*/  IMAD.MOV.U32 R12, RZ, RZ, -0x1 ;  /* 0xffffffffff0c7424 */ /* 0x000fe200078e00ff */
[----:B------:R-:W-:Y:S01]  /*0280*/  ISETP.GE.AND P1, PT, R11, UR4, PT ;  /* 0x000000040b007c0c */ /* 0x000fe2000bf26270 */
[C---:B------:R-:W-:Y:S01]  /*0290*/  VIADD R11, R7.reuse, 0x8 ;  /* 0x00000008070b7836 */ /* 0x040fe20000000000 */
[----:B---3--:R-:W-:Y:S01]  /*02a0*/  @!P2 LOP3.LUT R3, R6, 0x80000000, RZ, 0x3c, !PT ;  /* 0x800000000603a812 */ /* 0x008fe200078e3cff */
[----:B------:R-:W-:-:S03]  /*02b0*/  VIADD R6, R7, 0x9 ;  /* 0x0000000907067836 */ /* 0x000fc60000000000 */
[----:B------:R-:W-:Y:S01]  /*02c0*/  ISETP.GE.AND P2, PT, R11, UR4, PT ;  /* 0x000000040b007c0c */ /* 0x000fe2000bf46270 */
[----:B------:R-:W-:Y:S01]  /*02d0*/  VIADD R11, R7, 0xa ;  /* 0x0000000a070b7836 */ /* 0x000fe20000000000 */
[----:B-----5:R-:W-:Y:S02]  /*02e0*/  @!P3 LOP3.LUT R12, R8, 0x80000000, RZ, 0x3c, !PT ;  /* 0x80000000080cb812 */ /* 0x020fe400078e3cff */
[----:B------:R-:W-:Y:S02]  /*02f0*/  ISETP.GE.AND P3, PT, R6, UR4, PT ;  /* 0x0000000406007c0c */ /* 0x000fe4000bf66270 */
[----:B----4-:R-:W-:Y:S01]  /*0300*/  @!P4 LOP3.LUT R13, R9, 0x80000000, RZ, 0x3c, !PT ;  /* 0x80000000090dc812 */ /* 0x010fe200078e3cff */
[----:B------:R-:W2:Y:S01]  /*0310*/  @!P0 LDG.E R6, desc[UR8][R4.64+0x18] ;  /* 0x0000180804068981 */ /* 0x000ea2000c1e1900 */
[----:B------:R-:W-:Y:S02]  /*0320*/  ISETP.GE.AND P4, PT, R11, UR4, PT ;  /* 0x000000040b007c0c */ /* 0x000fe4000bf86270 */
[----:B------:R-:W-:Y:S01]  /*0330*/  @!P5 LOP3.LUT R14, R10, 0x80000000, RZ, 0x3c, !PT ;  /* 0x800000000a0ed812 */ /* 0x000fe200078e3cff */
[----:B------:R-:W3:Y:S01]  /*0340*/  @!P1 LDG.E R8, desc[UR8][R4.64+0x1c] ;  /* 0x00001c0804089981 */ /* 0x000ee2000c1e1900 */
[----:B------:R-:W-:-:S03]  /*0350*/  ISETP.GE.AND P5, PT, R15, UR4, PT ;  /* 0x000000040f007c0c */ /* 0x000fc6000bfa6270 */
[----:B------:R-:W4:Y:S04]  /*0360*/  @!P2 LDG.E R9, desc[UR8][R4.64+0x20] ;  /* 0x000020080409a981 */ /* 0x000f28000c1e1900 */
[----:B------:R-:W5:Y:S04]  /*0370*/  @!P3 LDG.E R10, desc[UR8][R4.64+0x24] ;  /* 0x00002408040ab981 */ /* 0x000f68000c1e1900 */
[----:B------:R-:W5:Y:S04]  /*0380*/  @!P4 LDG.E R11, desc[UR8][R4.64+0x28] ;  /* 0x00002808040bc981 */ /* 0x000f68000c1e1900 */
[----:B------:R-:W5:Y:S01]  /*0390*/  @!P5 LDG.E R22, desc[UR8][R4.64+0x2c] ;  /* 0x00002c080416d981 */ /* 0x000f62000c1e1900 */
[----:B------:R-:W-:-:S02]  /*03a0*/  VIADD R16, R7, 0xc ;  /* 0x0000000c07107836 */ /* 0x000fc40000000000 */
[----:B------:R-:W-:Y:S01]  /*03b0*/  IMAD.MOV.U32 R15, RZ, RZ, -0x1 ;  /* 0xffffffffff0f7424 */ /* 0x000fe200078e00ff */
[----:B------:R-:W-:Y:S01]  /*03c0*/  @!P6 LOP3.LUT R15, R17, 0x80000000, RZ, 0x3c, !PT ;  /* 0x80000000110fe812 */ /* 0x000fe200078e3cff */
[C---:B------:R-:W-:Y:S01]  /*03d0*/  VIADD R18, R7.reuse, 0xd ;  /* 0x0000000d07127836 */ /* 0x040fe20000000000 */
[----:B------:R-:W-:Y:S01]  /*03e0*/  ISETP.GE.AND P6, PT, R16, UR4, PT ;  /* 0x0000000410007c0c */ /* 0x000fe2000bfc6270 */
[----:B------:R-:W-:Y:S02]  /*03f0*/  IMAD.MOV.U32 R16, RZ, RZ, -0x1 ;  /* 0xffffffffff107424 */ /* 0x000fe400078e00ff */
[----:B------:R-:W-:Y:S02]  /*0400*/  IMAD.MOV.U32 R17, RZ, RZ, -0x1 ;  /* 0xffffffffff117424 */ /* 0x000fe400078e00ff */
[----:B------:R-:W-:-:S08]  /*0410*/  VIADD R19, R7, 0xe ;  /* 0x0000000e07137836 */ /* 0x000fd00000000000 */
[----:B------:R-:W5:Y:S01]  /*0420*/  @!P6 LDG.E R24, desc[UR8][R4.64+0x30] ;  /* 0x000030080418e981 */ /* 0x000f62000c1e1900 */
[----:B--2---:R-:W-:Y:S01]  /*0430*/  @!P0 LOP3.LUT R16, R6, 0x80000000, RZ, 0x3c, !PT ;  /* 0x8000000006108812 */ /* 0x004fe200078e3cff */
[C---:B------:R-:W-:Y:S01]  /*0440*/  VIADD R6, R7.reuse, 0xf ;  /* 0x0000000f07067836 */ /* 0x040fe20000000000 */
[----:B------:R-:W-:Y:S01]  /*0450*/  ISETP.GE.AND P0, PT, R18, UR4, PT ;  /* 0x0000000412007c0c */ /* 0x000fe2000bf06270 */
[----:B------:R-:W-:Y:S01]  /*0460*/  IMAD.MOV.U32 R18, RZ, RZ, -0x1 ;  /* 0xffffffffff127424 */ /* 0x000fe200078e00ff */
[----:B---3--:R-:W-:Y:S01]  /*0470*/  @!P1 LOP3.LUT R17, R8, 0x80000000, RZ, 0x3c, !PT ;  /* 0x8000000008119812 */ /* 0x008fe200078e3cff */
[----:B------:R-:W-:Y:S01]  /*0480*/  VIADD R8, R7, 0x10 ;  /* 0x0000001007087836 */ /* 0x000fe20000000000 */
[----:B----4-:R-:W-:Y:S02]  /*0490*/  @!P2 LOP3.LUT R18, R9, 0x80000000, RZ, 0x3c, !PT ;  /* 0x800000000912a812 */ /* 0x010fe400078e3cff */
[----:B------:R-:W-:Y:S01]  /*04a0*/  ISETP.GE.AND P2, PT, R6, UR4, PT ;  /* 0x0000000406007c0c */ /* 0x000fe2000bf46270 */
[----:B------:R-:W-:-:S02]  /*04b0*/  VIADD R6, R7, 0x11 ;  /* 0x0000001107067836 */ /* 0x000fc40000000000 */
[----:B------:R-:W-:Y:S01]  /*04c0*/  VIADD R7, R7, 0x12 ;  /* 0x0000001207077836 */ /* 0x000fe20000000000 */
[----:B------:R-:W-:Y:S01]  /*04d0*/  ISETP.GE.AND P1, PT, R19, UR4, PT ;  /* 0x0000000413007c0c */ /* 0x000fe2000bf26270 */
[----:B------:R-:W-:Y:S01]  /*04e0*/  IMAD.MOV.U32 R19, RZ, RZ, -0x1 ;  /* 0xffffffffff137424 */ /* 0x000fe200078e00ff */
[----:B-----5:R-:W-:Y:S02]  /*04f0*/  @!P3 LOP3.LUT R19, R10, 0x80000000, RZ, 0x3c, !PT ;  /* 0x800000000a13b812 */ /* 0x020fe400078e3cff */
[----:B------:R-:W-:Y:S02]  /*0500*/  @!P4 LOP3.LUT R20, R11, 0x80000000, RZ, 0x3c, !PT ;  /* 0x800000000b14c812 */ /* 0x000fe400078e3cff */
[----:B------:R-:W-:Y:S02]  /*0510*/  @!P5 LOP3.LUT R21, R22, 0x80000000, RZ, 0x3c, !PT ;  /* 0x800000001615d812 */ /* 0x000fe400078e3cff */
[----:B------:R-:W-:Y:S02]  /*0520*/  ISETP.GE.AND P3, PT, R8, UR4, PT ;  /* 0x0000000408007c0c */ /* 0x000fe4000bf66270 */
[----:B------:R-:W-:Y:S01]  /*0530*/  ISETP.GE.AND P4, PT, R6, UR4, PT ;  /* 0x0000000406007c0c */ /* 0x000fe2000bf86270 */
[----:B------:R-:W2:Y:S01]  /*0540*/  @!P2 LDG.E R8, desc[UR8][R4.64+0x3c] ;  /* 0x00003c080408a981 */ /* 0x000ea2000c1e1900 */
[----:B------:R-:W-:Y:S01]  /*0550*/  ISETP.GE.AND P5, PT, R7, UR4, PT ;  /* 0x0000000407007c0c */ /* 0x000fe2000bfa6270 */
[----:B------:R-:W0:Y:S02]  /*0560*/  LDCU.64 UR4, c[0x0][0x3a8] ;  /* 0x00007500ff0477ac */ /* 0x000e240008000a00 */
[----:B------:R-:W3:Y:S04]  /*0570*/  @!P0 LDG.E R6, desc[UR8][R4.64+0x34] ;  /* 0x0000340804068981 */ /* 0x000ee8000c1e1900 */
[----:B------:R-:W4:Y:S04]  /*0580*/  @!P1 LDG.E R7, desc[UR8][R4.64+0x38] ;  /* 0x0000380804079981 */ /* 0x000f28000c1e1900 */
[----:B------:R-:W5:Y:S04]  /*0590*/  @!P3 LDG.E R9, desc[UR8][R4.64+0x40] ;  /* 0x000040080409b981 */ /* 0x000f68000c1e1900 */
[----:B------:R-:W5:Y:S04]  /*05a0*/  @!P4 LDG.E R10, desc[UR8][R4.64+0x44] ;  /* 0x00004408040ac981 */ /* 0x000f68000c1e1900 */
[----:B------:R-:W5:Y:S01]  /*05b0*/  @!P5 LDG.E R11, desc[UR8][R4.64+0x48] ;  /* 0x00004808040bd981 */ /* 0x000f62000c1e1900 */
[----:B0-----:R-:W-:-:S02]  /*05c0*/  UIADD3 UR7, UPT, UPT, UR4, 0x6, URZ ;  /* 0x0000000604077890 */ /* 0x001fc4000fffe0ff */
[----:B------:R-:W-:-:S03]  /*05d0*/  UIADD3 UR5, UPT, UPT, -UR4, UR5, URZ ;  /* 0x0000000504057290 */ /* 0x000fc6000fffe1ff */
[----:B------:R-:W-:Y:S02]  /*05e0*/  UMOV UR4, 0x400 ;  /* 0x0000040000047882 */ /* 0x000fe40000000000 */
[----:B------:R-:W-:Y:S01]  /*05f0*/  ULEA UR4, UR6, UR4, 0x18 ;  /* 0x0000000406047291 */ /* 0x000fe2000f8ec0ff */
[----:B------:R-:W-:-:S05]  /*0600*/  SHF.R.U32.HI R105, RZ, 0x5, R0 ;  /* 0x00000005ff697819 */ /* 0x000fca0000011600 */
[----:B------:R-:W-:Y:S01]  /*0610*/  LEA R29, R0, UR4, 0x2 ;  /* 0x00000004001d7c11 */ /* 0x000fe2000f8e10ff */
[----:B------:R-:W-:Y:S01]  /*0620*/  IMAD.MOV.U32 R22, RZ, RZ, -0x1 ;  /* 0xffffffffff167424 */ /* 0x000fe200078e00ff */
[----:B------:R-:W-:-:S03]  /*0630*/  @!P6 LOP3.LUT R22, R24, 0x80000000, RZ, 0x3c, !PT ;  /* 0x800000001816e812 */ /* 0x000fc600078e3cff */
[----:B------:R-:W-:Y:S01]  /*0640*/  IMAD R31, R0, 0x80, R29 ;  /* 0x00000080001f7824 */ /* 0x000fe200078e021d */
[----:B------:R-:W-:Y:S01]  /*0650*/  LEA R32, R105, UR4, 0x2 ;  /* 0x0000000469207c11 */ /* 0x000fe2000f8e10ff */
[----:B------:R-:W-:Y:S02]  /*0660*/  IMAD.MOV.U32 R24, RZ, RZ, -0x1 ;  /* 0xffffffffff187424 */ /* 0x000fe400078e00ff */
[----:B------:R-:W-:Y:S02]  /*0670*/  IMAD.MOV.U32 R26, RZ, RZ, -0x1 ;  /* 0xffffffffff1a7424 */ /* 0x000fe400078e00ff */
[----:B------:R-:W-:Y:S02]  /*0680*/  IMAD.MOV.U32 R27, RZ, RZ, -0x1 ;  /* 0xffffffffff1b7424 */ /* 0x000fe400078e00ff */
[----:B------:R-:W-:Y:S02]  /*0690*/  IMAD.MOV.U32 R28, RZ, RZ, -0x1 ;  /* 0xffffffffff1c7424 */ /* 0x000fe400078e00ff */
[----:B------:R-:W-:-:S02]  /*06a0*/  IMAD.MOV.U32 R30, RZ, RZ, -0x1 ;  /* 0xffffffffff1e7424 */ /* 0x000fc400078e00ff */
[----:B------:R-:W-:Y:S01]  /*06b0*/  IMAD R33, R0, -0x38, R31 ;  /* 0xffffffc800217824 */ /* 0x000fe200078e021f */
[----:B------:R-:W-:Y:S01]  /*06c0*/  BAR.SYNC.DEFER_BLOCKING 0x0 ;  /* 0x0000000000007b1d */ /* 0x000fe20000010000 */
[----:B--2---:R-:W-:Y:S02]  /*06d0*/  @!P2 LOP3.LUT R26, R8, 0x80000000, RZ, 0x3c, !PT ;  /* 0x80000000081aa812 */ /* 0x004fe400078e3cff */
[----:B---3--:R-:W-:Y:S02]  /*06e0*/  @!P0 LOP3.LUT R24, R6, 0x80000000, RZ, 0x3c, !PT ;  /* 0x8000000006188812 */ /* 0x008fe400078e3cff */
[----:B----4-:R-:W-:Y:S02]  /*06f0*/  @!P1 LOP3.LUT R25, R7, 0x80000000, RZ, 0x3c, !PT ;  /* 0x8000000007199812 */ /* 0x010fe400078e3cff */
[----:B-----5:R-:W-:Y:S02]  /*0700*/  @!P3 LOP3.LUT R27, R9, 0x80000000, RZ, 0x3c, !PT ;  /* 0x80000000091bb812 */ /* 0x020fe400078e3cff */
[----:B------:R-:W-:-:S02]  /*0710*/  @!P4 LOP3.LUT R28, R10, 0x80000000, RZ, 0x3c, !PT ;  /* 0x800000000a1cc812 */ /* 0x000fc400078e3cff */
[----:B------:R-:W-:-:S07]  /*0720*/  @!P5 LOP3.LUT R30, R11, 0x80000000, RZ, 0x3c, !PT ;  /* 0x800000000b1ed812 */ /* 0x000fce00078e3cff */
.L_x_220:
[----:B------:R-:W-:Y:S01]  /*0730*/  UISETP.LT.AND UP0, UPT, UR5, 0x6, UPT ;  /* 0x000000060500788c */ /* 0x000fe2000bf01270 */
[----:B------:R-:W-:Y:S01]  /*0740*/  STS [R29], RZ ;  /* 0x000000ff1d007388 */ /* 0x000fe20000000800 */
[----:B------:R-:W-:Y:S01]  /*0750*/  UIADD3 UR6, UPT, UPT, UR7, -0x6, URZ ;  /* 0xfffffffa07067890 */ /* 0x000fe2000fffe0ff */
[----:B------:R-:W-:Y:S01]  /*0760*/  ISETP.NE.AND P1, PT, R23, 0x1f, PT ;  /* 0x0000001f1700780c */ /* 0x000fe20003f25270 */
[----:B------:R-:W-:Y:S01]  /*0770*/  USEL UR4, UR5, 0x6, UP0 ;  /* 0x0000000605047887 */ /* 0x000fe20008000000 */
[----:B------:R-:W-:Y:S01]  /*0780*/  STS [R29+0x400], RZ ;  /* 0x000400ff1d007388 */ /* 0x000fe20000000800 */
[C---:B------:R-:W-:Y:S01]  /*0790*/  ISETP.NE.AND P2, PT, R105.reuse, 0x6, PT ;  /* 0x000000066900780c */ /* 0x040fe20003f45270 */
[----:B------:R-:W-:Y:S01]  /*07a0*/  UISETP.GE.AND UP0, UPT, UR7, UR10, UPT ;  /* 0x0000000a0700728c */ /* 0x000fe2000bf06270 */
[----:B0-2---:R-:W-:Y:S01]  /*07b0*/  SHF.R.U32.HI R4, RZ, UR6, R2 ;  /* 0x00000006ff047c19 */ /* 0x005fe20008011602 */
[----:B------:R-:W-:Y:S01]  /*07c0*/  UBMSK UR4, URZ, UR4 ;  /* 0x00000004ff04729b */ /* 0x000fe20008000000 */
[----:B------:R-:W-:Y:S01]  /*07d0*/  STS [R29+0x800], RZ ;  /* 0x000800ff1d007388 */ /* 0x000fe20000000800 */
[----:B------:R-:W-:-:S03]  /*07e0*/  ISETP.NE.AND P3, PT, R105, 0x7, PT ;  /* 0x000000076900780c */ /* 0x000fc60003f65270 */
[----:B------:R-:W-:Y:S01]  /*07f0*/  STS [R29+0xc00], RZ ;  /* 0x000c00ff1d007388 */ /* 0x000fe20000000800 */
[----:B------:R-:W-:-:S03]  /*0800*/  LOP3.LUT R4, R4, UR4, RZ, 0xc0, !PT ;  /* 0x0000000404047c12 */ /* 0x000fc6000f8ec0ff */
[----:B------:R-:W-:Y:S02]  /*0810*/  STS [R29+0x1000], RZ ;  /* 0x001000ff1d007388 */ /* 0x000fe40000000800 */
[----:B------:R-:W-:Y:S01]  /*0820*/  IMAD.SHL.U32 R5, R4, 0x400, RZ ;  /* 0x0000040004057824 */ /* 0x000fe200078e00ff */
[----:B------:R-:W-:Y:S01]  /*0830*/  SHF.R.U32.HI R4, RZ, 0x4, R4 ;  /* 0x00000004ff047819 */ /* 0x000fe20000011604 */
[----:B------:R-:W-:Y:S03]  /*0840*/  STS [R29+0x1400], RZ ;  /* 0x001400ff1d007388 */ /* 0x000fe60000000800 */
[----:B------:R-:W-:Y:S01]  /*0850*/  LOP3.LUT R36, R5, 0x7c00, RZ, 0xc0, !PT ;  /* 0x00007c0005247812 */ /* 0x000fe200078ec0ff */
[----:B------:R-:W-:Y:S01]  /*0860*/  STS [R29+0x1800], RZ ;  /* 0x001800ff1d007388 */ /* 0x000fe20000000800 */
[----:B------:R-:W-:-:S03]  /*0870*/  LOP3.LUT R4, R4, 0xffffffe, RZ, 0xc0, !PT ;  /* 0x0ffffffe04047812 */ /* 0x000fc600078ec0ff */
[----:B------:R-:W-:Y:S01]  /*0880*/  STS [R29+0x1c00], RZ ;  /* 0x001c00ff1d007388 */ /* 0x000fe20000000800 */
[----:B------:R-:W-:Y:S02]  /*0890*/  IADD3 R36, PT, PT, R4, R29, R36 ;  /* 0x0000001d04247210 */ /* 0x000fe40007ffe024 */
[----:B------:R-:W-:Y:S01]  /*08a0*/  SHF.R.U32.HI R4, RZ, UR6, R3 ;  /* 0x00000006ff047c19 */ /* 0x000fe20008011603 */
[----:B------:R-:W-:Y:S03]  /*08b0*/  STS [R29+0x2000], RZ ;  /* 0x002000ff1d007388 */ /* 0x000fe60000000800 */
[----:B------:R-:W-:Y:S01]  /*08c0*/  LOP3.LUT R4, R4, UR4, RZ, 0xc0, !PT ;  /* 0x0000000404047c12 */ /* 0x000fe2000f8ec0ff */
[----:B------:R-:W-:Y:S03]  /*08d0*/  STS [R29+0x2400], RZ ;  /* 0x002400ff1d007388 */ /* 0x000fe60000000800 */
[----:B------:R-:W-:Y:S01]  /*08e0*/  SHF.R.U32.HI R6, RZ, 0x4, R4 ;  /* 0x00000004ff067819 */ /* 0x000fe20000011604 */
[----:B------:R-:W-:Y:S01]  /*08f0*/  STS [R29+0x2800], RZ ;  /* 0x002800ff1d007388 */ /* 0x000fe20000000800 */
[----:B------:R-:W-:-:S02]  /*0900*/  IMAD.SHL.U32 R5, R4, 0x400, RZ ;  /* 0x0000040004057824 */ /* 0x000fc400078e00ff */
[----:B------:R-:W-:Y:S01]  /*0910*/  LOP3.LUT R6, R6, 0xffffffe, RZ, 0xc0, !PT ;  /* 0x0ffffffe06067812 */ /* 0x000fe200078ec0ff */
[----:B------:R-:W-:Y:S02]  /*0920*/  STS [R29+0x2c00], RZ ;  /* 0x002c00ff1d007388 */ /* 0x000fe40000000800 */
[----:B------:R-:W-:Y:S02]  /*0930*/  LOP3.LUT R4, R5, 0x7c00, RZ, 0xc0, !PT ;  /* 0x00007c0005047812 */ /* 0x000fe400078ec0ff */
[----:B------:R-:W-:Y:S02]  /*0940*/  STS [R29+0x3000], RZ ;  /* 0x003000ff1d007388 */ /* 0x000fe40000000800 */
[----:B------:R-:W-:Y:S02]  /*0950*/  IADD3 R37, PT, PT, R6, R29, R4 ;  /* 0x0000001d06257210 */ /* 0x000fe40007ffe004 */
[----:B------:R-:W-:Y:S01]  /*0960*/  STS [R29+0x3400], RZ ;  /* 0x003400ff1d007388 */ /* 0x000fe20000000800 */
[----:B------:R-:W-:-:S03]  /*0970*/  SHF.R.U32.HI R4, RZ, UR6, R12 ;  /* 0x00000006ff047c19 */ /* 0x000fc6000801160c */
        /* <DEDUP_REMOVED lines=10> */
[----:B------:R-:W-:-:S03]  /*0a20*/  IADD3 R39, PT, PT, R39, R29, R6 ;  /* 0x0000001d27277210 */ /* 0x000fc60007ffe006 */
[----:B------:R-:W-:Y:S04]  /*0a30*/  STS [R29+0x4c00], RZ ;  /* 0x004c00ff1d007388 */ /* 0x000fe80000000800 */
        /* <DEDUP_REMOVED lines=13> */
[----:B------:R-:W0:Y:S02]  /*0b10*/  LDS.U16 R34, [R36] ;  /* 0x0000000024227984 */ /* 0x000e240000000400 */
[----:B0-----:R-:W-:-:S05]  /*0b20*/  VIADD R5, R34, 0x1 ;  /* 0x0000000122057836 */ /* 0x001fca0000000000 */
[----:B------:R0:W-:Y:S04]  /*0b30*/  STS.U16 [R36], R5 ;  /* 0x0000000524007388 */ /* 0x0001e80000000400 */
[----:B------:R-:W1:Y:S01]  /*0b40*/  LDS.U16 R38, [R37] ;  /* 0x0000000025267984 */ /* 0x000e620000000400 */
[----:B0-----:R-:W-:-:S04]  /*0b50*/  SHF.R.U32.HI R5, RZ, UR6, R13 ;  /* 0x00000006ff057c19 */ /* 0x001fc8000801160d */
[----:B------:R-:W-:-:S05]  /*0b60*/  LOP3.LUT R5, R5, UR4, RZ, 0xc0, !PT ;  /* 0x0000000405057c12 */ /* 0x000fca000f8ec0ff */
[----:B------:R-:W-:Y:S01]  /*0b70*/  IMAD.SHL.U32 R6, R5, 0x400, RZ ;  /* 0x0000040005067824 */ /* 0x000fe200078e00ff */
[----:B------:R-:W-:-:S04]  /*0b80*/  SHF.R.U32.HI R5, RZ, 0x4, R5 ;  /* 0x00000004ff057819 */ /* 0x000fc80000011605 */
[----:B------:R-:W-:Y:S02]  /*0b90*/  LOP3.LUT R8, R6, 0x7c00, RZ, 0xc0, !PT ;  /* 0x00007c0006087812 */ /* 0x000fe400078ec0ff */
[----:B------:R-:W-:-:S04]  /*0ba0*/  LOP3.LUT R5, R5, 0xffffffe, RZ, 0xc0, !PT ;  /* 0x0ffffffe05057812 */ /* 0x000fc800078ec0ff */
[----:B------:R-:W-:Y:S01]  /*0bb0*/  IADD3 R41, PT, PT, R5, R29, R8 ;  /* 0x0000001d05297210 */ /* 0x000fe20007ffe008 */
[----:B-1----:R-:W-:-:S05]  /*0bc0*/  VIADD R4, R38, 0x1 ;  /* 0x0000000126047836 */ /* 0x002fca0000000000 */
[----:B------:R0:W-:Y:S04]  /*0bd0*/  STS.U16 [R37], R4 ;  /* 0x0000000425007388 */ /* 0x0001e80000000400 */
[----:B------:R-:W1:Y:S01]  /*0be0*/  LDS.U16 R40, [R39] ;  /* 0x0000000027287984 */ /* 0x000e620000000400 */
[----:B0-----:R-:W-:-:S04]  /*0bf0*/  SHF.R.U32.HI R4, RZ, UR6, R14 ;  /* 0x00000006ff047c19 */ /* 0x001fc8000801160e */
[----:B------:R-:W-:-:S05]  /*0c00*/  LOP3.LUT R4, R4, UR4, RZ, 0xc0, !PT ;  /* 0x0000000404047c12 */ /* 0x000fca000f8ec0ff */
[----:B------:R-:W-:Y:S01]  /*0c10*/  IMAD.SHL.U32 R5, R4, 0x400, RZ ;  /* 0x0000040004057824 */ /* 0x000fe200078e00ff */
[----:B------:R-:W-:-:S04]  /*0c20*/  SHF.R.U32.HI R4, RZ, 0x4, R4 ;  /* 0x00000004ff047819 */ /* 0x000fc80000011604 */
[----:B------:R-:W-:Y:S02]  /*0c30*/  LOP3.LUT R8, R5, 0x7c00, RZ, 0xc0, !PT ;  /* 0x00007c0005087812 */ /* 0x000fe400078ec0ff */
[----:B------:R-:W-:Y:S02]  /*0c40*/  LOP3.LUT R43, R4, 0xffffffe, RZ, 0xc0, !PT ;  /* 0x0ffffffe042b7812 */ /* 0x000fe400078ec0ff */
[----:B------:R-:W-:Y:S02]  /*0c50*/  SHF.R.U32.HI R5, RZ, UR6, R15 ;  /* 0x00000006ff057c19 */ /* 0x000fe4000801160f */
[----:B------:R-:W-:Y:S02]  /*0c60*/  IADD3 R43, PT, PT, R43, R29, R8 ;  /* 0x0000001d2b2b7210 */ /* 0x000fe40007ffe008 */
[----:B------:R-:W-:Y:S01]  /*0c70*/  LOP3.LUT R5, R5, UR4, RZ, 0xc0, !PT ;  /* 0x0000000405057c12 */ /* 0x000fe2000f8ec0ff */
[----:B-1----:R-:W-:-:S05]  /*0c80*/  VIADD R6, R40, 0x1 ;  /* 0x0000000128067836 */ /* 0x002fca0000000000 */
[----:B------:R0:W-:Y:S04]  /*0c90*/  STS.U16 [R39], R6 ;  /* 0x0000000627007388 */ /* 0x0001e80000000400 */
[----:B------:R-:W1:Y:S01]  /*0ca0*/  LDS.U16 R42, [R41] ;  /* 0x00000000292a7984 */ /* 0x000e620000000400 */
[----:B0-----:R-:W-:Y:S01]  /*0cb0*/  IMAD.SHL.U32 R6, R5, 0x400, RZ ;  /* 0x0000040005067824 */ /* 0x001fe200078e00ff */
        /* <DEDUP_REMOVED lines=127> */
[----:B0-----:R-:W-:Y:S01]  /*14b0*/  SHF.R.U32.HI R4, RZ, UR6, R30 ;  /* 0x00000006ff047c19 */ /* 0x001fe2000801161e */
[----:B------:R-:W0:Y:S03]  /*14c0*/  S2UR UR6, SR_CgaCtaId ;  /* 0x00000000000679c3 */ /* 0x000e260000008800 */
[----:B------:R-:W-:Y:S01]  /*14d0*/  LOP3.LUT R4, R4, UR4, RZ, 0xc0, !PT ;  /* 0x0000000404047c12 */ /* 0x000fe2000f8ec0ff */
[----:B------:R-:W-:-:S04]  /*14e0*/  UMOV UR4, 0x400 ;  /* 0x0000040000047882 */ /* 0x000fc80000000000 */
[----:B------:R-:W-:Y:S01]  /*14f0*/  IMAD.SHL.U32 R5, R4, 0x400, RZ ;  /* 0x0000040004057824 */ /* 0x000fe200078e00ff */
[----:B------:R-:W-:-:S04]  /*1500*/  SHF.R.U32.HI R4, RZ, 0x4, R4 ;  /* 0x00000004ff047819 */ /* 0x000fc80000011604 */
[----:B------:R-:W-:Y:S02]  /*1510*/  LOP3.LUT R8, R5, 0x7c00, RZ, 0xc0, !PT ;  /* 0x00007c0005087812 */ /* 0x000fe400078ec0ff */
[----:B------:R-:W-:-:S04]  /*1520*/  LOP3.LUT R71, R4, 0xffffffe, RZ, 0xc0, !PT ;  /* 0x0ffffffe04477812 */ /* 0x000fc800078ec0ff */
[----:B------:R-:W-:Y:S01]  /*1530*/  IADD3 R71, PT, PT, R71, R29, R8 ;  /* 0x0000001d47477210 */ /* 0x000fe20007ffe008 */
[----:B0-----:R-:W-:Y:S01]  /*1540*/  ULEA UR4, UR6, UR4, 0x18 ;  /* 0x0000000406047291 */ /* 0x001fe2000f8ec0ff */
[----:B-1----:R-:W-:-:S05]  /*1550*/  VIADD R6, R68, 0x1 ;  /* 0x0000000144067836 */ /* 0x002fca0000000000 */
[----:B------:R-:W-:Y:S04]  /*1560*/  STS.U16 [R67], R6 ;  /* 0x0000000643007388 */ /* 0x000fe80000000400 */
[----:B------:R-:W0:Y:S02]  /*1570*/  LDS.U16 R70, [R69] ;  /* 0x0000000045467984 */ /* 0x000e240000000400 */
[----:B0-----:R-:W-:-:S05]  /*1580*/  VIADD R4, R70, 0x1 ;  /* 0x0000000146047836 */ /* 0x001fca0000000000 */
[----:B------:R-:W-:Y:S04]  /*1590*/  STS.U16 [R69], R4 ;  /* 0x0000000445007388 */ /* 0x000fe80000000400 */
[----:B------:R-:W0:Y:S02]  /*15a0*/  LDS.U16 R72, [R71] ;  /* 0x0000000047487984 */ /* 0x000e240000000400 */
[----:B0-----:R-:W-:-:S05]  /*15b0*/  VIADD R6, R72, 0x1 ;  /* 0x0000000148067836 */ /* 0x001fca0000000000 */
[----:B------:R-:W-:Y:S01]  /*15c0*/  STS.U16 [R71], R6 ;  /* 0x0000000647007388 */ /* 0x000fe20000000400 */
[----:B------:R-:W-:Y:S06]  /*15d0*/  BAR.SYNC.DEFER_BLOCKING 0x0 ;  /* 0x0000000000007b1d */ /* 0x000fec0000010000 */
[----:B------:R-:W-:Y:S04]  /*15e0*/  LDS R73, [R31] ;  /* 0x000000001f497984 */ /* 0x000fe80000000800 */
[----:B------:R-:W0:Y:S04]  /*15f0*/  LDS R74, [R31+0x4] ;  /* 0x000004001f4a7984 */ /* 0x000e280000000800 */
        /* <DEDUP_REMOVED lines=13> */
[----:B------:R-:W1:Y:S01]  /*16d0*/  LDS R86, [R31+0x34] ;  /* 0x000034001f567984 */ /* 0x000e620000000800 */
[----:B--2---:R-:W-:-:S03]  /*16e0*/  IMAD.IADD R76, R76, 0x1, R75 ;  /* 0x000000014c4c7824 */ /* 0x004fc600078e024b */
[----:B------:R-:W2:Y:S01]  /*16f0*/  LDS R87, [R31+0x38] ;  /* 0x000038001f577984 */ /* 0x000ea20000000800 */
[----:B---3--:R-:W-:-:S03]  /*1700*/  IMAD.IADD R77, R77, 0x1, R76 ;  /* 0x000000014d4d7824 */ /* 0x008fc600078e024c */
[----:B------:R-:W3:Y:S01]  /*1710*/  LDS R88, [R31+0x3c] ;  /* 0x00003c001f587984 */ /* 0x000ee20000000800 */
[----:B----4-:R-:W-:-:S03]  /*1720*/  IMAD.IADD R78, R78, 0x1, R77 ;  /* 0x000000014e4e7824 */ /* 0x010fc600078e024d */
[----:B------:R-:W4:Y:S01]  /*1730*/  LDS R89, [R31+0x40] ;  /* 0x000040001f597984 */ /* 0x000f220000000800 */
[----:B-----5:R-:W-:-:S03]  /*1740*/  IMAD.IADD R79, R79, 0x1, R78 ;  /* 0x000000014f4f7824 */ /* 0x020fc600078e024e */
[----:B------:R-:W5:Y:S01]  /*1750*/  LDS R90, [R31+0x44] ;  /* 0x000044001f5a7984 */ /* 0x000f620000000800 */
[----:B------:R-:W-:-:S03]  /*1760*/  IMAD.IADD R80, R80, 0x1, R79 ;  /* 0x0000000150507824 */ /* 0x000fc600078e024f */
        /* <DEDUP_REMOVED lines=29> */
[----:B------:R-:W-:-:S04]  /*1940*/  IMAD.IADD R95, R95, 0x1, R94 ;  /* 0x000000015f5f7824 */ /* 0x000fc800078e025e */
[----:B0-----:R-:W-:-:S04]  /*1950*/  IMAD.IADD R96, R96, 0x1, R95 ;  /* 0x0000000160607824 */ /* 0x001fc800078e025f */
[----:B-1----:R-:W-:-:S04]  /*1960*/  IMAD.IADD R97, R97, 0x1, R96 ;  /* 0x0000000161617824 */ /* 0x002fc800078e0260 */
[----:B--2---:R-:W-:-:S04]  /*1970*/  IMAD.IADD R98, R98, 0x1, R97 ;  /* 0x0000000162627824 */ /* 0x004fc800078e0261 */
[----:B---3--:R-:W-:-:S04]  /*1980*/  IMAD.IADD R99, R99, 0x1, R98 ;  /* 0x0000000163637824 */ /* 0x008fc800078e0262 */
[----:B----4-:R-:W-:-:S04]  /*1990*/  IMAD.IADD R100, R100, 0x1, R99 ;  /* 0x0000000164647824 */ /* 0x010fc800078e0263 */
[----:B-----5:R-:W-:-:S04]  /*19a0*/  IMAD.IADD R101, R101, 0x1, R100 ;  /* 0x0000000165657824 */ /* 0x020fc800078e0264 */
[----:B------:R-:W-:-:S04]  /*19b0*/  IMAD.IADD R102, R102, 0x1, R101 ;  /* 0x0000000166667824 */ /* 0x000fc800078e0265 */
[----:B------:R-:W-:-:S04]  /*19c0*/  IMAD.IADD R103, R103, 0x1, R102 ;  /* 0x0000000167677824 */ /* 0x000fc800078e0266 */
[----:B------:R-:W-:-:S04]  /*19d0*/  IMAD.IADD R104, R104, 0x1, R103 ;  /* 0x0000000168687824 */ /* 0x000fc800078e0267 */
[----:B------:R-:W-:-:S05]  /*19e0*/  IMAD.IADD R106, R5, 0x1, R104 ;  /* 0x00000001056a7824 */ /* 0x000fca00078e0268 */
        /* <DEDUP_REMOVED lines=8> */
[----:B------:R-:W0:Y:S02]  /*1a70*/  SHFL.UP P0, R107, R108, 0x10, RZ ;  /* 0x060000006c6b7989 */ /* 0x000e2400000000ff */
[----:B0-----:R-:W-:Y:S01]  /*1a80*/  @P0 IMAD.IADD R107, R108, 0x1, R107 ;  /* 0x000000016c6b0824 */ /* 0x001fe200078e026b */
[----:B------:R-:W-:-:S03]  /*1a90*/  ISETP.NE.AND P0, PT, R105, 0x1, PT ;  /* 0x000000016900780c */ /* 0x000fc60003f05270 */
[----:B------:R-:W-:Y:S01]  /*1aa0*/  IMAD.IADD R106, R107, 0x1, -R106 ;  /* 0x000000016b6a7824 */ /* 0x000fe200078e0a6a */
[----:B------:R-:W-:Y:S01]  /*1ab0*/  @!P1 STS [R32+0x8400], R107 ;  /* 0x0084006b20009388 */ /* 0x000fe20000000800 */
[----:B------:R-:W-:Y:S01]  /*1ac0*/  BAR.SYNC.DEFER_BLOCKING 0x0 ;  /* 0x0000000000007b1d */ /* 0x000fe20000010000 */
[----:B------:R-:W-:-:S05]  /*1ad0*/  ISETP.NE.AND P1, PT, R105, 0x4, PT ;  /* 0x000000046900780c */ /* 0x000fca0003f25270 */
[----:B------:R-:W0:Y:S04]  /*1ae0*/  LDS.128 R4, [UR4+0x8400] ;  /* 0x00840004ff047984 */ /* 0x000e280008000c00 */
[----:B------:R-:W1:Y:S01]  /*1af0*/  LDS.128 R8, [UR4+0x8410] ;  /* 0x00841004ff087984 */ /* 0x000e620008000c00 */
[C---:B0-----:R-:W-:Y:S01]  /*1b00*/  SEL R35, R4.reuse, R35, !P0 ;  /* 0x0000002304237207 */ /* 0x041fe20004000000 */
[----:B------:R-:W-:Y:S01]  /*1b10*/  IMAD.IADD R5, R4, 0x1, R5 ;  /* 0x0000000104057824 */ /* 0x000fe200078e0205 */
[----:B------:R-:W-:-:S03]  /*1b20*/  ISETP.NE.AND P0, PT, R105, 0x2, PT ;  /* 0x000000026900780c */ /* 0x000fc60003f05270 */
[----:B------:R-:W-:Y:S01]  /*1b30*/  IMAD.IADD R6, R6, 0x1, R5 ;  /* 0x0000000106067824 */ /* 0x000fe200078e0205 */
[----:B------:R-:W-:Y:S02]  /*1b40*/  SEL R35, R5, R35, !P0 ;  /* 0x0000002305237207 */ /* 0x000fe40004000000 */
[----:B------:R-:W-:Y:S01]  /*1b50*/  ISETP.NE.AND P0, PT, R105, 0x3, PT ;  /* 0x000000036900780c */ /* 0x000fe20003f05270 */
[----:B------:R-:W-:-:S03]  /*1b60*/  IMAD.IADD R7, R7, 0x1, R6 ;  /* 0x0000000107077824 */ /* 0x000fc600078e0206 */
[----:B------:R-:W-:Y:S01]  /*1b70*/  SEL R35, R6, R35, !P0 ;  /* 0x0000002306237207 */ /* 0x000fe20004000000 */
[----:B-1----:R-:W-:Y:S01]  /*1b80*/  IMAD.IADD R8, R7, 0x1, R8 ;  /* 0x0000000107087824 */ /* 0x002fe200078e0208 */
[----:B------:R-:W-:Y:S02]  /*1b90*/  ISETP.NE.AND P0, PT, R105, 0x5, PT ;  /* 0x000000056900780c */ /* 0x000fe40003f05270 */
[----:B------:R-:W-:Y:S01]  /*1ba0*/  SEL R35, R7, R35, !P1 ;  /* 0x0000002307237207 */ /* 0x000fe20004800000 */
[----:B------:R-:W-:Y:S01]  /*1bb0*/  IMAD.IADD R9, R9, 0x1, R8 ;  /* 0x0000000109097824 */ /* 0x000fe200078e0208 */
[----:B------:R-:W-:Y:S02]  /*1bc0*/  ISETP.NE.AND P1, PT, R23, RZ, PT ;  /* 0x000000ff1700720c */ /* 0x000fe40003f25270 */
[----:B------:R-:W-:Y:S01]  /*1bd0*/  SEL R35, R8, R35, !P0 ;  /* 0x0000002308237207 */ /* 0x000fe20004000000 */
[----:B------:R-:W-:Y:S01]  /*1be0*/  IMAD.IADD R10, R10, 0x1, R9 ;  /* 0x000000010a0a7824 */ /* 0x000fe200078e0209 */
[----:B------:R-:W-:-:S02]  /*1bf0*/  ISETP.GT.U32.AND P0, PT, R0, 0x1f, PT ;  /* 0x0000001f0000780c */ /* 0x000fc40003f04070 */
[----:B------:R-:W-:Y:S01]  /*1c00*/  SEL R35, R9, R35, !P2 ;  /* 0x0000002309237207 */ /* 0x000fe20005000000 */
[----:B------:R-:W-:Y:S01]  /*1c10*/  IMAD.IADD R11, R11, 0x1, R10 ;  /* 0x000000010b0b7824 */ /* 0x000fe200078e020a */
[----:B------:R-:W-:Y:S02]  /*1c20*/  ISETP.GT.U32.OR P2, PT, R0, 0x1f, P1 ;  /* 0x0000001f0000780c */ /* 0x000fe40000f44470 */
[----:B------:R-:W-:Y:S02]  /*1c30*/  SEL R4, R106, RZ, P1 ;  /* 0x000000ff6a047207 */ /* 0x000fe40000800000 */
[----:B------:R-:W-:-:S05]  /*1c40*/  SEL R35, R10, R35, !P3 ;  /* 0x000000230a237207 */ /* 0x000fca0005800000 */
[----:B------:R-:W-:Y:S01]  /*1c50*/  @P0 IMAD.IADD R106, R35, 0x1, R4 ;  /* 0x00000001236a0824 */ /* 0x000fe200078e0204 */
[----:B------:R-:W-:-:S03]  /*1c60*/  ISETP.NE.AND P0, PT, R0, RZ, PT ;  /* 0x000000ff0000720c */ /* 0x000fc60003f05270 */
[----:B------:R-:W-:-:S05]  /*1c70*/  @!P2 IMAD.U32 R106, R11, 0x10000, RZ ;  /* 0x000100000b6aa824 */ /* 0x000fca00078e00ff */
[----:B------:R-:W-:Y:S01]  /*1c80*/  @!P2 STS [UR4+0x8428], R106 ;  /* 0x0084286aff00a988 */ /* 0x000fe20008000804 */
[----:B------:R-:W-:Y:S06]  /*1c90*/  BAR.SYNC.DEFER_BLOCKING 0x0 ;  /* 0x0000000000007b1d */ /* 0x000fec0000010000 */
[----:B------:R-:W0:Y:S02]  /*1ca0*/  LDS R4, [UR4+0x8428] ;  /* 0x00842804ff047984 */ /* 0x000e240008000800 */
[----:B0-----:R-:W-:-:S05]  /*1cb0*/  SEL R5, R4, RZ, P0 ;  /* 0x000000ff04057207 */ /* 0x001fca0000000000 */
[----:B------:R-:W-:-:S04]  /*1cc0*/  IMAD.IADD R4, R5, 0x1, R106 ;  /* 0x0000000105047824 */ /* 0x000fc800078e026a */
[--C-:B------:R-:W-:Y:S01]  /*1cd0*/  IMAD.IADD R6, R73, 0x1, R4.reuse ;  /* 0x0000000149067824 */ /* 0x100fe200078e0204 */
[----:B------:R-:W-:Y:S01]  /*1ce0*/  STS [R31], R4 ;  /* 0x000000041f007388 */ /* 0x000fe20000000800 */
[--C-:B------:R-:W-:Y:S02]  /*1cf0*/  IMAD.IADD R74, R74, 0x1, R4.reuse ;  /* 0x000000014a4a7824 */ /* 0x100fe400078e0204 */
[--C-:B------:R-:W-:Y:S01]  /*1d00*/  IMAD.IADD R8, R75, 0x1, R4.reuse ;  /* 0x000000014b087824 */ /* 0x100fe200078e0204 */
[----:B------:R-:W-:Y:S01]  /*1d10*/  STS [R31+0x4], R6 ;  /* 0x000004061f007388 */ /* 0x000fe20000000800 */
[--C-:B------:R-:W-:Y:S02]  /*1d20*/  IMAD.IADD R76, R76, 0x1, R4.reuse ;  /* 0x000000014c4c7824 */ /* 0x100fe400078e0204 */
[--C-:B------:R-:W-:Y:S01]  /*1d30*/  IMAD.IADD R10, R77, 0x1, R4.reuse ;  /* 0x000000014d0a7824 */ /* 0x100fe200078e0204 */
[----:B------:R-:W-:Y:S01]  /*1d40*/  STS [R31+0x8], R74 ;  /* 0x0000084a1f007388 */ /* 0x000fe20000000800 */
[----:B------:R-:W-:-:S02]  /*1d50*/  IMAD.IADD R78, R78, 0x1, R4 ;  /* 0x000000014e4e7824 */ /* 0x000fc400078e0204 */
[--C-:B------:R-:W-:Y:S01]  /*1d60*/  IMAD.IADD R106, R79, 0x1, R4.reuse ;  /* 0x000000014f6a7824 */ /* 0x100fe200078e0204 */
[----:B------:R-:W-:Y:S01]  /*1d70*/  STS [R31+0xc], R8 ;  /* 0x00000c081f007388 */ /* 0x000fe20000000800 */
        /* <DEDUP_REMOVED lines=36> */
[----:B------:R-:W-:-:S03]  /*1fc0*/  IMAD.IADD R104, R104, 0x1, R4 ;  /* 0x0000000168687824 */ /* 0x000fc600078e0204 */
[----:B------:R-:W-:Y:S04]  /*1fd0*/  STS [R31+0x40], R88 ;  /* 0x000040581f007388 */ /* 0x000fe80000000800 */
        /* <DEDUP_REMOVED lines=15> */
[----:B------:R-:W-:Y:S01]  /*20d0*/  STS [R31+0x80], R104 ;  /* 0x000080681f007388 */ /* 0x000fe20000000800 */
[----:B------:R-:W-:Y:S06]  /*20e0*/  BAR.SYNC.DEFER_BLOCKING 0x0 ;  /* 0x0000000000007b1d */ /* 0x000fec0000010000 */
[----:B------:R-:W0:Y:S04]  /*20f0*/  LDS.U16 R5, [R36] ;  /* 0x0000000024057984 */ /* 0x000e280000000400 */
[----:B------:R-:W1:Y:S04]  /*2100*/  LDS.U16 R37, [R37] ;  /* 0x0000000025257984 */ /* 0x000e680000000400 */
[----:B------:R-:W2:Y:S04]  /*2110*/  LDS.U16 R39, [R39] ;  /* 0x0000000027277984 */ /* 0x000ea80000000400 */
[----:B------:R-:W3:Y:S04]  /*2120*/  LDS.U16 R41, [R41] ;  /* 0x0000000029297984 */ /* 0x000ee80000000400 */
[----:B------:R-:W4:Y:S04]  /*2130*/  LDS.U16 R43, [R43] ;  /* 0x000000002b2b7984 */ /* 0x000f280000000400 */
[----:B------:R-:W5:Y:S04]  /*2140*/  LDS.U16 R45, [R45] ;  /* 0x000000002d2d7984 */ /* 0x000f680000000400 */
[----:B------:R-:W5:Y:S04]  /*2150*/  LDS.U16 R47, [R47] ;  /* 0x000000002f2f7984 */ /* 0x000f680000000400 */
[----:B------:R-:W5:Y:S04]  /*2160*/  LDS.U16 R49, [R49] ;  /* 0x0000000031317984 */ /* 0x000f680000000400 */
[----:B------:R-:W5:Y:S04]  /*2170*/  LDS.U16 R51, [R51] ;  /* 0x0000000033337984 */ /* 0x000f680000000400 */
[----:B------:R-:W5:Y:S04]  /*2180*/  LDS.U16 R53, [R53] ;  /* 0x0000000035357984 */ /* 0x000f680000000400 */
[----:B------:R-:W5:Y:S01]  /*2190*/  LDS.U16 R55, [R55] ;  /* 0x0000000037377984 */ /* 0x000f620000000400 */
[----:B0-----:R-:W-:-:S03]  /*21a0*/  IMAD.IADD R5, R34, 0x1, R5 ;  /* 0x0000000122057824 */ /* 0x001fc600078e0205 */
[----:B------:R-:W0:Y:S01]  /*21b0*/  LDS.U16 R57, [R57] ;  /* 0x0000000039397984 */ /* 0x000e220000000400 */
[----:B-1----:R-:W-:-:S03]  /*21c0*/  IMAD.IADD R37, R38, 0x1, R37 ;  /* 0x0000000126257824 */ /* 0x002fc600078e0225 */
[----:B------:R-:W1:Y:S01]  /*21d0*/  LDS.U16 R59, [R59] ;  /* 0x000000003b3b7984 */ /* 0x000e620000000400 */
[----:B--2---:R-:W-:-:S03]  /*21e0*/  IMAD.IADD R39, R40, 0x1, R39 ;  /* 0x0000000128277824 */ /* 0x004fc600078e0227 */
[----:B------:R-:W2:Y:S01]  /*21f0*/  LDS.U16 R61, [R61] ;  /* 0x000000003d3d7984 */ /* 0x000ea20000000400 */
[----:B---3--:R-:W-:-:S03]  /*2200*/  IMAD.IADD R41, R42, 0x1, R41 ;  /* 0x000000012a297824 */ /* 0x008fc600078e0229 */
[----:B------:R-:W3:Y:S01]  /*2210*/  LDS.U16 R63, [R63] ;  /* 0x000000003f3f7984 */ /* 0x000ee20000000400 */
[----:B----4-:R-:W-:-:S03]  /*2220*/  IMAD.IADD R43, R44, 0x1, R43 ;  /* 0x000000012c2b7824 */ /* 0x010fc600078e022b */
[----:B------:R-:W4:Y:S01]  /*2230*/  LDS.U16 R65, [R65] ;  /* 0x0000000041417984 */ /* 0x000f220000000400 */
[----:B-----5:R-:W-:-:S03]  /*2240*/  IMAD.IADD R45, R46, 0x1, R45 ;  /* 0x000000012e2d7824 */ /* 0x020fc600078e022d */
[----:B------:R-:W5:Y:S01]  /*2250*/  LDS.U16 R67, [R67] ;  /* 0x0000000043437984 */ /* 0x000f620000000400 */
[----:B------:R-:W-:-:S03]  /*2260*/  IMAD.IADD R47, R48, 0x1, R47 ;  /* 0x00000001302f7824 */ /* 0x000fc600078e022f */
[----:B------:R-:W5:Y:S01]  /*2270*/  LDS.U16 R69, [R69] ;  /* 0x0000000045457984 */ /* 0x000f620000000400 */
[----:B------:R-:W-:-:S03]  /*2280*/  IMAD.IADD R49, R50, 0x1, R49 ;  /* 0x0000000132317824 */ /* 0x000fc600078e0231 */
[----:B------:R-:W5:Y:S01]  /*2290*/  LDS.U16 R71, [R71] ;  /* 0x0000000047477984 */ /* 0x000f620000000400 */
[----:B------:R-:W-:Y:S02]  /*22a0*/  IMAD.IADD R51, R52, 0x1, R51 ;  /* 0x0000000134337824 */ /* 0x000fe400078e0233 */
[----:B------:R-:W-:Y:S02]  /*22b0*/  IMAD.IADD R53, R54, 0x1, R53 ;  /* 0x0000000136357824 */ /* 0x000fe400078e0235 */
[----:B------:R-:W-:Y:S02]  /*22c0*/  IMAD.IADD R55, R56, 0x1, R55 ;  /* 0x0000000138377824 */ /* 0x000fe400078e0237 */
[----:B0-----:R-:W-:Y:S02]  /*22d0*/  IMAD.IADD R57, R58, 0x1, R57 ;  /* 0x000000013a397824 */ /* 0x001fe400078e0239 */
[----:B-1----:R-:W-:Y:S02]  /*22e0*/  IMAD.IADD R59, R60, 0x1, R59 ;  /* 0x000000013c3b7824 */ /* 0x002fe400078e023b */
[----:B--2---:R-:W-:-:S02]  /*22f0*/  IMAD.IADD R61, R62, 0x1, R61 ;  /* 0x000000013e3d7824 */ /* 0x004fc400078e023d */
[----:B---3--:R-:W-:Y:S02]  /*2300*/  IMAD.IADD R63, R64, 0x1, R63 ;  /* 0x00000001403f7824 */ /* 0x008fe400078e023f */
[----:B----4-:R-:W-:Y:S02]  /*2310*/  IMAD.IADD R65, R66, 0x1, R65 ;  /* 0x0000000142417824 */ /* 0x010fe400078e0241 */
[----:B-----5:R-:W-:Y:S02]  /*2320*/  IMAD.IADD R67, R68, 0x1, R67 ;  /* 0x0000000144437824 */ /* 0x020fe400078e0243 */
[----:B------:R-:W-:Y:S02]  /*2330*/  IMAD.IADD R69, R70, 0x1, R69 ;  /* 0x0000000146457824 */ /* 0x000fe400078e0245 */
[----:B------:R-:W-:Y:S01]  /*2340*/  IMAD.IADD R71, R72, 0x1, R71 ;  /* 0x0000000148477824 */ /* 0x000fe200078e0247 */
[----:B------:R-:W-:Y:S06]  /*2350*/  BAR.SYNC.DEFER_BLOCKING 0x0 ;  /* 0x0000000000007b1d */ /* 0x000fec0000010000 */
[----:B------:R-:W-:Y:S05]  /*2360*/  BRA.U UP0, `(.L_x_219) ;  /* 0x0000000100f87547 */ /* 0x000fea000b800000 */
[----:B------:R-:W-:Y:S01]  /*2370*/  LEA R5, R5, UR4, 0x2 ;  /* 0x0000000405057c11 */ /* 0x000fe2000f8e10ff */
[----:B------:R-:W-:Y:S01]  /*2380*/  UIADD3 UR7, UPT, UPT, UR7, 0x6, URZ ;  /* 0x0000000607077890 */ /* 0x000fe2000fffe0ff */
[----:B------:R-:W-:Y:S01]  /*2390*/  LEA R4, R37, UR4, 0x2 ;  /* 0x0000000425047c11 */ /* 0x000fe2000f8e10ff */
[----:B------:R-:W-:Y:S01]  /*23a0*/  UIADD3 UR5, UPT, UPT, UR5, -0x6, URZ ;  /* 0xfffffffa05057890 */ /* 0x000fe2000fffe0ff */
[----:B------:R-:W-:Y:S01]  /*23b0*/  LEA R7, R39, UR4, 0x2 ;  /* 0x0000000427077c11 */ /* 0x000fe2000f8e10ff */
[----:B------:R0:W-:Y:S01]  /*23c0*/  STS [R5], R2 ;  /* 0x0000000205007388 */ /* 0x0001e20000000800 */
[----:B------:R-:W-:Y:S02]  /*23d0*/  LEA R6, R41, UR4, 0x2 ;  /* 0x0000000429067c11 */ /* 0x000fe4000f8e10ff */
[----:B------:R-:W-:Y:S01]  /*23e0*/  LEA R9, R43, UR4, 0x2 ;  /* 0x000000042b097c11 */ /* 0x000fe2000f8e10ff */
[----:B------:R1:W-:Y:S01]  /*23f0*/  STS [R4], R3 ;  /* 0x0000000304007388 */ /* 0x0003e20000000800 */
[----:B------:R-:W-:-:S02]  /*2400*/  LEA R8, R45, UR4, 0x2 ;  /* 0x000000042d087c11 */ /* 0x000fc4000f8e10ff */
[----:B------:R-:W-:Y:S01]  /*2410*/  LEA R11, R47, UR4, 0x2 ;  /* 0x000000042f0b7c11 */ /* 0x000fe2000f8e10ff */
[----:B------:R2:W-:Y:S01]  /*2420*/  STS [R7], R12 ;  /* 0x0000000c07007388 */ /* 0x0005e20000000800 */
[----:B------:R-:W-:Y:S02]  /*2430*/  LEA R10, R49, UR4, 0x2 ;  /* 0x00000004310a7c11 */ /* 0x000fe4000f8e10ff */
[----:B0-----:R-:W-:Y:S01]  /*2440*/  LEA R5, R51, UR4, 0x2 ;  /* 0x0000000433057c11 */ /* 0x001fe2000f8e10ff */
[----:B------:R0:W-:Y:S01]  /*2450*/  STS [R6], R13 ;  /* 0x0000000d06007388 */ /* 0x0001e20000000800 */
[----:B------:R-:W-:Y:S02]  /*2460*/  LEA R2, R53, UR4, 0x2 ;  /* 0x0000000435027c11 */ /* 0x000fe4000f8e10ff */
[----:B-1----:R-:W-:Y:S01]  /*2470*/  LEA R3, R55, UR4, 0x2 ;  /* 0x0000000437037c11 */ /* 0x002fe2000f8e10ff */
[----:B------:R1:W-:Y:S01]  /*2480*/  STS [R9], R14 ;  /* 0x0000000e09007388 */ /* 0x0003e20000000800 */
[----:B------:R-:W-:-:S02]  /*2490*/  LEA R4, R57, UR4, 0x2 ;  /* 0x0000000439047c11 */ /* 0x000fc4000f8e10ff */
[----:B--2---:R-:W-:Y:S01]  /*24a0*/  LEA R7, R59, UR4, 0x2 ;  /* 0x000000043b077c11 */ /* 0x004fe2000f8e10ff */
[----:B------:R2:W-:Y:S01]  /*24b0*/  STS [R8], R15 ;  /* 0x0000000f08007388 */ /* 0x0005e20000000800 */
[----:B0-----:R-:W-:-:S03]  /*24c0*/  LEA R6, R63, UR4, 0x2 ;  /* 0x000000043f067c11 */ /* 0x001fc6000f8e10ff */
[----:B------:R0:W-:Y:S01]  /*24d0*/  STS [R11], R16 ;  /* 0x000000100b007388 */ /* 0x0001e20000000800 */
[----:B-1----:R-:W-:-:S03]  /*24e0*/  LEA R9, R61, UR4, 0x2 ;  /* 0x000000043d097c11 */ /* 0x002fc6000f8e10ff */
[----:B------:R-:W-:Y:S01]  /*24f0*/  STS [R10], R17 ;  /* 0x000000110a007388 */ /* 0x000fe20000000800 */
[----:B--2---:R-:W-:-:S03]  /*2500*/  LEA R8, R67, UR4, 0x2 ;  /* 0x0000000443087c11 */ /* 0x004fc6000f8e10ff */
[----:B------:R1:W-:Y:S01]  /*2510*/  STS [R5], R18 ;  /* 0x0000001205007388 */ /* 0x0003e20000000800 */
[----:B0-----:R-:W-:-:S03]  /*2520*/  LEA R11, R65, UR4, 0x2 ;  /* 0x00000004410b7c11 */ /* 0x001fc6000f8e10ff */
[----:B------:R0:W-:Y:S04]  /*2530*/  STS [R2], R19 ;  /* 0x0000001302007388 */ /* 0x0001e80000000800 */
[----:B------:R2:W-:Y:S01]  /*2540*/  STS [R3], R20 ;  /* 0x0000001403007388 */ /* 0x0005e20000000800 */
[----:B-1----:R-:W-:-:S03]  /*2550*/  LEA R5, R69, UR4, 0x2 ;  /* 0x0000000445057c11 */ /* 0x002fc6000f8e10ff */
[----:B------:R2:W-:Y:S01]  /*2560*/  STS [R4], R21 ;  /* 0x0000001504007388 */ /* 0x0005e20000000800 */
[----:B0-----:R-:W-:-:S03]  /*2570*/  LEA R19, R71, UR4, 0x2 ;  /* 0x0000000447137c11 */ /* 0x001fc6000f8e10ff */
[----:B------:R2:W-:Y:S04]  /*2580*/  STS [R7], R22 ;  /* 0x0000001607007388 */ /* 0x0005e80000000800 */
[----:B------:R2:W-:Y:S04]  /*2590*/  STS [R9], R24 ;  /* 0x0000001809007388 */ /* 0x0005e80000000800 */
[----:B------:R2:W-:Y:S04]  /*25a0*/  STS [R6], R25 ;  /* 0x0000001906007388 */ /* 0x0005e80000000800 */
[----:B------:R2:W-:Y:S04]  /*25b0*/  STS [R11], R26 ;  /* 0x0000001a0b007388 */ /* 0x0005e80000000800 */
[----:B------:R2:W-:Y:S04]  /*25c0*/  STS [R8], R27 ;  /* 0x0000001b08007388 */ /* 0x0005e80000000800 */
[----:B------:R2:W-:Y:S04]  /*25d0*/  STS [R5], R28 ;  /* 0x0000001c05007388 */ /* 0x0005e80000000800 */
[----:B------:R2:W-:Y:S01]  /*25e0*/  STS [R19], R30 ;  /* 0x0000001e13007388 */ /* 0x0005e20000000800 */
[----:B------:R-:W-:Y:S06]  /*25f0*/  BAR.SYNC.DEFER_BLOCKING 0x0 ;  /* 0x0000000000007b1d */ /* 0x000fec0000010000 */
[----:B------:R2:W0:Y:S04]  /*2600*/  LDS R2, [R33] ;  /* 0x0000000021027984 */ /* 0x0004280000000800 */
[----:B------:R2:W1:Y:S04]  /*2610*/  LDS R3, [R33+0x4] ;  /* 0x0000040021037984 */ /* 0x0004680000000800 */
[----:B------:R2:W3:Y:S04]  /*2620*/  LDS R12, [R33+0x8] ;  /* 0x00000800210c7984 */ /* 0x0004e80000000800 */
[----:B------:R2:W4:Y:S04]  /*2630*/  LDS R13, [R33+0xc] ;  /* 0x00000c00210d7984 */ /* 0x0005280000000800 */
[----:B------:R2:W0:Y:S04]  /*2640*/  LDS R14, [R33+0x10] ;  /* 0x00001000210e7984 */ /* 0x0004280000000800 */
        /* <DEDUP_REMOVED lines=13> */
[----:B------:R2:W0:Y:S01]  /*2720*/  LDS R30, [R33+0x48] ;  /* 0x00004800211e7984 */ /* 0x0004220000000800 */
[----:B------:R-:W-:Y:S06]  /*2730*/  BAR.SYNC.DEFER_BLOCKING 0x0 ;  /* 0x0000000000007b1d */ /* 0x000fec0000010000 */
[----:B-1-34-:R-:W-:Y:S05]  /*2740*/  BRA `(.L_x_220) ;  /* 0xffffffdc00f87947 */ /* 0x01afea000383ffff */
.L_x_219:
[----:B------:R-:W-:Y:S01]  /*2750*/  LEA R5, R5, UR4, 0x2 ;  /* 0x0000000405057c11 */ /* 0x000fe2000f8e10ff */
[C---:B------:R-:W-:Y:S01]  /*2760*/  IMAD R33, R0.reuse, -0x48, R33 ;  /* 0xffffffb800217824 */ /* 0x040fe200078e0221 */
[----:B------:R-:W-:Y:S01]  /*2770*/  LEA R4, R37, UR4, 0x2 ;  /* 0x0000000425047c11 */ /* 0x000fe2000f8e10ff */
[C---:B------:R-:W-:Y:S01]  /*2780*/  VIADD R7, R0.reuse, 0x100 ;  /* 0x0000010000077836 */ /* 0x040fe20000000000 */
[----:B------:R-:W-:Y:S01]  /*2790*/  LEA R39, R39, UR4, 0x2 ;  /* 0x0000000427277c11 */ /* 0x000fe2000f8e10ff */
[----:B------:R0:W-:Y:S01]  /*27a0*/  STS [R5], R2 ;  /* 0x0000000205007388 */ /* 0x0001e20000000800 */
[----:B------:R-:W-:Y:S01]  /*27b0*/  LEA R6, R41, UR4, 0x2 ;  /* 0x0000000429067c11 */ /* 0x000fe2000f8e10ff */
[----:B------:R-:W-:Y:S01]  /*27c0*/  VIADD R9, R0, 0x200 ;  /* 0x0000020000097836 */ /* 0x000fe20000000000 */
[----:B------:R-:W-:Y:S01]  /*27d0*/  LEA R43, R43, UR4, 0x2 ;  /* 0x000000042b2b7c11 */ /* 0x000fe2000f8e10ff */
[----:B------:R1:W-:Y:S01]  /*27e0*/  STS [R4], R3 ;  /* 0x0000000304007388 */ /* 0x0003e20000000800 */
[----:B------:R-:W-:-:S02]  /*27f0*/  LEA R8, R45, UR4, 0x2 ;  /* 0x000000042d087c11 */ /* 0x000fc4000f8e10ff */
[----:B------:R-:W-:Y:S01]  /*2800*/  LEA R47, R47, UR4, 0x2 ;  /* 0x000000042f2f7c11 */ /* 0x000fe2000f8e10ff */
[----:B------:R-:W-:Y:S01]  /*2810*/  STS [R39], R12 ;  /* 0x0000000c27007388 */ /* 0x000fe20000000800 */
[----:B------:R-:W-:Y:S02]  /*2820*/  LEA R10, R49, UR4, 0x2 ;  /* 0x00000004310a7c11 */ /* 0x000fe4000f8e10ff */
[----:B------:R-:W-:Y:S01]  /*2830*/  LEA R51, R51, UR4, 0x2 ;  /* 0x0000000433337c11 */ /* 0x000fe2000f8e10ff */
[----:B------:R2:W-:Y:S01]  /*2840*/  STS [R6], R13 ;  /* 0x0000000d06007388 */ /* 0x0005e20000000800 */
[----:B0-----:R-:W-:Y:S02]  /*2850*/  LEA R2, R53, UR4, 0x2 ;  /* 0x0000000435027c11 */ /* 0x001fe4000f8e10ff */
[----:B------:R-:W-:Y:S01]  /*2860*/  LEA R55, R55, UR4, 0x2 ;  /* 0x0000000437377c11 */ /* 0x000fe2000f8e10ff */
[----:B------:R0:W-:Y:S01]  /*2870*/  STS [R43], R14 ;  /* 0x0000000e2b007388 */ /* 0x0001e20000000800 */
[----:B-1----:R-:W-:-:S02]  /*2880*/  LEA R4, R57, UR4, 0x2 ;  /* 0x0000000439047c11 */ /* 0x002fc4000f8e10ff */
[----:B------:R-:W-:Y:S01]  /*2890*/  LEA R59, R59, UR4, 0x2 ;  /* 0x000000043b3b7c11 */ /* 0x000fe2000f8e10ff */
[----:B------:R1:W-:Y:S01]  /*28a0*/  STS [R8], R15 ;  /* 0x0000000f08007388 */ /* 0x0003e20000000800 */
[----:B------:R-:W-:Y:S01]  /*28b0*/  LEA R61, R61, UR4, 0x2 ;  /* 0x000000043d3d7c11 */ /* 0x000fe2000f8e10ff */
[C---:B--2---:R-:W-:Y:S01]  /*28c0*/  VIADD R13, R0.reuse, 0x500 ;  /* 0x00000500000d7836 */ /* 0x044fe20000000000 */
[----:B------:R-:W-:Y:S01]  /*28d0*/  LEA R6, R63, UR4, 0x2 ;  /* 0x000000043f067c11 */ /* 0x000fe2000f8e10ff */
[----:B------:R2:W-:Y:S01]  /*28e0*/  STS [R47], R16 ;  /* 0x000000102f007388 */ /* 0x0005e20000000800 */
[----:B------:R-:W-:Y:S01]  /*28f0*/  LEA R65, R65, UR4, 0x2 ;  /* 0x0000000441417c11 */ /* 0x000fe2000f8e10ff */
[C---:B0-----:R-:W-:Y:S01]  /*2900*/  VIADD R14, R0.reuse, 0x600 ;  /* 0x00000600000e7836 */ /* 0x041fe20000000000 */
[----:B------:R-:W-:Y:S01]  /*2910*/  LEA R69, R69, UR4, 0x2 ;  /* 0x0000000445457c11 */ /* 0x000fe2000f8e10ff */
[----:B------:R0:W-:Y:S01]  /*2920*/  STS [R10], R17 ;  /* 0x000000110a007388 */ /* 0x0001e20000000800 */
[----:B------:R-:W-:Y:S01]  /*2930*/  LEA R71, R71, UR4, 0x2 ;  /* 0x0000000447477c11 */ /* 0x000fe2000f8e10ff */
[C---:B-1----:R-:W-:Y:S01]  /*2940*/  VIADD R15, R0.reuse, 0x700 ;  /* 0x00000700000f7836 */ /* 0x042fe20000000000 */
[----:B------:R-:W-:Y:S01]  /*2950*/  LEA R8, R67, UR4, 0x2 ;  /* 0x0000000443087c11 */ /* 0x000fe2000f8e10ff */
[----:B------:R-:W-:Y:S01]  /*2960*/  STS [R51], R18 ;  /* 0x0000001233007388 */ /* 0x000fe20000000800 */
[----:B------:R-:W1:Y:S01]  /*2970*/  LDCU.64 UR4, c[0x0][0x3a0] ;  /* 0x00007400ff0477ac */ /* 0x000e620008000a00 */
[C---:B------:R-:W-:Y:S01]  /*2980*/  LOP3.LUT R12, R0.reuse, 0x400, RZ, 0xfc, !PT ;  /* 0x00000400000c7812 */ /* 0x040fe200078efcff */
[C---:B--2---:R-:W-:Y:S01]  /*2990*/  VIADD R16, R0.reuse, 0xd00 ;  /* 0x00000d0000107836 */ /* 0x044fe20000000000 */
[----:B------:R2:W-:Y:S01]  /*29a0*/  STS [R2], R19 ;  /* 0x0000001302007388 */ /* 0x0005e20000000800 */
[----:B0-----:R-:W-:-:S03]  /*29b0*/  VIADD R10, R0, 0x300 ;  /* 0x00000300000a7836 */ /* 0x001fc60000000000 */
[----:B------:R-:W-:Y:S04]  /*29c0*/  STS [R55], R20 ;  /* 0x0000001437007388 */ /* 0x000fe80000000800 */
[----:B------:R-:W-:Y:S01]  /*29d0*/  STS [R4], R21 ;  /* 0x0000001504007388 */ /* 0x000fe20000000800 */
[----:B--2---:R-:W0:Y:S03]  /*29e0*/  LDC.64 R2, c[0x0][0x388] ;  /* 0x0000e200ff027b82 */ /* 0x004e260000000a00 */
[----:B------:R-:W-:Y:S01]  /*29f0*/  STS [R59], R22 ;  /* 0x000000163b007388 */ /* 0x000fe20000000800 */
[----:B-1----:R-:W-:-:S03]  /*2a00*/  ISETP.GE.U32.AND P2, PT, R7, UR4, PT ;  /* 0x0000000407007c0c */ /* 0x002fc6000bf46070 */
[----:B------:R-:W-:Y:S01]  /*2a10*/  STS [R61], R24 ;  /* 0x000000183d007388 */ /* 0x000fe20000000800 */
[----:B------:R-:W-:Y:S02]  /*2a20*/  ISETP.GE.U32.AND P3, PT, R9, UR4, PT ;  /* 0x0000000409007c0c */ /* 0x000fe4000bf66070 */
[----:B------:R-:W-:Y:S01]  /*2a30*/  ISETP.GE.U32.AND P6, PT, R10, UR4, PT ;  /* 0x000000040a007c0c */ /* 0x000fe2000bfc6070 */
[----:B------:R-:W-:Y:S01]  /*2a40*/  STS [R6], R25 ;  /* 0x0000001906007388 */ /* 0x000fe20000000800 */
[----:B------:R-:W-:Y:S02]  /*2a50*/  ISETP.GE.U32.AND.EX P3, PT, RZ, UR5, PT, P3 ;  /* 0x00000005ff007c0c */ /* 0x000fe4000bf66130 */
[----:B------:R-:W-:Y:S01]  /*2a60*/  ISETP.GE.U32.AND.EX P2, PT, RZ, UR5, PT, P2 ;  /* 0x00000005ff007c0c */ /* 0x000fe2000bf46120 */
[----:B------:R-:W-:Y:S01]  /*2a70*/  STS [R65], R26 ;  /* 0x0000001a41007388 */ /* 0x000fe20000000800 */
[----:B------:R-:W-:Y:S02]  /*2a80*/  ISETP.GE.U32.AND P1, PT, R13, UR4, PT ;  /* 0x000000040d007c0c */ /* 0x000fe4000bf26070 */
[----:B------:R-:W-:Y:S01]  /*2a90*/  ISETP.GE.U32.AND.EX P6, PT, RZ, UR5, PT, P6 ;  /* 0x00000005ff007c0c */ /* 0x000fe2000bfc6160 */
[----:B------:R-:W-:Y:S01]  /*2aa0*/  STS [R8], R27 ;  /* 0x0000001b08007388 */ /* 0x000fe20000000800 */
[----:B------:R-:W-:-:S02]  /*2ab0*/  ISETP.GE.U32.AND.EX P1, PT, RZ, UR5, PT, P1 ;  /* 0x00000005ff007c0c */ /* 0x000fc4000bf26110 */
[----:B------:R-:W-:Y:S01]  /*2ac0*/  ISETP.GE.U32.AND P5, PT, R12, UR4, PT ;  /* 0x000000040c007c0c */ /* 0x000fe2000bfa6070 */
[----:B------:R-:W-:Y:S01]  /*2ad0*/  STS [R69], R28 ;  /* 0x0000001c45007388 */ /* 0x000fe20000000800 */
[----:B------:R-:W-:Y:S01]  /*2ae0*/  ISETP.GE.U32.AND P4, PT, R15, UR4, PT ;  /* 0x000000040f007c0c */ /* 0x000fe2000bf86070 */
[----:B0-----:R-:W-:Y:S01]  /*2af0*/  IMAD.WIDE.U32 R2, R0, 0x4, R2 ;  /* 0x0000000400027825 */ /* 0x001fe200078e0002 */
[----:B------:R-:W-:Y:S01]  /*2b00*/  ISETP.GE.U32.AND.EX P5, PT, RZ, UR5, PT, P5 ;  /* 0x00000005ff007c0c */ /* 0x000fe2000bfa6150 */
[----:B------:R-:W-:Y:S01]  /*2b10*/  STS [R71], R30 ;  /* 0x0000001e47007388 */ /* 0x000fe20000000800 */
[----:B------:R-:W-:Y:S01]  /*2b20*/  BAR.SYNC.DEFER_BLOCKING 0x0 ;  /* 0x0000000000007b1d */ /* 0x000fe20000010000 */
[----:B------:R-:W-:Y:S01]  /*2b30*/  ISETP.GE.U32.AND P0, PT, R14, UR4, PT ;  /* 0x000000040e007c0c */ /* 0x000fe2000bf06070 */
[C---:B------:R-:W-:Y:S01]  /*2b40*/  VIADD R14, R0.reuse, 0x900 ;  /* 0x00000900000e7836 */ /* 0x040fe20000000000 */
[----:B------:R-:W-:Y:S02]  /*2b50*/  LOP3.LUT R12, R0, 0x800, RZ, 0xfc, !PT ;  /* 0x00000800000c7812 */ /* 0x000fe400078efcff */
[----:B------:R-:W-:-:S02]  /*2b60*/  ISETP.GE.U32.AND.EX P0, PT, RZ, UR5, PT, P0 ;  /* 0x00000005ff007c0c */ /* 0x000fc4000bf06100 */
[----:B------:R-:W-:Y:S01]  /*2b70*/  ISETP.GE.U32.AND.EX P4, PT, RZ, UR5, PT, P4 ;  /* 0x00000005ff007c0c */ /* 0x000fe2000bf86140 */
[----:B------:R-:W0:Y:S04]  /*2b80*/  LDS R5, [R33+0x800] ;  /* 0x0008000021057984 */ /* 0x000e280000000800 */
[----:B------:R-:W1:Y:S04]  /*2b90*/  LDS R4, [R33+0x400] ;  /* 0x0004000021047984 */ /* 0x000e680000000800 */
[----:B------:R-:W2:Y:S04]  /*2ba0*/  LDS R6, [R33+0xc00] ;  /* 0x000c000021067984 */ /* 0x000ea80000000800 */
[----:B------:R-:W3:Y:S04]  /*2bb0*/  LDS R8, [R33+0x1400] ;  /* 0x0014000021087984 */ /* 0x000ee80000000800 */
[----:B------:R-:W4:Y:S04]  /*2bc0*/  LDS R7, [R33+0x1000] ;  /* 0x0010000021077984 */ /* 0x000f280000000800 */
[----:B------:R-:W5:Y:S04]  /*2bd0*/  LDS R9, [R33+0x1800] ;  /* 0x0018000021097984 */ /* 0x000f680000000800 */
[----:B------:R-:W5:Y:S01]  /*2be0*/  LDS R10, [R33+0x1c00] ;  /* 0x001c0000210a7984 */ /* 0x000f620000000800 */
[----:B0-----:R-:W-:-:S03]  /*2bf0*/  @!P3 LOP3.LUT R13, R5, 0x80000000, RZ, 0x3c, !PT ;  /* 0x80000000050db812 */ /* 0x001fc600078e3cff */
[----:B------:R-:W-:Y:S01]  /*2c00*/  LDS R5, [R33+0x2400] ;  /* 0x0024000021057984 */ /* 0x000fe20000000800 */
[----:B-1----:R-:W-:-:S03]  /*2c10*/  @!P2 LOP3.LUT R11, R4, 0x80000000, RZ, 0x3c, !PT ;  /* 0x80000000040ba812 */ /* 0x002fc600078e3cff */
[----:B------:R-:W0:Y:S01]  /*2c20*/  LDS R4, [R33+0x2000] ;  /* 0x0020000021047984 */ /* 0x000e220000000800 */
[----:B--2---:R-:W-:-:S03]  /*2c30*/  @!P6 LOP3.LUT R15, R6, 0x80000000, RZ, 0x3c, !PT ;  /* 0x80000000060fe812 */ /* 0x004fc600078e3cff */
[----:B------:R-:W-:Y:S01]  /*2c40*/  @!P2 STG.E desc[UR8][R2.64+0x400], R11 ;  /* 0x0004000b0200a986 */ /* 0x000fe2000c101908 */
[----:B------:R-:W-:Y:S01]  /*2c50*/  ISETP.GE.U32.AND P2, PT, R12, UR4, PT ;  /* 0x000000040c007c0c */ /* 0x000fe2000bf46070 */
[----:B------:R-:W-:Y:S01]  /*2c60*/  VIADD R12, R0, 0xa00 ;  /* 0x00000a00000c7836 */ /* 0x000fe20000000000 */
[----:B---3--:R-:W-:Y:S01]  /*2c70*/  @!P1 LOP3.LUT R19, R8, 0x80000000, RZ, 0x3c, !PT ;  /* 0x8000000008139812 */ /* 0x008fe200078e3cff */
[----:B------:R-:W-:Y:S01]  /*2c80*/  LDS R11, [R33+0x2800] ;  /* 0x00280000210b7984 */ /* 0x000fe20000000800 */
[----:B------:R-:W-:Y:S02]  /*2c90*/  ISETP.GE.U32.AND.EX P2, PT, RZ, UR5, PT, P2 ;  /* 0x00000005ff007c0c */ /* 0x000fe4000bf46120 */
[----:B----4-:R-:W-:Y:S01]  /*2ca0*/  @!P5 LOP3.LUT R17, R7, 0x80000000, RZ, 0x3c, !PT ;  /* 0x800000000711d812 */ /* 0x010fe200078e3cff */
[----:B------:R-:W-:Y:S01]  /*2cb0*/  LDS R6, [R33+0x2c00] ;  /* 0x002c000021067984 */ /* 0x000fe20000000800 */
[----:B-----5:R-:W-:-:S03]  /*2cc0*/  @!P0 LOP3.LUT R21, R9, 0x80000000, RZ, 0x3c, !PT ;  /* 0x8000000009158812 */ /* 0x020fc600078e3cff */
[----:B------:R-:W-:Y:S01]  /*2cd0*/  @!P1 STG.E desc[UR8][R2.64+0x1400], R19 ;  /* 0x0014001302009986 */ /* 0x000fe2000c101908 */
[----:B------:R-:W-:-:S03]  /*2ce0*/  ISETP.GE.U32.AND P1, PT, R0, UR4, PT ;  /* 0x0000000400007c0c */ /* 0x000fc6000bf26070 */
[----:B------:R-:W1:Y:S01]  /*2cf0*/  LDS R7, [R33+0x3000] ;  /* 0x0030000021077984 */ /* 0x000e620000000800 */
[----:B------:R-:W-:-:S03]  /*2d00*/  ISETP.GE.U32.AND.EX P1, PT, RZ, UR5, PT, P1 ;  /* 0x00000005ff007c0c */ /* 0x000fc6000bf26110 */
[----:B------:R-:W-:Y:S01]  /*2d10*/  @!P3 STG.E desc[UR8][R2.64+0x800], R13 ;  /* 0x0008000d0200b986 */ /* 0x000fe2000c101908 */
[----:B------:R-:W-:Y:S01]  /*2d20*/  ISETP.GE.U32.AND P3, PT, R14, UR4, PT ;  /* 0x000000040e007c0c */ /* 0x000fe2000bf66070 */
[----:B------:R-:W-:Y:S02]  /*2d30*/  VIADD R14, R0, 0xb00 ;  /* 0x00000b00000e7836 */ /* 0x000fe40000000000 */
[----:B------:R2:W-:Y:S01]  /*2d40*/  @!P6 STG.E desc[UR8][R2.64+0xc00], R15 ;  /* 0x000c000f0200e986 */ /* 0x0005e2000c101908 */
[----:B------:R-:W-:Y:S02]  /*2d50*/  ISETP.GE.U32.AND P6, PT, R12, UR4, PT ;  /* 0x000000040c007c0c */ /* 0x000fe4000bfc6070 */
[----:B------:R-:W-:Y:S01]  /*2d60*/  LOP3.LUT R12, R0, 0xc00, RZ, 0xfc, !PT ;  /* 0x00000c00000c7812 */ /* 0x000fe200078efcff */
[----:B------:R0:W-:Y:S01]  /*2d70*/  @!P5 STG.E desc[UR8][R2.64+0x1000], R17 ;  /* 0x001000110200d986 */ /* 0x0001e2000c101908 */
[----:B------:R-:W-:Y:S02]  /*2d80*/  ISETP.GE.U32.AND.EX P3, PT, RZ, UR5, PT, P3 ;  /* 0x00000005ff007c0c */ /* 0x000fe4000bf66130 */
[----:B------:R-:W-:Y:S01]  /*2d90*/  ISETP.GE.U32.AND P5, PT, R14, UR4, PT ;  /* 0x000000040e007c0c */ /* 0x000fe2000bfa6070 */
[----:B------:R-:W-:Y:S01]  /*2da0*/  @!P0 STG.E desc[UR8][R2.64+0x1800], R21 ;  /* 0x0018001502008986 */ /* 0x000fe2000c101908 */
[----:B------:R-:W-:-:S02]  /*2db0*/  ISETP.GE.U32.AND P0, PT, R12, UR4, PT ;  /* 0x000000040c007c0c */ /* 0x000fc4000bf06070 */
[----:B--2---:R-:W-:Y:S01]  /*2dc0*/  @!P4 LOP3.LUT R15, R10, 0x80000000, RZ, 0x3c, !PT ;  /* 0x800000000a0fc812 */ /* 0x004fe200078e3cff */
[----:B------:R-:W2:Y:S01]  /*2dd0*/  LDS R8, [R33+0x3400] ;  /* 0x0034000021087984 */ /* 0x000ea20000000800 */
[----:B------:R-:W-:Y:S02]  /*2de0*/  ISETP.GE.U32.AND.EX P0, PT, RZ, UR5, PT, P0 ;  /* 0x00000005ff007c0c */ /* 0x000fe4000bf06100 */
[----:B0-----:R-:W-:Y:S01]  /*2df0*/  @!P2 LOP3.LUT R17, R4, 0x80000000, RZ, 0x3c, !PT ;  /* 0x800000000411a812 */ /* 0x001fe200078e3cff */
[----:B------:R-:W0:Y:S02]  /*2e00*/  LDS R9, [R33+0x3800] ;  /* 0x0038000021097984 */ /* 0x000e240000000800 */
[----:B------:R-:W-:Y:S01]  /*2e10*/  @!P3 LOP3.LUT R5, R5, 0x80000000, RZ, 0x3c, !PT ;  /* 0x800000000505b812 */ /* 0x000fe200078e3cff */
[----:B------:R-:W-:Y:S01]  /*2e20*/  VIADD R4, R0, 0xe00 ;  /* 0x00000e0000047836 */ /* 0x000fe20000000000 */
[----:B------:R-:W3:Y:S04]  /*2e30*/  LDS R10, [R33+0x3c00] ;  /* 0x003c0000210a7984 */ /* 0x000ee80000000800 */
[----:B------:R-:W4:Y:S04]  /*2e40*/  LDS R12, [R33+0x4000] ;  /* 0x00400000210c7984 */ /* 0x000f280000000800 */
[----:B------:R-:W5:Y:S01]  /*2e50*/  LDS R13, [R33+0x4400] ;  /* 0x00440000210d7984 */ /* 0x000f620000000800 */
[----:B-1----:R-:W-:-:S03]  /*2e60*/  @!P0 LOP3.LUT R7, R7, 0x80000000, RZ, 0x3c, !PT ;  /* 0x8000000007078812 */ /* 0x002fc600078e3cff */
[----:B------:R-:W1:Y:S04]  /*2e70*/  @!P1 LDS R14, [R33] ;  /* 0x00000000210e9984 */ /* 0x000e680000000800 */
[----:B------:R2:W-:Y:S01]  /*2e80*/  @!P4 STG.E desc[UR8][R2.64+0x1c00], R15 ;  /* 0x001c000f0200c986 */ /* 0x0005e2000c101908 */
[----:B------:R-:W-:Y:S02]  /*2e90*/  ISETP.GE.U32.AND.EX P4, PT, RZ, UR5, PT, P6 ;  /* 0x00000005ff007c0c */ /* 0x000fe4000bf86160 */
[----:B------:R-:W-:Y:S01]  /*2ea0*/  ISETP.GE.U32.AND.EX P6, PT, RZ, UR5, PT, P5 ;  /* 0x00000005ff007c0c */ /* 0x000fe2000bfc6150 */
[----:B------:R-:W-:Y:S01]  /*2eb0*/  @!P3 STG.E desc[UR8][R2.64+0x2400], R5 ;  /* 0x002400050200b986 */ /* 0x000fe2000c101908 */
[----:B------:R-:W-:-:S03]  /*2ec0*/  ISETP.GE.U32.AND P5, PT, R16, UR4, PT ;  /* 0x0000000410007c0c */ /* 0x000fc6000bfa6070 */
[----:B------:R0:W-:Y:S01]  /*2ed0*/  @!P2 STG.E desc[UR8][R2.64+0x2000], R17 ;  /* 0x002000110200a986 */ /* 0x0001e2000c101908 */
[----:B------:R-:W-:Y:S02]  /*2ee0*/  ISETP.GE.U32.AND P2, PT, R4, UR4, PT ;  /* 0x0000000404007c0c */ /* 0x000fe4000bf46070 */
[C---:B------:R-:W-:Y:S01]  /*2ef0*/  LOP3.LUT R4, R0.reuse, 0x1000, RZ, 0xfc, !PT ;  /* 0x0000100000047812 */ /* 0x040fe200078efcff */
[----:B--2---:R-:W-:Y:S01]  /*2f00*/  VIADD R15, R0, 0xf00 ;  /* 0x00000f00000f7836 */ /* 0x004fe20000000000 */
[----:B------:R-:W-:Y:S01]  /*2f10*/  ISETP.GE.U32.AND.EX P5, PT, RZ, UR5, PT, P5 ;  /* 0x00000005ff007c0c */ /* 0x000fe2000bfa6150 */
[----:B------:R-:W-:Y:S01]  /*2f20*/  @!P0 STG.E desc[UR8][R2.64+0x3000], R7 ;  /* 0x0030000702008986 */ /* 0x000fe2000c101908 */
[----:B------:R-:W-:Y:S02]  /*2f30*/  @!P4 LOP3.LUT R11, R11, 0x80000000, RZ, 0x3c, !PT ;  /* 0x800000000b0bc812 */ /* 0x000fe400078e3cff */
[----:B------:R-:W-:Y:S02]  /*2f40*/  ISETP.GE.U32.AND P3, PT, R15, UR4, PT ;  /* 0x000000040f007c0c */ /* 0x000fe4000bf66070 */
[----:B------:R-:W-:Y:S01]  /*2f50*/  @!P6 LOP3.LUT R15, R6, 0x80000000, RZ, 0x3c, !PT ;  /* 0x80000000060fe812 */ /* 0x000fe200078e3cff */
[----:B------:R-:W-:Y:S01]  /*2f60*/  VIADD R6, R0, 0x1100 ;  /* 0x0000110000067836 */ /* 0x000fe20000000000 */
[----:B------:R3:W-:Y:S01]  /*2f70*/  @!P4 STG.E desc[UR8][R2.64+0x2800], R11 ;  /* 0x0028000b0200c986 */ /* 0x0007e2000c101908 */
[----:B------:R-:W-:Y:S01]  /*2f80*/  ISETP.GE.U32.AND P4, PT, R4, UR4, PT ;  /* 0x0000000404007c0c */ /* 0x000fe2000bf86070 */
[----:B------:R-:W-:Y:S01]  /*2f90*/  VIADD R0, R0, 0x1200 ;  /* 0x0000120000007836 */ /* 0x000fe20000000000 */
[----:B------:R-:W-:Y:S01]  /*2fa0*/  ISETP.GE.U32.AND.EX P2, PT, RZ, UR5, PT, P2 ;  /* 0x00000005ff007c0c */ /* 0x000fe2000bf46120 */
[----:B------:R4:W-:Y:S01]  /*2fb0*/  @!P6 STG.E desc[UR8][R2.64+0x2c00], R15 ;  /* 0x002c000f0200e986 */ /* 0x0009e2000c101908 */
[----:B------:R-:W-:-:S02]  /*2fc0*/  ISETP.GE.U32.AND P6, PT, R6, UR4, PT ;  /* 0x0000000406007c0c */ /* 0x000fc4000bfc6070 */
[----:B------:R-:W-:Y:S02]  /*2fd0*/  ISETP.GE.U32.AND.EX P3, PT, RZ, UR5, PT, P3 ;  /* 0x00000005ff007c0c */ /* 0x000fe4000bf66130 */
[----:B------:R-:W-:Y:S02]  /*2fe0*/  ISETP.GE.U32.AND.EX P4, PT, RZ, UR5, PT, P4 ;  /* 0x00000005ff007c0c */ /* 0x000fe4000bf86140 */
[----:B------:R-:W-:Y:S02]  /*2ff0*/  ISETP.GE.U32.AND.EX P6, PT, RZ, UR5, PT, P6 ;  /* 0x00000005ff007c0c */ /* 0x000fe4000bfc6160 */
[----:B------:R-:W-:Y:S02]  /*3000*/  ISETP.GE.U32.AND P0, PT, R0, UR4, PT ;  /* 0x0000000400007c0c */ /* 0x000fe4000bf06070 */
[----:B0-----:R-:W-:Y:S02]  /*3010*/  @!P5 LOP3.LUT R17, R8, 0x80000000, RZ, 0x3c, !PT ;  /* 0x800000000811d812 */ /* 0x001fe400078e3cff */
[----:B------:R-:W-:-:S02]  /*3020*/  ISETP.GE.U32.AND.EX P0, PT, RZ, UR5, PT, P0 ;  /* 0x00000005ff007c0c */ /* 0x000fc4000bf06100 */
[----:B------:R-:W-:Y:S01]  /*3030*/  @!P2 LOP3.LUT R9, R9, 0x80000000, RZ, 0x3c, !PT ;  /* 0x800000000909a812 */ /* 0x000fe200078e3cff */
[----:B------:R0:W-:Y:S01]  /*3040*/  @!P5 STG.E desc[UR8][R2.64+0x3400], R17 ;  /* 0x003400110200d986 */ /* 0x0001e2000c101908 */
[----:B---3--:R-:W-:Y:S02]  /*3050*/  @!P3 LOP3.LUT R11, R10, 0x80000000, RZ, 0x3c, !PT ;  /* 0x800000000a0bb812 */ /* 0x008fe400078e3cff */
[----:B----4-:R-:W-:Y:S01]  /*3060*/  @!P4 LOP3.LUT R15, R12, 0x80000000, RZ, 0x3c, !PT ;  /* 0x800000000c0fc812 */ /* 0x010fe200078e3cff */
[----:B------:R0:W-:Y:S01]  /*3070*/  @!P2 STG.E desc[UR8][R2.64+0x3800], R9 ;  /* 0x003800090200a986 */ /* 0x0001e2000c101908 */
[----:B-----5:R-:W-:Y:S02]  /*3080*/  @!P6 LOP3.LUT R13, R13, 0x80000000, RZ, 0x3c, !PT ;  /* 0x800000000d0de812 */ /* 0x020fe400078e3cff */
[----:B-1----:R-:W-:Y:S01]  /*3090*/  @!P1 LOP3.LUT R5, R14, 0x80000000, RZ, 0x3c, !PT ;  /* 0x800000000e059812 */ /* 0x002fe200078e3cff */
[----:B------:R0:W-:Y:S04]  /*30a0*/  @!P3 STG.E desc[UR8][R2.64+0x3c00], R11 ;  /* 0x003c000b0200b986 */ /* 0x0001e8000c101908 */
[----:B------:R0:W-:Y:S04]  /*30b0*/  @!P4 STG.E desc[UR8][R2.64+0x4000], R15 ;  /* 0x0040000f0200c986 */ /* 0x0001e8000c101908 */
[----:B------:R0:W-:Y:S04]  /*30c0*/  @!P6 STG.E desc[UR8][R2.64+0x4400], R13 ;  /* 0x0044000d0200e986 */ /* 0x0001e8000c101908 */
[----:B------:R0:W-:Y:S01]  /*30d0*/  @!P1 STG.E desc[UR8][R2.64], R5 ;  /* 0x0000000502009986 */ /* 0x0001e2000c101908 */
[----:B------:R-:W-:Y:S05]  /*30e0*/  @P0 EXIT ;  /* 0x000000000000094d */ /* 0x000fea0003800000 */
[----:B------:R-:W0:Y:S02]  /*30f0*/  LDS R33, [R33+0x4800] ;  /* 0x0048000021217984 */ /* 0x000e240000000800 */
[----:B0-----:R-:W-:-:S05]  /*3100*/  LOP3.LUT R5, R33, 0x80000000, RZ, 0x3c, !PT ;  /* 0x8000000021057812 */ /* 0x001fca00078e3cff */
[----:B------:R-:W-:Y:S01]  /*3110*/  STG.E desc[UR8][R2.64+0x4800], R5 ;  /* 0x0048000502007986 */ /* 0x000fe2000c101908 */
[----:B------:R-:W-:Y:S05]  /*3120*/  EXIT ;  /* 0x000000000000794d */ /* 0x000fea0003800000 */
.L_x_221:
        /* <DEDUP_REMOVED lines=13> */
.L_x_354:


//--------------------- .text._ZN3cub18CUB_300001_SM_10006detail4scan16DeviceScanKernelINS2_10policy_hubIiiijN4cuda3std3__44plusIvEEE10Policy1000EPiSC_NS0_13ScanTileStateIiLb1EEES9_NS1_10InputValueIiSC_EEjiLb0EiEEvT0_T1_T2_iT3_T4_T5_ --------------------------
	.section	.text._ZN3cub18CUB_300001_SM_10006detail4scan16DeviceScanKernelINS2_10policy_hubIiiijN4cuda3std3__44plusIvEEE10Policy1000EPiSC_NS0_13ScanTileStateIiLb1EEES9_NS1_10InputValueIiSC_EEjiLb0EiEEvT0_T1_T2_iT3_T4_T5_,"ax",@progbits
	.align	128
        .global         _ZN3cub18CUB_300001_SM_10006detail4scan16DeviceScanKernelINS2_10policy_hubIiiijN4cuda3std3__44plusIvEEE10Policy1000EPiSC_NS0_13ScanTileStateIiLb1EEES9_NS1_10InputValueIiSC_EEjiLb0EiEEvT0_T1_T2_iT3_T4_T5_
        .type           _ZN3cub18CUB_300001_SM_10006detail4scan16DeviceScanKernelINS2_10policy_hubIiiijN4cuda3std3__44plusIvEEE10Policy1000EPiSC_NS0_13ScanTileStateIiLb1EEES9_NS1_10InputValueIiSC_EEjiLb0EiEEvT0_T1_T2_iT3_T4_T5_,@function
        .size           _ZN3cub18CUB_300001_SM_10006detail4scan16DeviceScanKernelINS2_10policy_hubIiiijN4cuda3std3__44plusIvEEE10Policy1000EPiSC_NS0_13ScanTileStateIiLb1EEES9_NS1_10InputValueIiSC_EEjiLb0EiEEvT0_T1_T2_iT3_T4_T5_,(.L_x_355 - _ZN3cub18CUB_300001_SM_10006detail4scan16DeviceScanKernelINS2_10policy_hubIiiijN4cuda3std3__44plusIvEEE10Policy1000EPiSC_NS0_13ScanTileStateIiLb1EEES9_NS1_10InputValueIiSC_EEjiLb0EiEEvT0_T1_T2_iT3_T4_T5_)
        .other          _ZN3cub18CUB_300001_SM_10006detail4scan16DeviceScanKernelINS2_10policy_hubIiiijN4cuda3std3__44plusIvEEE10Policy1000EPiSC_NS0_13ScanTileStateIiLb1EEES9_NS1_10InputValueIiSC_EEjiLb0EiEEvT0_T1_T2_iT3_T4_T5_,@"STO_CUDA_ENTRY STV_DEFAULT"
_ZN3cub18CUB_300001_SM_10006detail4scan16DeviceScanKernelINS2_10policy_hubIiiijN4cuda3std3__44plusIvEEE10Policy1000EPiSC_NS0_13ScanTileStateIiLb1EEES9_NS1_10InputValueIiSC_EEjiLb0EiEEvT0_T1_T2_iT3_T4_T5_:
.text._ZN3cub18CUB_300001_SM_10006detail4scan16DeviceScanKernelINS2_10policy_hubIiiijN4cuda3std3__44plusIvEEE10Policy1000EPiSC_NS0_13ScanTileStateIiLb1EEES9_NS1_10InputValueIiSC_EEjiLb0EiEEvT0_T1_T2_iT3_T4_T5_:
[----:B------:R-:W-:Y:S01]  /*0000*/  LDC R1, c[0x0][0x37c] ;  /* 0x0000df00ff017b82 */ /* 0x000fe20000000800 */
[----:B------:R-:W0:Y:S07]  /*0010*/  LDCU UR4, c[0x0][0x3a0] ;  /* 0x00007400ff0477ac */ /* 0x000e2e0008000800 */
[----:B------:R-:W1:Y:S01]  /*0020*/  LDC R38, c[0x0][0x398] ;  /* 0x0000e600ff267b82 */ /* 0x000e620000000800 */
[----:B------:R-:W2:Y:S01]  /*0030*/  LDCU.64 UR8, c[0x0][0x358] ;  /* 0x00006b00ff0877ac */ /* 0x000ea20008000a00 */
[----:B------:R-:W3:Y:S01]  /*0040*/  LDCU UR5, c[0x0][0x3b0] ;  /* 0x00007600ff0577ac */ /* 0x000ee20008000800 */
[----:B0-----:R-:W-:-:S06]  /*0050*/  UPRMT UR4, UR4, 0x7770, URZ ;  /* 0x0000777004047896 */ /* 0x001fcc00080000ff */
[----:B------:R-:W-:-:S13]  /*0060*/  ISETP.NE.AND P0, PT, RZ, UR4, PT ;  /* 0x00000004ff007c0c */ /* 0x000fda000bf05270 */
[----:B------:R-:W2:Y:S02]  /*0070*/  @P0 LDC.64 R2, c[0x0][0x3a8] ;  /* 0x0000ea00ff020b82 */ /* 0x000ea40000000a00 */
[----:B--2---:R0:W5:Y:S06]  /*0080*/  @P0 LDG.E R39, desc[UR8][R2.64] ;  /* 0x0000000802270981 */ /* 0x00416c000c1e1900 */
[----:B------:R-:W1:Y:S02]  /*0090*/  S2UR UR4, SR_CTAID.X ;  /* 0x00000000000479c3 */ /* 0x000e640000002500 */
[----:B-1----:R-:W-:-:S04]  /*00a0*/  VIADD R38, R38, UR4 ;  /* 0x0000000426267c36 */ /* 0x002fc80008000000 */
[----:B------:R-:W-:-:S05]  /*00b0*/  IMAD R5, R38, 0x2100, RZ ;  /* 0x0000210026057824 */ /* 0x000fca00078e02ff */
[----:B---3--:R-:W-:Y:S01]  /*00c0*/  IADD3 R0, PT, PT, -R5, UR5, RZ ;  /* 0x0000000505007c10 */ /* 0x008fe2000fffe1ff */
[----:B------:R-:W1:Y:S03]  /*00d0*/  @!P0 LDC R39, c[0x0][0x3a8] ;  /* 0x0000ea00ff278b82 */ /* 0x000e660000000800 */
[----:B------:R-:W-:-:S13]  /*00e0*/  ISETP.GE.U32.AND P0, PT, R0, 0x2101, PT ;  /* 0x000021010000780c */ /* 0x000fda0003f06070 */
[----:B0-----:R-:W-:Y:S05]  /*00f0*/  @!P0 BRA `(.L_x_222) ;  /* 0x0000001c00848947 */ /* 0x001fea0003800000 */
[----:B------:R-:W0:Y:S01]  /*0100*/  S2R R49, SR_TID.X ;  /* 0x0000000000317919 */ /* 0x000e220000002100 */
[----:B------:R-:W2:Y:S01]  /*0110*/  LDCU.64 UR4, c[0x0][0x380] ;  /* 0x00007000ff0477ac */ /* 0x000ea20008000a00 */
[C---:B0-----:R-:W-:Y:S02]  /*0120*/  LOP3.LUT R0, R49.reuse, 0x1f, RZ, 0xc0, !PT ;  /* 0x0000001f31007812 */ /* 0x041fe400078ec0ff */
[----:B------:R-:W-:-:S05]  /*0130*/  LOP3.LUT R3, R49, 0x3e0, RZ, 0xc0, !PT ;  /* 0x000003e031037812 */ /* 0x000fca00078ec0ff */
[----:B------:R-:W-:-:S05]  /*0140*/  IMAD R0, R3, 0x16, R0 ;  /* 0x0000001603007824 */ /* 0x000fca00078e0200 */
[----:B------:R-:W-:-:S05]  /*0150*/  IADD3 R0, P0, PT, R5, R0, RZ ;  /* 0x0000000005007210 */ /* 0x000fca0007f1e0ff */
[----:B------:R-:W-:Y:S02]  /*0160*/  IMAD.X R3, RZ, RZ, RZ, P0 ;  /* 0x000000ffff037224 */ /* 0x000fe400000e06ff */
[----:B------:R-:W-:-:S03]  /*0170*/  IMAD.SHL.U32 R45, R0, 0x4, RZ ;  /* 0x00000004002d7824 */ /* 0x000fc600078e00ff */
[----:B------:R-:W-:Y:S02]  /*0180*/  SHF.L.U64.HI R3, R0, 0x2, R3 ;  /* 0x0000000200037819 */ /* 0x000fe40000010203 */
[----:B--2---:R-:W-:-:S04]  /*0190*/  IADD3 R4, P0, PT, R45, UR4, RZ ;  /* 0x000000042d047c10 */ /* 0x004fc8000ff1e0ff */
[----:B------:R-:W-:-:S05]  /*01a0*/  IADD3.X R5, PT, PT, R3, UR5, RZ, P0, !PT ;  /* 0x0000000503057c10 */ /* 0x000fca00087fe4ff */
[----:B------:R-:W2:Y:S04]  /*01b0*/  LDG.E R7, desc[UR8][R4.64] ;  /* 0x0000000804077981 */ /* 0x000ea8000c1e1900 */
[----:B------:R-:W3:Y:S04]  /*01c0*/  LDG.E R9, desc[UR8][R4.64+0x80] ;  /* 0x0000800804097981 */ /* 0x000ee8000c1e1900 */
[----:B------:R-:W4:Y:S04]  /*01d0*/  LDG.E R11, desc[UR8][R4.64+0x100] ;  /* 0x00010008040b7981 */ /* 0x000f28000c1e1900 */
        /* <DEDUP_REMOVED lines=18> */
[----:B------:R-:W4:Y:S01]  /*0300*/  LDG.E R18, desc[UR8][R4.64+0xa80] ;  /* 0x000a800804127981 */ /* 0x000f22000c1e1900 */
[----:B------:R-:W0:Y:S01]  /*0310*/  S2UR UR5, SR_CgaCtaId ;  /* 0x00000000000579c3 */ /* 0x000e220000008800 */
[----:B------:R-:W-:Y:S01]  /*0320*/  SHF.R.U32.HI R40, RZ, 0x5, R49 ;  /* 0x00000005ff287819 */ /* 0x000fe20000011631 */
[----:B------:R-:W-:Y:S01]  /*0330*/  UMOV UR4, 0x400 ;  /* 0x0000040000047882 */ /* 0x000fe20000000000 */
[----:B------:R-:W1:Y:S01]  /*0340*/  S2R R47, SR_LANEID ;  /* 0x00000000002f7919 */ /* 0x000e620000000000 */
[----:B------:R-:W-:Y:S01]  /*0350*/  ISETP.NE.AND P0, PT, R38, RZ, PT ;  /* 0x000000ff2600720c */ /* 0x000fe20003f05270 */
[----:B------:R-:W-:Y:S01]  /*0360*/  BSSY.RECONVERGENT B0, `(.L_x_223) ;  /* 0x0000168000007945 */ /* 0x000fe20003800200 */
[----:B0-----:R-:W-:Y:S01]  /*0370*/  ULEA UR4, UR5, UR4, 0x18 ;  /* 0x0000000405047291 */ /* 0x001fe2000f8ec0ff */
[----:B-1----:R-:W-:-:S05]  /*0380*/  IMAD R2, R40, 0x2c0, R47 ;  /* 0x000002c028027824 */ /* 0x002fca00078e022f */
[----:B------:R-:W-:-:S05]  /*0390*/  LEA R2, R2, UR4, 0x2 ;  /* 0x0000000402027c11 */ /* 0x000fca000f8e10ff */
[----:B------:R-:W-:Y:S01]  /*03a0*/  IMAD R0, R47, 0x54, R2 ;  /* 0x000000542f007824 */ /* 0x000fe200078e0202 */
[----:B--2---:R0:W-:Y:S04]  /*03b0*/  STS [R2], R7 ;  /* 0x0000000702007388 */ /* 0x0041e80000000800 */
[----:B---3--:R0:W-:Y:S04]  /*03c0*/  STS [R2+0x80], R9 ;  /* 0x0000800902007388 */ /* 0x0081e80000000800 */
[----:B----4-:R0:W-:Y:S04]  /*03d0*/  STS [R2+0x100], R11 ;  /* 0x0001000b02007388 */ /* 0x0101e80000000800 */
[----:B------:R0:W-:Y:S04]  /*03e0*/  STS [R2+0x180], R13 ;  /* 0x0001800d02007388 */ /* 0x0001e80000000800 */
        /* <DEDUP_REMOVED lines=17> */
[----:B------:R0:W-:Y:S01]  /*0500*/  STS [R2+0xa80], R18 ;  /* 0x000a801202007388 */ /* 0x0001e20000000800 */
[----:B------:R-:W-:-:S03]  /*0510*/  NOP ;  /* 0x0000000000007918 */ /* 0x000fc60000000000 */
[----:B------:R0:W1:Y:S04]  /*0520*/  LDS.64 R4, [R0] ;  /* 0x0000000000047984 */ /* 0x0000680000000a00 */
[----:B------:R0:W2:Y:S04]  /*0530*/  LDS.64 R6, [R0+0x8] ;  /* 0x0000080000067984 */ /* 0x0000a80000000a00 */
[----:B------:R0:W3:Y:S04]  /*0540*/  LDS.64 R8, [R0+0x10] ;  /* 0x0000100000087984 */ /* 0x0000e80000000a00 */
[----:B------:R0:W4:Y:S04]  /*0550*/  LDS.64 R10, [R0+0x18] ;  /* 0x00001800000a7984 */ /* 0x0001280000000a00 */
[----:B------:R0:W0:Y:S04]  /*0560*/  LDS.64 R12, [R0+0x20] ;  /* 0x00002000000c7984 */ /* 0x0000280000000a00 */
[----:B------:R0:W0:Y:S04]  /*0570*/  LDS.64 R14, [R0+0x28] ;  /* 0x00002800000e7984 */ /* 0x0000280000000a00 */
[----:B------:R0:W0:Y:S04]  /*0580*/  LDS.64 R28, [R0+0x30] ;  /* 0x00003000001c7984 */ /* 0x0000280000000a00 */
[----:B------:R0:W0:Y:S04]  /*0590*/  LDS.64 R30, [R0+0x38] ;  /* 0x00003800001e7984 */ /* 0x0000280000000a00 */
[----:B------:R0:W0:Y:S04]  /*05a0*/  LDS.64 R32, [R0+0x40] ;  /* 0x0000400000207984 */ /* 0x0000280000000a00 */
[----:B------:R0:W0:Y:S04]  /*05b0*/  LDS.64 R34, [R0+0x48] ;  /* 0x0000480000227984 */ /* 0x0000280000000a00 */
[----:B------:R0:W0:Y:S01]  /*05c0*/  LDS.64 R36, [R0+0x50] ;  /* 0x0000500000247984 */ /* 0x0000220000000a00 */
[----:B------:R-:W-:Y:S06]  /*05d0*/  BAR.SYNC.DEFER_BLOCKING 0x0 ;  /* 0x0000000000007b1d */ /* 0x000fec0000010000 */
[----:B-1----:R-:W-:Y:S05]  /*05e0*/  @P0 BRA `(.L_x_224) ;  /* 0x00000004001c0947 */ /* 0x002fea0003800000 */
[----:B0-2---:R-:W-:Y:S02]  /*05f0*/  IADD3 R16, PT, PT, R6, R5, R4 ;  /* 0x0000000506107210 */ /* 0x005fe40007ffe004 */
[C---:B------:R-:W-:Y:S02]  /*0600*/  ISETP.NE.AND P1, PT, R47.reuse, 0x1f, PT ;  /* 0x0000001f2f00780c */ /* 0x040fe40003f25270 */
[----:B---3--:R-:W-:Y:S02]  /*0610*/  IADD3 R16, PT, PT, R8, R7, R16 ;  /* 0x0000000708107210 */ /* 0x008fe40007ffe010 */
[----:B------:R-:W-:Y:S02]  /*0620*/  ISETP.NE.AND P2, PT, R47, RZ, PT ;  /* 0x000000ff2f00720c */ /* 0x000fe40003f45270 */
[----:B----4-:R-:W-:-:S04]  /*0630*/  IADD3 R16, PT, PT, R10, R9, R16 ;  /* 0x000000090a107210 */ /* 0x010fc80007ffe010 */
[----:B------:R-:W-:-:S03]  /*0640*/  IADD3 R16, PT, PT, R12, R11, R16 ;  /* 0x0000000b0c107210 */ /* 0x000fc60007ffe010 */
[----:B------:R-:W-:Y:S02]  /*0650*/  @!P1 LEA R43, R40, UR4, 0x2 ;  /* 0x00000004282b9c11 */ /* 0x000fe4000f8e10ff */
[----:B------:R-:W-:-:S04]  /*0660*/  IADD3 R16, PT, PT, R14, R13, R16 ;  /* 0x0000000d0e107210 */ /* 0x000fc80007ffe010 */
[----:B------:R-:W-:-:S04]  /*0670*/  IADD3 R16, PT, PT, R28, R15, R16 ;  /* 0x0000000f1c107210 */ /* 0x000fc80007ffe010 */
[----:B------:R-:W-:-:S04]  /*0680*/  IADD3 R16, PT, PT, R30, R29, R16 ;  /* 0x0000001d1e107210 */ /* 0x000fc80007ffe010 */
[----:B------:R-:W-:-:S04]  /*0690*/  IADD3 R16, PT, PT, R32, R31, R16 ;  /* 0x0000001f20107210 */ /* 0x000fc80007ffe010 */
[----:B------:R-:W-:-:S04]  /*06a0*/  IADD3 R16, PT, PT, R34, R33, R16 ;  /* 0x0000002122107210 */ /* 0x000fc80007ffe010 */
[----:B------:R-:W-:-:S05]  /*06b0*/  IADD3 R16, PT, PT, R36, R35, R16 ;  /* 0x0000002324107210 */ /* 0x000fca0007ffe010 */
        /* <DEDUP_REMOVED lines=15> */
[----:B------:R-:W-:Y:S02]  /*07b0*/  ISETP.NE.AND P1, PT, R40, 0x9, PT ;  /* 0x000000092800780c */ /* 0x000fe40003f25270 */
[----:B------:R-:W-:-:S03]  /*07c0*/  SEL R37, R37, RZ, P2 ;  /* 0x000000ff25257207 */ /* 0x000fc60001000000 */
[----:B------:R-:W0:Y:S04]  /*07d0*/  LDS.128 R16, [UR4+0x10] ;  /* 0x00001004ff107984 */ /* 0x000e280008000c00 */
[----:B------:R-:W1:Y:S04]  /*07e0*/  LDS.128 R20, [UR4+0x20] ;  /* 0x00002004ff147984 */ /* 0x000e680008000c00 */
[----:B------:R-:W2:Y:S01]  /*07f0*/  LDS.128 R24, [UR4+0x30] ;  /* 0x00003004ff187984 */ /* 0x000ea20008000c00 */
[----:B0-----:R-:W-:-:S04]  /*0800*/  IMAD.IADD R17, R16, 0x1, R17 ;  /* 0x0000000110117824 */ /* 0x001fc800078e0211 */
[----:B------:R-:W-:Y:S01]  /*0810*/  IMAD.IADD R18, R18, 0x1, R17 ;  /* 0x0000000112127824 */ /* 0x000fe200078e0211 */
[----:B------:R-:W-:Y:S02]  /*0820*/  SEL R16, R17, R16, !P0 ;  /* 0x0000001011107207 */ /* 0x000fe40004000000 */
[----:B------:R-:W-:Y:S01]  /*0830*/  ISETP.NE.AND P0, PT, R40, 0x3, PT ;  /* 0x000000032800780c */ /* 0x000fe20003f05270 */
[----:B------:R-:W-:-:S03]  /*0840*/  IMAD.IADD R19, R19, 0x1, R18 ;  /* 0x0000000113137824 */ /* 0x000fc600078e0212 */
[----:B------:R-:W-:Y:S01]  /*0850*/  SEL R16, R18, R16, !P0 ;  /* 0x0000001012107207 */ /* 0x000fe20004000000 */
[----:B-1----:R-:W-:Y:S01]  /*0860*/  IMAD.IADD R20, R19, 0x1, R20 ;  /* 0x0000000113147824 */ /* 0x002fe200078e0214 */
[----:B------:R-:W-:-:S03]  /*0870*/  ISETP.NE.AND P0, PT, R40, 0x4, PT ;  /* 0x000000042800780c */ /* 0x000fc60003f05270 */
[----:B------:R-:W-:Y:S01]  /*0880*/  IMAD.IADD R21, R21, 0x1, R20 ;  /* 0x0000000115157824 */ /* 0x000fe200078e0214 */
[----:B------:R-:W-:Y:S02]  /*0890*/  SEL R16, R19, R16, !P0 ;  /* 0x0000001013107207 */ /* 0x000fe40004000000 */
[----:B------:R-:W-:Y:S01]  /*08a0*/  ISETP.NE.AND P0, PT, R40, 0x5, PT ;  /* 0x000000052800780c */ /* 0x000fe20003f05270 */
[----:B------:R-:W-:-:S03]  /*08b0*/  IMAD.IADD R22, R22, 0x1, R21 ;  /* 0x0000000116167824 */ /* 0x000fc600078e0215 */
[----:B------:R-:W-:Y:S01]  /*08c0*/  SEL R16, R20, R16, !P0 ;  /* 0x0000001014107207 */ /* 0x000fe20004000000 */
[----:B------:R-:W-:Y:S01]  /*08d0*/  IMAD.IADD R23, R23, 0x1, R22 ;  /* 0x0000000117177824 */ /* 0x000fe200078e0216 */
[----:B------:R-:W-:-:S03]  /*08e0*/  ISETP.NE.AND P0, PT, R40, 0x6, PT ;  /* 0x000000062800780c */ /* 0x000fc60003f05270 */
[----:B--2---:R-:W-:Y:S01]  /*08f0*/  IMAD.IADD R24, R23, 0x1, R24 ;  /* 0x0000000117187824 */ /* 0x004fe200078e0218 */
[----:B------:R-:W-:Y:S02]  /*0900*/  SEL R16, R21, R16, !P0 ;  /* 0x0000001015107207 */ /* 0x000fe40004000000 */
[----:B------:R-:W-:Y:S01]  /*0910*/  ISETP.NE.AND P0, PT, R40, 0x7, PT ;  /* 0x000000072800780c */ /* 0x000fe20003f05270 */
[----:B------:R-:W-:-:S03]  /*0920*/  IMAD.IADD R25, R25, 0x1, R24 ;  /* 0x0000000119197824 */ /* 0x000fc600078e0218 */
[----:B------:R-:W-:Y:S01]  /*0930*/  SEL R16, R22, R16, !P0 ;  /* 0x0000001016107207 */ /* 0x000fe20004000000 */
[----:B------:R-:W-:Y:S01]  /*0940*/  IMAD.IADD R26, R26, 0x1, R25 ;  /* 0x000000011a1a7824 */ /* 0x000fe200078e0219 */
[----:B------:R-:W-:-:S04]  /*0950*/  ISETP.NE.AND P0, PT, R40, 0x8, PT ;  /* 0x000000082800780c */ /* 0x000fc80003f05270 */
[----:B------:R-:W-:Y:S02]  /*0960*/  SEL R16, R23, R16, !P0 ;  /* 0x0000001017107207 */ /* 0x000fe40004000000 */
[----:B------:R-:W-:Y:S02]  /*0970*/  ISETP.NE.AND P0, PT, R40, 0xa, PT ;  /* 0x0000000a2800780c */ /* 0x000fe40003f05270 */
[----:B------:R-:W-:Y:S02]  /*0980*/  SEL R16, R24, R16, !P1 ;  /* 0x0000001018107207 */ /* 0x000fe40004800000 */
[----:B------:R-:W-:Y:S02]  /*0990*/  ISETP.NE.AND P1, PT, R40, 0xb, PT ;  /* 0x0000000b2800780c */ /* 0x000fe40003f25270 */
[----:B------:R-:W-:Y:S02]  /*09a0*/  SEL R16, R25, R16, !P0 ;  /* 0x0000001019107207 */ /* 0x000fe40004000000 */
[----:B------:R-:W-:-:S02]  /*09b0*/  ISETP.GE.U32.AND P0, PT, R49, 0x20, PT ;  /* 0x000000203100780c */ /* 0x000fc40003f06070 */
[----:B------:R-:W-:Y:S02]  /*09c0*/  SEL R16, R26, R16, !P1 ;  /* 0x000000101a107207 */ /* 0x000fe40004800000 */
[----:B------:R-:W-:Y:S02]  /*09d0*/  ISETP.NE.AND P1, PT, R49, RZ, PT ;  /* 0x000000ff3100720c */ /* 0x000fe40003f25270 */
[----:B------:R-:W-:Y:S02]  /*09e0*/  SEL R16, R16, RZ, P0 ;  /* 0x000000ff10107207 */ /* 0x000fe40000000000 */
[--C-:B-----5:R-:W-:Y:S02]  /*09f0*/  IADD3 R27, PT, PT, R26, R27, R39.reuse ;  /* 0x0000001b1a1b7210 */ /* 0x120fe40007ffe027 */
[----:B------:R-:W-:-:S07]  /*0a00*/  IADD3 R16, PT, PT, R16, R37, R39 ;  /* 0x0000002510107210 */ /* 0x000fce0007ffe027 */
[----:B------:R-:W-:Y:S05]  /*0a10*/  @P1 BRA `(.L_x_225) ;  /* 0x0000000c00f01947 */ /* 0x000fea0003800000 */
[----:B------:R-:W0:Y:S01]  /*0a20*/  LDC.64 R18, c[0x0][0x390] ;  /* 0x0000e400ff127b82 */ /* 0x000e220000000a00 */
[----:B------:R-:W-:-:S05]  /*0a30*/  IMAD.MOV.U32 R26, RZ, RZ, 0x65 ;  /* 0x00000065ff1a7424 */ /* 0x000fca00078e00ff */
[----:B0-----:R0:W-:Y:S01]  /*0a40*/  ST.E.64.STRONG.GPU desc[UR8][R18.64+0x100], R26 ;  /* 0x0001001a12007985 */ /* 0x0011e2000c10fb08 */
[----:B------:R-:W-:Y:S05]  /*0a50*/  BRA `(.L_x_225) ;  /* 0x0000000c00e07947 */ /* 0x000fea0003800000 */
.L_x_224:
        /* <DEDUP_REMOVED lines=20> */
[----:B-----5:R-:W0:Y:S02]  /*0ba0*/  SHFL.UP P0, R39, R24, 0x8, RZ ;  /* 0x0500000018277989 */ /* 0x020e2400000000ff */
        /* <DEDUP_REMOVED lines=9> */
[----:B------:R-:W1:Y:S04]  /*0c40*/  LDS.128 R20, [UR4+0x20] ;  /* 0x00002004ff147984 */ /* 0x000e680008000c00 */
[----:B------:R-:W2:Y:S01]  /*0c50*/  LDS.128 R24, [UR4+0x30] ;  /* 0x00003004ff187984 */ /* 0x000ea20008000c00 */
[----:B0-----:R-:W-:-:S04]  /*0c60*/  IMAD.IADD R17, R16, 0x1, R17 ;  /* 0x0000000110117824 */ /* 0x001fc800078e0211 */
[----:B------:R-:W-:Y:S01]  /*0c70*/  IMAD.IADD R18, R18, 0x1, R17 ;  /* 0x0000000112127824 */ /* 0x000fe200078e0211 */
[----:B------:R-:W-:Y:S02]  /*0c80*/  SEL R16, R17, R16, !P0 ;  /* 0x0000001011107207 */ /* 0x000fe40004000000 */
[----:B------:R-:W-:Y:S01]  /*0c90*/  ISETP.NE.AND P0, PT, R40, 0x3, PT ;  /* 0x000000032800780c */ /* 0x000fe20003f05270 */
[----:B------:R-:W-:Y:S01]  /*0ca0*/  IMAD.IADD R19, R19, 0x1, R18 ;  /* 0x0000000113137824 */ /* 0x000fe200078e0212 */
[----:B------:R-:W-:Y:S02]  /*0cb0*/  SEL R17, R37, RZ, P2 ;  /* 0x000000ff25117207 */ /* 0x000fe40001000000 */
        /* <DEDUP_REMOVED lines=16> */
[----:B------:R-:W-:-:S03]  /*0dc0*/  ISETP.NE.AND P0, PT, R40, 0x8, PT ;  /* 0x000000082800780c */ /* 0x000fc60003f05270 */
[----:B------:R-:W-:Y:S01]  /*0dd0*/  IMAD.IADD R27, R27, 0x1, R26 ;  /* 0x000000011b1b7824 */ /* 0x000fe200078e021a */
[----:B------:R-:W-:Y:S02]  /*0de0*/  SEL R16, R23, R16, !P0 ;  /* 0x0000001017107207 */ /* 0x000fe40004000000 */
[----:B------:R-:W-:Y:S02]  /*0df0*/  ISETP.NE.AND P0, PT, R40, 0xa, PT ;  /* 0x0000000a2800780c */ /* 0x000fe40003f05270 */
[----:B------:R-:W-:Y:S02]  /*0e00*/  SEL R16, R24, R16, !P1 ;  /* 0x0000001018107207 */ /* 0x000fe40004800000 */
[----:B------:R-:W-:Y:S02]  /*0e10*/  ISETP.NE.AND P1, PT, R40, 0xb, PT ;  /* 0x0000000b2800780c */ /* 0x000fe40003f25270 */
[----:B------:R-:W-:Y:S02]  /*0e20*/  SEL R16, R25, R16, !P0 ;  /* 0x0000001019107207 */ /* 0x000fe40004000000 */
[----:B------:R-:W-:-:S02]  /*0e30*/  ISETP.GT.U32.AND P0, PT, R49, 0x1f, PT ;  /* 0x0000001f3100780c */ /* 0x000fc40003f04070 */
[----:B------:R-:W-:Y:S02]  /*0e40*/  SEL R16, R26, R16, !P1 ;  /* 0x000000101a107207 */ /* 0x000fe40004800000 */
[----:B------:R-:W-:-:S03]  /*0e50*/  ISETP.GE.U32.AND P1, PT, R49, 0x20, PT ;  /* 0x000000203100780c */ /* 0x000fc60003f26070 */
[----:B------:R-:W-:-:S05]  /*0e60*/  IMAD.IADD R16, R16, 0x1, R17 ;  /* 0x0000000110107824 */ /* 0x000fca00078e0211 */
[----:B------:R-:W-:Y:S01]  /*0e70*/  SEL R46, R37, R16, !P1 ;  /* 0x00000010252e7207 */ /* 0x000fe20004800000 */
[----:B------:R-:W-:Y:S06]  /*0e80*/  @P0 BRA `(.L_x_226) ;  /* 0x0000000800b00947 */ /* 0x000fec0003800000 */
[----:B------:R-:W0:Y:S01]  /*0e90*/  LDC.64 R16, c[0x0][0x390] ;  /* 0x0000e400ff107b82 */ /* 0x000e220000000a00 */
[----:B------:R-:W-:Y:S02]  /*0ea0*/  ISETP.NE.AND P1, PT, R49, RZ, PT ;  /* 0x000000ff3100720c */ /* 0x000fe40003f25270 */
[----:B------:R-:W-:-:S05]  /*0eb0*/  LOP3.LUT R21, RZ, R49, RZ, 0x33, !PT ;  /* 0x00000031ff157212 */ /* 0x000fca00078e33ff */
[----:B------:R-:W-:-:S06]  /*0ec0*/  IMAD.IADD R21, R38, 0x1, R21 ;  /* 0x0000000126157824 */ /* 0x000fcc00078e0215 */
[----:B------:R-:W-:Y:S01]  /*0ed0*/  @!P1 IMAD.MOV.U32 R26, RZ, RZ, 0x64 ;  /* 0x00000064ff1a9424 */ /* 0x000fe200078e00ff */
[----:B------:R1:W-:Y:S01]  /*0ee0*/  @!P1 STS [UR4+0xc], R27 ;  /* 0x00000c1bff009988 */ /* 0x0003e20008000804 */
[----:B0-----:R-:W-:-:S04]  /*0ef0*/  IMAD.WIDE R24, R38, 0x8, R16 ;  /* 0x0000000826187825 */ /* 0x001fc800078e0210 */
[----:B------:R-:W-:Y:S01]  /*0f00*/  IMAD.WIDE R16, R21, 0x8, R16 ;  /* 0x0000000815107825 */ /* 0x000fe200078e0210 */
[----:B------:R1:W-:Y:S01]  /*0f10*/  @!P1 ST.E.64.STRONG.GPU desc[UR8][R24.64+0x100], R26 ;  /* 0x0001001a18009985 */ /* 0x0003e2000c10fb08 */
[----:B------:R-:W-:Y:S05]  /*0f20*/  NANOSLEEP 0x33e ;  /* 0x0000033e0000795d */ /* 0x000fea0003800000 */
[----:B------:R-:W2:Y:S01]  /*0f30*/  LD.E.64.STRONG.GPU R40, desc[UR8][R16.64+0x100] ;  /* 0x0001000810287980 */ /* 0x000ea2000c10fb00 */
[----:B------:R-:W-:Y:S01]  /*0f40*/  UMOV UR5, 0xffffffff ;  /* 0xffffffff00057882 */ /* 0x000fe20000000000 */
[----:B--2---:R-:W-:Y:S02]  /*0f50*/  ISETP.NE.AND P0, PT, R40, 0x63, PT ;  /* 0x000000632800780c */ /* 0x004fe40003f05270 */
[----:B-1----:R-:W-:Y:S11]  /*0f60*/  BRA.DIV UR5, `(.L_x_227) ;  /* 0x00000036053c7947 */ /* 0x002ff6000b800000 */
[----:B------:R-:W-:-:S13]  /*0f70*/  VOTE.ANY P0, !P0 ;  /* 0x0000000000ff7806 */ /* 0x000fda0004000100 */
.L_x_256:
[----:B------:R-:W-:Y:S05]  /*0f80*/  @!P0 BRA `(.L_x_228) ;  /* 0x0000000000748947 */ /* 0x000fea0003800000 */
[----:B------:R-:W-:-:S07]  /*0f90*/  IMAD.MOV.U32 R20, RZ, RZ, 0x3b8 ;  /* 0x000003b8ff147424 */ /* 0x000fce00078e00ff */
.L_x_230:
[----:B------:R-:W-:Y:S02]  /*0fa0*/  VIADD R23, R20, 0x1 ;  /* 0x0000000114177836 */ /* 0x000fe40000000000 */
[----:B------:R-:W-:Y:S02]  /*0fb0*/  IMAD R38, R38, 0x41a7, RZ ;  /* 0x000041a726267824 */ /* 0x000fe400078e02ff */
[----:B------:R-:W0:Y:S01]  /*0fc0*/  I2F.U32.RP R22, R23 ;  /* 0x0000001700167306 */ /* 0x000e220000209000 */
[----:B------:R-:W-:Y:S01]  /*0fd0*/  IMAD.MOV R37, RZ, RZ, -R23 ;  /* 0x000000ffff257224 */ /* 0x000fe200078e0a17 */
[----:B------:R-:W-:Y:S02]  /*0fe0*/  ISETP.NE.U32.AND P2, PT, R23, RZ, PT ;  /* 0x000000ff1700720c */ /* 0x000fe40003f45070 */
[----:B------:R-:W-:-:S04]  /*0ff0*/  LOP3.LUT R38, R38, 0x7fffffff, RZ, 0xc0, !PT ;  /* 0x7fffffff26267812 */ /* 0x000fc800078ec0ff */
[----:B0-----:R-:W0:Y:S02]  /*1000*/  MUFU.RCP R22, R22 ;  /* 0x0000001600167308 */ /* 0x001e240000001000 */
[----:B0-----:R-:W-:-:S06]  /*1010*/  VIADD R18, R22, 0xffffffe ;  /* 0x0ffffffe16127836 */ /* 0x001fcc0000000000 */
[----:B------:R0:W1:Y:S02]  /*1020*/  F2I.FTZ.U32.TRUNC.NTZ R19, R18 ;  /* 0x0000001200137305 */ /* 0x000064000021f000 */
[----:B0-----:R-:W-:Y:S02]  /*1030*/  IMAD.MOV.U32 R18, RZ, RZ, RZ ;  /* 0x000000ffff127224 */ /* 0x001fe400078e00ff */
[----:B-1----:R-:W-:-:S04]  /*1040*/  IMAD R37, R37, R19, RZ ;  /* 0x0000001325257224 */ /* 0x002fc800078e02ff */
[----:B------:R-:W-:-:S06]  /*1050*/  IMAD.HI.U32 R19, R19, R37, R18 ;  /* 0x0000002513137227 */ /* 0x000fcc00078e0012 */
[----:B------:R-:W-:-:S04]  /*1060*/  IMAD.HI.U32 R19, R19, R38, RZ ;  /* 0x0000002613137227 */ /* 0x000fc800078e00ff */
[----:B------:R-:W-:-:S04]  /*1070*/  IMAD.MOV R19, RZ, RZ, -R19 ;  /* 0x000000ffff137224 */ /* 0x000fc800078e0a13 */
[----:B------:R-:W-:-:S05]  /*1080*/  IMAD R22, R23, R19, R38 ;  /* 0x0000001317167224 */ /* 0x000fca00078e0226 */
[----:B------:R-:W-:-:S13]  /*1090*/  ISETP.GE.U32.AND P0, PT, R22, R23, PT ;  /* 0x000000171600720c */ /* 0x000fda0003f06070 */
[----:B------:R-:W-:-:S05]  /*10a0*/  @P0 IMAD.IADD R22, R22, 0x1, -R23 ;  /* 0x0000000116160824 */ /* 0x000fca00078e0a17 */
[----:B------:R-:W-:-:S13]  /*10b0*/  ISETP.GE.U32.AND P0, PT, R22, R23, PT ;  /* 0x000000171600720c */ /* 0x000fda0003f06070 */
[----:B------:R-:W-:Y:S01]  /*10c0*/  @P0 IMAD.IADD R22, R22, 0x1, -R23 ;  /* 0x0000000116160824 */ /* 0x000fe200078e0a17 */
[----:B------:R-:W-:-:S04]  /*10d0*/  @!P2 LOP3.LUT R22, RZ, R23, RZ, 0x33, !PT ;  /* 0x00000017ff16a212 */ /* 0x000fc800078e33ff */
[----:B------:R-:W-:Y:S05]  /*10e0*/  NANOSLEEP R22 ;  /* 0x000000160000735d */ /* 0x000fea0003800000 */
[----:B------:R-:W2:Y:S01]  /*10f0*/  LD.E.64.STRONG.GPU R40, desc[UR8][R16.64+0x100] ;  /* 0x0001000810287980 */ /* 0x000ea2000c10fb00 */
[----:B------:R-:W-:Y:S01]  /*1100*/  UMOV UR5, 0xffffffff ;  /* 0xffffffff00057882 */ /* 0x000fe20000000000 */
[----:B------:R-:W-:Y:S02]  /*1110*/  SHF.R.U32.HI R20, RZ, 0x1, R20 ;  /* 0x00000001ff147819 */ /* 0x000fe40000011614 */
[----:B--2---:R-:W-:Y:S01]  /*1120*/  ISETP.NE.AND P0, PT, R40, 0x63, PT ;  /* 0x000000632800780c */ /* 0x004fe20003f05270 */
[----:B------:R-:W-:-:S12]  /*1130*/  BRA.DIV UR5, `(.L_x_229) ;  /* 0x0000003205e87947 */ /* 0x000fd8000b800000 */
[----:B------:R-:W-:-:S13]  /*1140*/  VOTE.ANY P0, !P0 ;  /* 0x0000000000ff7806 */ /* 0x000fda0004000100 */
.L_x_259:
[----:B------:R-:W-:Y:S05]  /*1150*/  @P0 BRA `(.L_x_230) ;  /* 0xfffffffc00900947 */ /* 0x000fea000383ffff */
.L_x_228:
[----:B------:R-:W-:Y:S01]  /*1160*/  UMOV UR5, 0xffffffff ;  /* 0xffffffff00057882 */ /* 0x000fe20000000000 */
[----:B------:R-:W-:Y:S02]  /*1170*/  ISETP.NE.AND P0, PT, R40, 0x65, PT ;  /* 0x000000652800780c */ /* 0x000fe40003f05270 */
[----:B------:R-:W-:Y:S11]  /*1180*/  BRA.DIV UR5, `(.L_x_231) ;  /* 0x0000003205f47947 */ /* 0x000ff6000b800000 */
[----:B------:R-:W0:Y:S01]  /*1190*/  S2R R48, SR_GEMASK ;  /* 0x0000000000307919 */ /* 0x000e220000003c00 */
[----:B------:R-:W-:Y:S01]  /*11a0*/  VOTE.ANY R19, PT, !P0 ;  /* 0x0000000000137806 */ /* 0x000fe200040e0100 */
[C---:B------:R-:W-:Y:S01]  /*11b0*/  VIADD R22, R47.reuse, 0x2 ;  /* 0x000000022f167836 */ /* 0x040fe20000000000 */
[----:B------:R-:W1:Y:S01]  /*11c0*/  LDC.64 R42, c[0x0][0x390] ;  /* 0x0000e400ff2a7b82 */ /* 0x000e620000000a00 */
[C---:B------:R-:W-:Y:S02]  /*11d0*/  VIADD R23, R47.reuse, 0x4 ;  /* 0x000000042f177836 */ /* 0x040fe40000000000 */
[----:B------:R-:W-:Y:S01]  /*11e0*/  VIADD R26, R47, 0x8 ;  /* 0x000000082f1a7836 */ /* 0x000fe20000000000 */
[----:B-1----:R-:W-:Y:S02]  /*11f0*/  IADD3 R42, P3, PT, R42, 0x100, RZ ;  /* 0x000001002a2a7810 */ /* 0x002fe40007f7e0ff */
[----:B0-----:R-:W-:-:S03]  /*1200*/  LOP3.LUT R19, R19, 0x80000000, R48, 0xec, !PT ;  /* 0x8000000013137812 */ /* 0x001fc600078eec30 */
[----:B------:R-:W-:Y:S02]  /*1210*/  IMAD.X R43, RZ, RZ, R43, P3 ;  /* 0x000000ffff2b7224 */ /* 0x000fe400018e062b */
[----:B------:R-:W-:-:S05]  /*1220*/  VIADD R16, R19, 0xffffffff ;  /* 0xffffffff13107836 */ /* 0x000fca0000000000 */
[----:B------:R-:W-:-:S06]  /*1230*/  LOP3.LUT R16, R19, R16, RZ, 0xc, !PT ;  /* 0x0000001013107212 */ /* 0x000fcc00078e0cff */
[----:B------:R-:W0:Y:S02]  /*1240*/  POPC R16, R16 ;  /* 0x0000001000107309 */ /* 0x000e240000000000 */
[----:B0-----:R-:W0:Y:S01]  /*1250*/  SHFL.DOWN PT, R20, R41, 0x1, R16 ;  /* 0x0820000029147989 */ /* 0x001e2200000e0010 */
[----:B------:R-:W-:-:S04]  /*1260*/  ISETP.GE.AND P0, PT, R47, R16, PT ;  /* 0x000000102f00720c */ /* 0x000fc80003f06270 */
[----:B0-----:R-:W-:Y:S02]  /*1270*/  SEL R20, R20, RZ, !P0 ;  /* 0x000000ff14147207 */ /* 0x001fe40004000000 */
[----:B------:R-:W-:-:S03]  /*1280*/  ISETP.GT.AND P0, PT, R22, R16, PT ;  /* 0x000000101600720c */ /* 0x000fc60003f04270 */
[----:B------:R-:W-:-:S05]  /*1290*/  IMAD.IADD R37, R20, 0x1, R41 ;  /* 0x0000000114257824 */ /* 0x000fca00078e0229 */
[----:B------:R-:W0:Y:S02]  /*12a0*/  SHFL.DOWN PT, R20, R37, 0x2, R16 ;  /* 0x0840000025147989 */ /* 0x000e2400000e0010 */
[----:B0-----:R-:W-:Y:S02]  /*12b0*/  SEL R20, R20, RZ, !P0 ;  /* 0x000000ff14147207 */ /* 0x001fe40004000000 */
[----:B------:R-:W-:-:S03]  /*12c0*/  ISETP.GT.AND P0, PT, R23, R16, PT ;  /* 0x000000101700720c */ /* 0x000fc60003f04270 */
[----:B------:R-:W-:Y:S02]  /*12d0*/  IMAD.IADD R39, R37, 0x1, R20 ;  /* 0x0000000125277824 */ /* 0x000fe400078e0214 */
[----:B------:R-:W-:-:S03]  /*12e0*/  VIADD R37, R47, 0x10 ;  /* 0x000000102f257836 */ /* 0x000fc60000000000 */
[----:B------:R-:W0:Y:S02]  /*12f0*/  SHFL.DOWN PT, R20, R39, 0x4, R16 ;  /* 0x0880000027147989 */ /* 0x000e2400000e0010 */
[-C--:B------:R-:W-:Y:S02]  /*1300*/  ISETP.GT.AND P2, PT, R37, R16.reuse, PT ;  /* 0x000000102500720c */ /* 0x080fe40003f44270 */
[----:B0-----:R-:W-:Y:S02]  /*1310*/  SEL R20, R20, RZ, !P0 ;  /* 0x000000ff14147207 */ /* 0x001fe40004000000 */
[----:B------:R-:W-:-:S03]  /*1320*/  ISETP.GT.AND P0, PT, R26, R16, PT ;  /* 0x000000101a00720c */ /* 0x000fc60003f04270 */
[----:B------:R-:W-:-:S05]  /*1330*/  IMAD.IADD R51, R39, 0x1, R20 ;  /* 0x0000000127337824 */ /* 0x000fca00078e0214 */
[----:B------:R-:W0:Y:S02]  /*1340*/  SHFL.DOWN PT, R20, R51, 0x8, R16 ;  /* 0x0900000033147989 */ /* 0x000e2400000e0010 */
[----:B0-----:R-:W-:Y:S02]  /*1350*/  SEL R20, R20, RZ, !P0 ;  /* 0x000000ff14147207 */ /* 0x001fe40004000000 */
[----:B------:R-:W-:-:S03]  /*1360*/  ISETP.NE.AND P0, PT, R40, 0x65, PT ;  /* 0x000000652800780c */ /* 0x000fc60003f05270 */
[----:B------:R-:W-:-:S05]  /*1370*/  IMAD.IADD R41, R51, 0x1, R20 ;  /* 0x0000000133297824 */ /* 0x000fca00078e0214 */
[----:B------:R-:W0:Y:S05]  /*1380*/  SHFL.DOWN PT, R20, R41, 0x10, R16 ;  /* 0x0a00000029147989 */ /* 0x000e2a00000e0010 */
[----:B------:R-:W-:Y:S02]  /*1390*/  VOTE.ALL P0, P0 ;  /* 0x0000000000ff7806 */ /* 0x000fe40000000000 */
[----:B0-----:R-:W-:-:S05]  /*13a0*/  SEL R20, R20, RZ, !P2 ;  /* 0x000000ff14147207 */ /* 0x001fca0005000000 */
[----:B------:R-:W-:-:S07]  /*13b0*/  IMAD.IADD R39, R41, 0x1, R20 ;  /* 0x0000000129277824 */ /* 0x000fce00078e0214 */
.L_x_268:
[----:B------:R-:W-:Y:S05]  /*13c0*/  @!P0 BRA `(.L_x_232) ;  /* 0x0000000400248947 */ /* 0x000fea0003800000 */
[----:B------:R-:W-:-:S07]  /*13d0*/  IMAD.MOV.U32 R44, RZ, RZ, 0x3b8 ;  /* 0x000003b8ff2c7424 */ /* 0x000fce00078e00ff */
.L_x_238:
[----:B------:R-:W-:Y:S02]  /*13e0*/  IMAD.MOV.U32 R16, RZ, RZ, R42 ;  /* 0x000000ffff107224 */ /* 0x000fe400078e002a */
[----:B------:R-:W-:Y:S02]  /*13f0*/  IMAD.MOV.U32 R17, RZ, RZ, R43 ;  /* 0x000000ffff117224 */ /* 0x000fe400078e002b */
[----:B------:R-:W-:-:S05]  /*1400*/  IMAD.WIDE R16, R21, 0x8, R16 ;  /* 0x0000000815107825 */ /* 0x000fca00078e0210 */
[----:B------:R-:W2:Y:S01]  /*1410*/  LD.E.64.STRONG.GPU R40, desc[UR8][R16.64+-0x100] ;  /* 0xffff000810287980 */ /* 0x000ea2000c10fb00 */
[----:B------:R-:W-:Y:S05]  /*1420*/  YIELD ;  /* 0x0000000000007946 */ /* 0x000fea0003800000 */
[----:B------:R-:W-:Y:S01]  /*1430*/  UMOV UR5, 0xffffffff ;  /* 0xffffffff00057882 */ /* 0x000fe20000000000 */
[----:B------:R-:W-:Y:S02]  /*1440*/  SHF.R.U32.HI R44, RZ, 0x1, R44 ;  /* 0x00000001ff2c7819 */ /* 0x000fe4000001162c */
[----:B--2---:R-:W-:Y:S01]  /*1450*/  ISETP.NE.AND P0, PT, R40, 0x63, PT ;  /* 0x000000632800780c */ /* 0x004fe20003f05270 */
[----:B------:R-:W-:-:S12]  /*1460*/  BRA.DIV UR5, `(.L_x_233) ;  /* 0x0000003605407947 */ /* 0x000fd8000b800000 */
[----:B------:R-:W-:-:S13]  /*1470*/  VOTE.ANY P0, !P0 ;  /* 0x0000000000ff7806 */ /* 0x000fda0004000100 */
.L_x_271:
[----:B------:R-:W-:Y:S05]  /*1480*/  @!P0 BRA `(.L_x_234) ;  /* 0x0000000000748947 */ /* 0x000fea0003800000 */
[----:B------:R-:W-:-:S07]  /*1490*/  IMAD.MOV.U32 R20, RZ, RZ, R44 ;  /* 0x000000ffff147224 */ /* 0x000fce00078e002c */
.L_x_236:
        /* <DEDUP_REMOVED lines=27> */
.L_x_274:
[----:B------:R-:W-:Y:S05]  /*1650*/  @P0 BRA `(.L_x_236) ;  /* 0xfffffffc00900947 */ /* 0x000fea000383ffff */
.L_x_234:
[----:B------:R-:W-:Y:S01]  /*1660*/  UMOV UR5, 0xffffffff ;  /* 0xffffffff00057882 */ /* 0x000fe20000000000 */
[----:B------:R-:W-:Y:S02]  /*1670*/  ISETP.NE.AND P0, PT, R40, 0x65, PT ;  /* 0x000000652800780c */ /* 0x000fe40003f05270 */
[----:B------:R-:W-:Y:S11]  /*1680*/  BRA.DIV UR5, `(.L_x_237) ;  /* 0x0000003205f87947 */ /* 0x000ff6000b800000 */
[----:B------:R-:W-:Y:S01]  /*1690*/  VOTE.ANY R19, PT, !P0 ;  /* 0x0000000000137806 */ /* 0x000fe200040e0100 */
[----:B------:R-:W-:-:S03]  /*16a0*/  VIADD R21, R21, 0xffffffe0 ;  /* 0xffffffe015157836 */ /* 0x000fc60000000000 */
[----:B------:R-:W-:-:S05]  /*16b0*/  LOP3.LUT R19, R19, 0x80000000, R48, 0xec, !PT ;  /* 0x8000000013137812 */ /* 0x000fca00078eec30 */
[----:B------:R-:W-:-:S05]  /*16c0*/  VIADD R16, R19, 0xffffffff ;  /* 0xffffffff13107836 */ /* 0x000fca0000000000 */
[----:B------:R-:W-:-:S06]  /*16d0*/  LOP3.LUT R16, R19, R16, RZ, 0xc, !PT ;  /* 0x0000001013107212 */ /* 0x000fcc00078e0cff */
[----:B------:R-:W0:Y:S02]  /*16e0*/  POPC R16, R16 ;  /* 0x0000001000107309 */ /* 0x000e240000000000 */
[----:B0-----:R-:W0:Y:S01]  /*16f0*/  SHFL.DOWN PT, R20, R41, 0x1, R16 ;  /* 0x0820000029147989 */ /* 0x001e2200000e0010 */
[-C--:B------:R-:W-:Y:S02]  /*1700*/  ISETP.GE.AND P0, PT, R47, R16.reuse, PT ;  /* 0x000000102f00720c */ /* 0x080fe40003f06270 */
[-C--:B------:R-:W-:Y:S02]  /*1710*/  ISETP.GT.AND P2, PT, R37, R16.reuse, PT ;  /* 0x000000102500720c */ /* 0x080fe40003f44270 */
[----:B0-----:R-:W-:Y:S02]  /*1720*/  SEL R20, R20, RZ, !P0 ;  /* 0x000000ff14147207 */ /* 0x001fe40004000000 */
[----:B------:R-:W-:-:S03]  /*1730*/  ISETP.GT.AND P0, PT, R22, R16, PT ;  /* 0x000000101600720c */ /* 0x000fc60003f04270 */
[----:B------:R-:W-:-:S05]  /*1740*/  IMAD.IADD R51, R20, 0x1, R41 ;  /* 0x0000000114337824 */ /* 0x000fca00078e0229 */
[----:B------:R-:W0:Y:S02]  /*1750*/  SHFL.DOWN PT, R20, R51, 0x2, R16 ;  /* 0x0840000033147989 */ /* 0x000e2400000e0010 */
        /* <DEDUP_REMOVED lines=13> */
[----:B0-----:R-:W-:-:S04]  /*1830*/  SEL R20, R20, RZ, !P2 ;  /* 0x000000ff14147207 */ /* 0x001fc80005000000 */
[----:B------:R-:W-:-:S07]  /*1840*/  IADD3 R39, PT, PT, R50, R20, R39 ;  /* 0x0000001432277210 */ /* 0x000fce0007ffe027 */
.L_x_283:
[----:B------:R-:W-:Y:S05]  /*1850*/  @P0 BRA `(.L_x_238) ;  /* 0xfffffff800e00947 */ /* 0x000fea000383ffff */
.L_x_232:
[----:B------:R-:W-:Y:S01]  /*1860*/  ISETP.NE.AND P0, PT, R47, RZ, PT ;  /* 0x000000ff2f00720c */ /* 0x000fe20003f05270 */
[----:B------:R-:W0:Y:S01]  /*1870*/  @!P1 S2R R17, SR_CgaCtaId ;  /* 0x0000000000119919 */ /* 0x000e220000008800 */
[----:B------:R-:W-:Y:S01]  /*1880*/  @!P1 MOV R16, 0x400 ;  /* 0x0000040000109802 */ /* 0x000fe20000000f00 */
[----:B------:R-:W-:Y:S02]  /*1890*/  @!P1 IMAD.IADD R27, R27, 0x1, R39 ;  /* 0x000000011b1b9824 */ /* 0x000fe400078e0227 */
[----:B------:R-:W-:-:S05]  /*18a0*/  @!P1 IMAD.MOV.U32 R26, RZ, RZ, 0x65 ;  /* 0x00000065ff1a9424 */ /* 0x000fca00078e00ff */
[----:B------:R1:W-:Y:S03]  /*18b0*/  @!P1 ST.E.64.STRONG.GPU desc[UR8][R24.64+0x100], R26 ;  /* 0x0001001a18009985 */ /* 0x0003e6000c10fb08 */
[----:B------:R-:W-:Y:S01]  /*18c0*/  @!P0 MOV R19, 0x400 ;  /* 0x0000040000138802 */ /* 0x000fe20000000f00 */
[----:B------:R-:W2:Y:S01]  /*18d0*/  @!P0 S2R R20, SR_CgaCtaId ;  /* 0x0000000000148919 */ /* 0x000ea20000008800 */
[----:B0-----:R-:W-:Y:S01]  /*18e0*/  @!P1 LEA R18, R17, R16, 0x18 ;  /* 0x0000001011129211 */ /* 0x001fe200078ec0ff */
[----:B------:R-:W-:Y:S02]  /*18f0*/  IMAD.MOV.U32 R16, RZ, RZ, R46 ;  /* 0x000000ffff107224 */ /* 0x000fe400078e002e */
[----:B------:R-:W-:Y:S02]  /*1900*/  @!P0 IMAD.MOV.U32 R16, RZ, RZ, R39 ;  /* 0x000000ffff108224 */ /* 0x000fe400078e0027 */
[----:B------:R1:W-:Y:S04]  /*1910*/  @!P1 STS [R18+0x8], R27 ;  /* 0x0000081b12009388 */ /* 0x0003e80000000800 */
[----:B------:R1:W-:Y:S01]  /*1920*/  @!P1 STS [R18+0x4], R39 ;  /* 0x0000042712009388 */ /* 0x0003e20000000800 */
[----:B--2---:R-:W-:-:S05]  /*1930*/  @!P0 LEA R20, R20, R19, 0x18 ;  /* 0x0000001314148211 */ /* 0x004fca00078ec0ff */
[----:B------:R1:W-:Y:S02]  /*1940*/  @!P0 STS [R20+0x4c], R39 ;  /* 0x00004c2714008388 */ /* 0x0003e40000000800 */
.L_x_226:
[----:B------:R-:W-:Y:S05]  /*1950*/  WARPSYNC.ALL ;  /* 0x0000000000007948 */ /* 0x000fea0003800000 */
[----:B------:R-:W0:Y:S08]  /*1960*/  S2UR UR6, SR_CgaCtaId ;  /* 0x00000000000679c3 */ /* 0x000e300000008800 */
[----:B------:R-:W-:Y:S01]  /*1970*/  BAR.SYNC.DEFER_BLOCKING 0x0 ;  /* 0x0000000000007b1d */ /* 0x000fe20000010000 */
[----:B------:R-:W-:-:S05]  /*1980*/  ISETP.NE.AND P0, PT, R49, RZ, PT ;  /* 0x000000ff3100720c */ /* 0x000fca0003f05270 */
[----:B------:R-:W-:Y:S02]  /*1990*/  UMOV UR5, 0x400 ;  /* 0x0000040000057882 */ /* 0x000fe40000000000 */
[----:B0-----:R-:W-:-:S09]  /*19a0*/  ULEA UR5, UR6, UR5, 0x18 ;  /* 0x0000000506057291 */ /* 0x001fd2000f8ec0ff */
[----:B------:R-:W0:Y:S02]  /*19b0*/  LDS R17, [UR5+0x4c] ;  /* 0x00004c05ff117984 */ /* 0x000e240008000800 */
[----:B0-----:R-:W-:-:S05]  /*19c0*/  SEL R17, R17, RZ, P0 ;  /* 0x000000ff11117207 */ /* 0x001fca0000000000 */
[----:B------:R-:W-:-:S07]  /*19d0*/  IMAD.IADD R16, R17, 0x1, R16 ;  /* 0x0000000111107824 */ /* 0x000fce00078e0210 */
.L_x_225:
[----:B------:R-:W-:Y:S05]  /*19e0*/  BSYNC.RECONVERGENT B0 ;  /* 0x0000000000007941 */ /* 0x000fea0003800200 */
.L_x_223:
[----:B------:R-:W-:Y:S01]  /*19f0*/  IMAD.IADD R17, R4, 0x1, R16 ;  /* 0x0000000104117824 */ /* 0x000fe200078e0210 */
[----:B------:R-:W-:Y:S03]  /*1a00*/  BAR.SYNC.DEFER_BLOCKING 0x0 ;  /* 0x0000000000007b1d */ /* 0x000fe60000010000 */
[----:B------:R-:W-:-:S03]  /*1a10*/  IMAD.IADD R4, R5, 0x1, R17 ;  /* 0x0000000105047824 */ /* 0x000fc600078e0211 */
[----:B------:R-:W2:Y:S01]  /*1a20*/  LDCU.64 UR6, c[0x0][0x388] ;  /* 0x00007100ff0677ac */ /* 0x000ea20008000a00 */
[----:B------:R-:W-:-:S04]  /*1a30*/  IMAD.IADD R5, R6, 0x1, R4 ;  /* 0x0000000106057824 */ /* 0x000fc800078e0204 */
[----:B------:R-:W-:-:S04]  /*1a40*/  IMAD.IADD R6, R7, 0x1, R5 ;  /* 0x0000000107067824 */ /* 0x000fc800078e0205 */
[----:B------:R-:W-:-:S04]  /*1a50*/  IMAD.IADD R7, R8, 0x1, R6 ;  /* 0x0000000108077824 */ /* 0x000fc800078e0206 */
[----:B------:R-:W-:-:S04]  /*1a60*/  IMAD.IADD R8, R9, 0x1, R7 ;  /* 0x0000000109087824 */ /* 0x000fc800078e0207 */
[----:B------:R-:W-:Y:S01]  /*1a70*/  IMAD.IADD R9, R10, 0x1, R8 ;  /* 0x000000010a097824 */ /* 0x000fe200078e0208 */
[----:B------:R-:W-:Y:S03]  /*1a80*/  STS.64 [R0], R16 ;  /* 0x0000001000007388 */ /* 0x000fe60000000a00 */
[----:B------:R-:W-:Y:S01]  /*1a90*/  IMAD.IADD R10, R11, 0x1, R9 ;  /* 0x000000010b0a7824 */ /* 0x000fe200078e0209 */
[----:B------:R2:W-:Y:S03]  /*1aa0*/  STS.64 [R0+0x8], R4 ;  /* 0x0000080400007388 */ /* 0x0005e60000000a00 */
[----:B------:R-:W-:Y:S01]  /*1ab0*/  IMAD.IADD R11, R12, 0x1, R10 ;  /* 0x000000010c0b7824 */ /* 0x000fe200078e020a */
[----:B------:R-:W-:Y:S03]  /*1ac0*/  STS.64 [R0+0x10], R6 ;  /* 0x0000100600007388 */ /* 0x000fe60000000a00 */
[----:B------:R-:W-:Y:S01]  /*1ad0*/  IMAD.IADD R12, R13, 0x1, R11 ;  /* 0x000000010d0c7824 */ /* 0x000fe200078e020b */
[----:B------:R-:W-:Y:S03]  /*1ae0*/  STS.64 [R0+0x18], R8 ;  /* 0x0000180800007388 */ /* 0x000fe60000000a00 */
[----:B------:R-:W-:Y:S01]  /*1af0*/  IMAD.IADD R13, R14, 0x1, R12 ;  /* 0x000000010e0d7824 */ /* 0x000fe200078e020c */
[----:B------:R-:W-:Y:S01]  /*1b00*/  STS.64 [R0+0x20], R10 ;  /* 0x0000200a00007388 */ /* 0x000fe20000000a00 */
[----:B--2---:R-:W-:-:S02]  /*1b10*/  IADD3 R4, P0, PT, R45, UR6, RZ ;  /* 0x000000062d047c10 */ /* 0x004fc4000ff1e0ff */
[----:B------:R-:W-:Y:S01]  /*1b20*/  IMAD.IADD R14, R15, 0x1, R13 ;  /* 0x000000010f0e7824 */ /* 0x000fe200078e020d */
[----:B------:R-:W-:Y:S01]  /*1b30*/  STS.64 [R0+0x28], R12 ;  /* 0x0000280c00007388 */ /* 0x000fe20000000a00 */
[----:B------:R-:W-:Y:S02]  /*1b40*/  IADD3.X R5, PT, PT, R3, UR7, RZ, P0, !PT ;  /* 0x0000000703057c10 */ /* 0x000fe400087fe4ff */
[----:B------:R-:W-:-:S04]  /*1b50*/  IMAD.IADD R15, R28, 0x1, R14 ;  /* 0x000000011c0f7824 */ /* 0x000fc800078e020e */
[----:B01----:R-:W-:Y:S01]  /*1b60*/  IMAD.IADD R18, R29, 0x1, R15 ;  /* 0x000000011d127824 */ /* 0x003fe200078e020f */
[----:B------:R-:W-:Y:S03]  /*1b70*/  STS.64 [R0+0x30], R14 ;  /* 0x0000300e00007388 */ /* 0x000fe60000000a00 */
[----:B------:R-:W-:-:S04]  /*1b80*/  IMAD.IADD R19, R30, 0x1, R18 ;  /* 0x000000011e137824 */ /* 0x000fc800078e0212 */
[----:B------:R-:W-:Y:S01]  /*1b90*/  IMAD.IADD R20, R31, 0x1, R19 ;  /* 0x000000011f147824 */ /* 0x000fe200078e0213 */
[----:B------:R-:W-:Y:S03]  /*1ba0*/  STS.64 [R0+0x38], R18 ;  /* 0x0000381200007388 */ /* 0x000fe60000000a00 */
[----:B------:R-:W-:-:S04]  /*1bb0*/  IMAD.IADD R21, R32, 0x1, R20 ;  /* 0x0000000120157824 */ /* 0x000fc800078e0214 */
[----:B------:R-:W-:Y:S01]  /*1bc0*/  IMAD.IADD R22, R33, 0x1, R21 ;  /* 0x0000000121167824 */ /* 0x000fe200078e0215 */
[----:B------:R-:W-:Y:S03]  /*1bd0*/  STS.64 [R0+0x40], R20 ;  /* 0x0000401400007388 */ /* 0x000fe60000000a00 */
[----:B------:R-:W-:-:S04]  /*1be0*/  IMAD.IADD R23, R34, 0x1, R22 ;  /* 0x0000000122177824 */ /* 0x000fc800078e0216 */
[----:B------:R-:W-:Y:S01]  /*1bf0*/  IMAD.IADD R24, R35, 0x1, R23 ;  /* 0x0000000123187824 */ /* 0x000fe200078e0217 */
[----:B------:R-:W-:Y:S03]  /*1c00*/  STS.64 [R0+0x48], R22 ;  /* 0x0000481600007388 */ /* 0x000fe60000000a00 */
[----:B------:R-:W-:-:S05]  /*1c10*/  IMAD.IADD R25, R36, 0x1, R24 ;  /* 0x0000000124197824 */ /* 0x000fca00078e0218 */
[----:B------:R-:W-:Y:S01]  /*1c20*/  STS.64 [R0+0x50], R24 ;  /* 0x0000501800007388 */ /* 0x000fe20000000a00 */
[----:B------:R-:W-:-:S03]  /*1c30*/  NOP ;  /* 0x0000000000007918 */ /* 0x000fc60000000000 */
        /* <DEDUP_REMOVED lines=22> */
[----:B0-----:R-:W-:Y:S04]  /*1da0*/  STG.E desc[UR8][R4.64], R7 ;  /* 0x0000000704007986 */ /* 0x001fe8000c101908 */
[----:B-1----:R-:W-:Y:S04]  /*1db0*/  STG.E desc[UR8][R4.64+0x80], R9 ;  /* 0x0000800904007986 */ /* 0x002fe8000c101908 */
[----:B--2---:R-:W-:Y:S04]  /*1dc0*/  STG.E desc[UR8][R4.64+0x100], R11 ;  /* 0x0001000b04007986 */ /* 0x004fe8000c101908 */
[----:B---3--:R-:W-:Y:S04]  /*1dd0*/  STG.E desc[UR8][R4.64+0x180], R13 ;  /* 0x0001800d04007986 */ /* 0x008fe8000c101908 */
[----:B----4-:R-:W-:Y:S04]  /*1de0*/  STG.E desc[UR8][R4.64+0x200], R15 ;  /* 0x0002000f04007986 */ /* 0x010fe8000c101908 */
[----:B-----5:R-:W-:Y:S04]  /*1df0*/  STG.E desc[UR8][R4.64+0x280], R17 ;  /* 0x0002801104007986 */ /* 0x020fe8000c101908 */
        /* <DEDUP_REMOVED lines=17> */
.L_x_222:
[----:B------:R-:W-:-:S13]  /*1f10*/  ISETP.NE.AND P0, PT, R0, RZ, PT ;  /* 0x000000ff0000720c */ /* 0x000fda0003f05270 */
[----:B------:R-:W-:Y:S05]  /*1f20*/  @!P0 EXIT ;  /* 0x000000000000894d */ /* 0x000fea0003800000 */
[----:B------:R-:W0:Y:S02]  /*1f30*/  LDC.64 R2, c[0x0][0x380] ;  /* 0x0000e000ff027b82 */ /* 0x000e240000000a00 */
[----:B0-----:R-:W-:-:S05]  /*1f40*/  IMAD.WIDE.U32 R2, R5, 0x4, R2 ;  /* 0x0000000405027825 */ /* 0x001fca00078e0002 */
[----:B------:R0:W2:Y:S01]  /*1f50*/  LDG.E R4, desc[UR8][R2.64] ;  /* 0x0000000802047981 */ /* 0x0000a2000c1e1900 */
[----:B------:R-:W3:Y:S02]  /*1f60*/  S2R R13, SR_TID.X ;  /* 0x00000000000d7919 */ /* 0x000ee40000002100 */
[C---:B---3--:R-:W-:Y:S02]  /*1f70*/  LOP3.LUT R5, R13.reuse, 0x1f, RZ, 0xc0, !PT ;  /* 0x0000001f0d057812 */ /* 0x048fe400078ec0ff */
[----:B------:R-:W-:-:S05]  /*1f80*/  LOP3.LUT R6, R13, 0x3e0, RZ, 0xc0, !PT ;  /* 0x000003e00d067812 */ /* 0x000fca00078ec0ff */
[----:B------:R-:W-:-:S04]  /*1f90*/  IMAD R11, R6, 0x16, R5 ;  /* 0x00000016060b7824 */ /* 0x000fc800078e0205 */
[C---:B------:R-:W-:Y:S01]  /*1fa0*/  VIADD R5, R11.reuse, 0x20 ;  /* 0x000000200b057836 */ /* 0x040fe20000000000 */
[C---:B------:R-:W-:Y:S01]  /*1fb0*/  ISETP.GE.U32.AND P6, PT, R11.reuse, R0, PT ;  /* 0x000000000b00720c */ /* 0x040fe20003fc6070 */
[C---:B------:R-:W-:Y:S01]  /*1fc0*/  VIADD R9, R11.reuse, 0xa0 ;  /* 0x000000a00b097836 */ /* 0x040fe20000000000 */
[C---:B0-----:R-:W-:Y:S01]  /*1fd0*/  LEA R2, P1, R11.reuse, R2, 0x2 ;  /* 0x000000020b027211 */ /* 0x041fe200078210ff */
[----:B------:R-:W-:Y:S01]  /*1fe0*/  VIADD R7, R11, 0x80 ;  /* 0x000000800b077836 */ /* 0x000fe20000000000 */
[-C--:B------:R-:W-:Y:S01]  /*1ff0*/  ISETP.GE.U32.AND P5, PT, R5, R0.reuse, PT ;  /* 0x000000000500720c */ /* 0x080fe20003fa6070 */
[----:B------:R-:W-:Y:S01]  /*2000*/  VIADD R5, R11, 0xe0 ;  /* 0x000000e00b057836 */ /* 0x000fe20000000000 */
[-C--:B------:R-:W-:Y:S01]  /*2010*/  ISETP.GE.U32.AND P4, PT, R9, R0.reuse, PT ;  /* 0x000000000900720c */ /* 0x080fe20003f86070 */
[----:B------:R-:W-:Y:S01]  /*2020*/  IMAD.X R3, RZ, RZ, R3, P1 ;  /* 0x000000ffff037224 */ /* 0x000fe200008e0603 */
[-C--:B------:R-:W-:Y:S01]  /*2030*/  ISETP.GE.U32.AND P0, PT, R7, R0.reuse, PT ;  /* 0x000000000700720c */ /* 0x080fe20003f06070 */
[----:B------:R-:W-:Y:S01]  /*2040*/  VIADD R7, R11, 0x120 ;  /* 0x000001200b077836 */ /* 0x000fe20000000000 */
[----:B------:R-:W-:Y:S01]  /*2050*/  ISETP.GE.U32.AND P3, PT, R5, R0, PT ;  /* 0x000000000500720c */ /* 0x000fe20003f66070 */
[----:B------:R-:W-:-:S02]  /*2060*/  VIADD R5, R11, 0x200 ;  /* 0x000002000b057836 */ /* 0x000fc40000000000 */
[----:B------:R-:W-:Y:S01]  /*2070*/  VIADD R9, R11, 0x1c0 ;  /* 0x000001c00b097836 */ /* 0x000fe20000000000 */
[----:B------:R-:W-:-:S04]  /*2080*/  ISETP.GE.U32.AND P2, PT, R7, R0, PT ;  /* 0x000000000700720c */ /* 0x000fc80003f46070 */
[----:B------:R-:W-:Y:S01]  /*2090*/  ISETP.GE.U32.AND P1, PT, R9, R0, PT ;  /* 0x000000000900720c */ /* 0x000fe20003f26070 */
[C---:B------:R-:W-:Y:S02]  /*20a0*/  VIADD R7, R11.reuse, 0x260 ;  /* 0x000002600b077836 */ /* 0x040fe40000000000 */
[C---:B------:R-:W-:Y:S02]  /*20b0*/  VIADD R51, R11.reuse, 0x40 ;  /* 0x000000400b337836 */ /* 0x040fe40000000000 */
[C---:B------:R-:W-:Y:S02]  /*20c0*/  VIADD R50, R11.reuse, 0x60 ;  /* 0x000000600b327836 */ /* 0x040fe40000000000 */
[C---:B------:R-:W-:Y:S02]  /*20d0*/  VIADD R49, R11.reuse, 0xc0 ;  /* 0x000000c00b317836 */ /* 0x040fe40000000000 */
[C---:B------:R-:W-:Y:S02]  /*20e0*/  VIADD R48, R11.reuse, 0x100 ;  /* 0x000001000b307836 */ /* 0x040fe40000000000 */
[----:B------:R-:W-:-:S02]  /*20f0*/  VIADD R47, R11, 0x140 ;  /* 0x000001400b2f7836 */ /* 0x000fc40000000000 */
[C---:B------:R-:W-:Y:S02]  /*2100*/  VIADD R46, R11.reuse, 0x160 ;  /* 0x000001600b2e7836 */ /* 0x040fe40000000000 */
[C---:B------:R-:W-:Y:S02]  /*2110*/  VIADD R45, R11.reuse, 0x180 ;  /* 0x000001800b2d7836 */ /* 0x040fe40000000000 */
[C---:B------:R-:W-:Y:S02]  /*2120*/  VIADD R43, R11.reuse, 0x1a0 ;  /* 0x000001a00b2b7836 */ /* 0x040fe40000000000 */
[C---:B------:R-:W-:Y:S02]  /*2130*/  VIADD R42, R11.reuse, 0x1e0 ;  /* 0x000001e00b2a7836 */ /* 0x040fe40000000000 */
[C---:B------:R-:W-:Y:S02]  /*2140*/  VIADD R41, R11.reuse, 0x240 ;  /* 0x000002400b297836 */ /* 0x040fe40000000000 */
[----:B------:R-:W-:-:S02]  /*2150*/  VIADD R40, R11, 0x2a0 ;  /* 0x000002a00b287836 */ /* 0x000fc40000000000 */
[----:B--2---:R-:W-:Y:S02]  /*2160*/  IMAD.MOV.U32 R16, RZ, RZ, R4 ;  /* 0x000000ffff107224 */ /* 0x004fe400078e0004 */
[----:B------:R-:W2:Y:S01]  /*2170*/  @!P6 LDG.E R4, desc[UR8][R2.64] ;  /* 0x000000080204e981 */ /* 0x000ea2000c1e1900 */
[-C--:B------:R-:W-:Y:S01]  /*2180*/  ISETP.GE.U32.AND P6, PT, R5, R0.reuse, PT ;  /* 0x000000000500720c */ /* 0x080fe20003fc6070 */
[--C-:B------:R-:W-:Y:S02]  /*2190*/  IMAD.MOV.U32 R6, RZ, RZ, R16.reuse ;  /* 0x000000ffff067224 */ /* 0x100fe400078e0010 */
[----:B------:R-:W-:Y:S02]  /*21a0*/  VIADD R5, R11, 0x220 ;  /* 0x000002200b057836 */ /* 0x000fe40000000000 */
[----:B------:R-:W-:Y:S02]  /*21b0*/  IMAD.MOV.U32 R14, RZ, RZ, R16 ;  /* 0x000000ffff0e7224 */ /* 0x000fe400078e0010 */
[----:B------:R-:W3:Y:S01]  /*21c0*/  @!P5 LDG.E R6, desc[UR8][R2.64+0x80] ;  /* 0x000080080206d981 */ /* 0x000ee2000c1e1900 */
[----:B------:R-:W-:Y:S01]  /*21d0*/  ISETP.GE.U32.AND P5, PT, R5, R0, PT ;  /* 0x000000000500720c */ /* 0x000fe20003fa6070 */
[----:B------:R-:W-:-:S02]  /*21e0*/  VIADD R5, R11, 0x280 ;  /* 0x000002800b057836 */ /* 0x000fc40000000000 */
[----:B------:R-:W4:Y:S01]  /*21f0*/  @!P4 LDG.E R14, desc[UR8][R2.64+0x280] ;  /* 0x00028008020ec981 */ /* 0x000f22000c1e1900 */
[--C-:B------:R-:W-:Y:S02]  /*2200*/  IMAD.MOV.U32 R12, RZ, RZ, R16.reuse ;  /* 0x000000ffff0c7224 */ /* 0x100fe400078e0010 */
[-C--:B------:R-:W-:Y:S01]  /*2210*/  ISETP.GE.U32.AND P4, PT, R5, R0.reuse, PT ;  /* 0x000000000500720c */ /* 0x080fe20003f86070 */
[--C-:B------:R-:W-:Y:S02]  /*2220*/  IMAD.MOV.U32 R20, RZ, RZ, R16.reuse ;  /* 0x000000ffff147224 */ /* 0x100fe400078e0010 */
[--C-:B------:R-:W-:Y:S01]  /*2230*/  IMAD.MOV.U32 R24, RZ, RZ, R16.reuse ;  /* 0x000000ffff187224 */ /* 0x100fe200078e0010 */
[----:B------:R-:W4:Y:S01]  /*2240*/  @!P0 LDG.E R12, desc[UR8][R2.64+0x200] ;  /* 0x00020008020c8981 */ /* 0x000f22000c1e1900 */
[--C-:B------:R-:W-:Y:S02]  /*2250*/  IMAD.MOV.U32 R34, RZ, RZ, R16.reuse ;  /* 0x000000ffff227224 */ /* 0x100fe400078e0010 */
[----:B------:R-:W-:Y:S01]  /*2260*/  IMAD.MOV.U32 R5, RZ, RZ, R16 ;  /* 0x000000ffff057224 */ /* 0x000fe200078e0010 */
[----:B------:R-:W4:Y:S01]  /*2270*/  @!P3 LDG.E R20, desc[UR8][R2.64+0x380] ;  /* 0x000380080214b981 */ /* 0x000f22000c1e1900 */
[----:B------:R-:W-:-:S02]  /*2280*/  ISETP.GE.U32.AND P0, PT, R7, R0, PT ;  /* 0x000000000700720c */ /* 0x000fc40003f06070 */
[-C--:B------:R-:W-:Y:S01]  /*2290*/  ISETP.GE.U32.AND P3, PT, R51, R0.reuse, PT ;  /* 0x000000003300720c */ /* 0x080fe20003f66070 */
[----:B------:R-:W4:Y:S01]  /*22a0*/  @!P2 LDG.E R24, desc[UR8][R2.64+0x480] ;  /* 0x000480080218a981 */ /* 0x000f22000c1e1900 */
[----:B------:R-:W-:-:S03]  /*22b0*/  ISETP.GE.U32.AND P2, PT, R50, R0, PT ;  /* 0x000000003200720c */ /* 0x000fc60003f46070 */
[----:B------:R-:W4:Y:S01]  /*22c0*/  @!P1 LDG.E R34, desc[UR8][R2.64+0x700] ;  /* 0x0007000802229981 */ /* 0x000f22000c1e1900 */
[----:B------:R-:W-:-:S03]  /*22d0*/  ISETP.GE.U32.AND P1, PT, R49, R0, PT ;  /* 0x000000003100720c */ /* 0x000fc60003f26070 */
[----:B------:R-:W4:Y:S01]  /*22e0*/  @!P6 LDG.E R5, desc[UR8][R2.64+0x800] ;  /* 0x000800080205e981 */ /* 0x000f22000c1e1900 */
[----:B------:R-:W-:Y:S01]  /*22f0*/  ISETP.GE.U32.AND P6, PT, R48, R0, PT ;  /* 0x000000003000720c */ /* 0x000fe20003fc6070 */
[--C-:B------:R-:W-:Y:S02]  /*2300*/  IMAD.MOV.U32 R7, RZ, RZ, R16.reuse ;  /* 0x000000ffff077224 */ /* 0x100fe400078e0010 */
[--C-:B------:R-:W-:Y:S02]  /*2310*/  IMAD.MOV.U32 R9, RZ, RZ, R16.reuse ;  /* 0x000000ffff097224 */ /* 0x100fe400078e0010 */
[--C-:B------:R-:W-:Y:S02]  /*2320*/  IMAD.MOV.U32 R11, RZ, RZ, R16.reuse ;  /* 0x000000ffff0b7224 */ /* 0x100fe400078e0010 */
[--C-:B------:R-:W-:Y:S01]  /*2330*/  IMAD.MOV.U32 R8, RZ, RZ, R16.reuse ;  /* 0x000000ffff087224 */ /* 0x100fe200078e0010 */
[----:B------:R-:W4:Y:S01]  /*2340*/  @!P5 LDG.E R7, desc[UR8][R2.64+0x880] ;  /* 0x000880080207d981 */ /* 0x000f22000c1e1900 */
[----:B------:R-:W-:-:S02]  /*2350*/  IMAD.MOV.U32 R10, RZ, RZ, R16 ;  /* 0x000000ffff0a7224 */ /* 0x000fc400078e0010 */
[--C-:B------:R-:W-:Y:S01]  /*2360*/  IMAD.MOV.U32 R18, RZ, RZ, R16.reuse ;  /* 0x000000ffff127224 */ /* 0x100fe200078e0010 */
[----:B------:R-:W4:Y:S01]  /*2370*/  @!P0 LDG.E R9, desc[UR8][R2.64+0x980] ;  /* 0x0009800802098981 */ /* 0x000f22000c1e1900 */
[----:B------:R-:W-:Y:S01]  /*2380*/  IMAD.MOV.U32 R22, RZ, RZ, R16 ;  /* 0x000000ffff167224 */ /* 0x000fe200078e0010 */
[-C--:B------:R-:W-:Y:S02]  /*2390*/  ISETP.GE.U32.AND P5, PT, R47, R0.reuse, PT ;  /* 0x000000002f00720c */ /* 0x080fe40003fa6070 */
[----:B------:R-:W4:Y:S01]  /*23a0*/  @!P4 LDG.E R11, desc[UR8][R2.64+0xa00] ;  /* 0x000a0008020bc981 */ /* 0x000f22000c1e1900 */
[-C--:B------:R-:W-:Y:S02]  /*23b0*/  ISETP.GE.U32.AND P0, PT, R46, R0.reuse, PT ;  /* 0x000000002e00720c */ /* 0x080fe40003f06070 */
[-C--:B------:R-:W-:Y:S01]  /*23c0*/  ISETP.GE.U32.AND P4, PT, R45, R0.reuse, PT ;  /* 0x000000002d00720c */ /* 0x080fe20003f86070 */
[----:B------:R-:W4:Y:S01]  /*23d0*/  @!P3 LDG.E R8, desc[UR8][R2.64+0x100] ;  /* 0x000100080208b981 */ /* 0x000f22000c1e1900 */
[----:B------:R-:W-:-:S03]  /*23e0*/  ISETP.GE.U32.AND P3, PT, R43, R0, PT ;  /* 0x000000002b00720c */ /* 0x000fc60003f66070 */
        /* <DEDUP_REMOVED lines=12> */
[----:B------:R-:W-:Y:S01]  /*24b0*/  IMAD.MOV.U32 R17, RZ, RZ, R16 ;  /* 0x000000ffff117224 */ /* 0x000fe200078e0010 */
[----:B------:R-:W4:Y:S04]  /*24c0*/  @!P0 LDG.E R28, desc[UR8][R2.64+0x580] ;  /* 0x00058008021c8981 */ /* 0x000f28000c1e1900 */
[----:B------:R-:W4:Y:S04]  /*24d0*/  @!P4 LDG.E R30, desc[UR8][R2.64+0x600] ;  /* 0x00060008021ec981 */ /* 0x000f28000c1e1900 */
[----:B------:R-:W4:Y:S04]  /*24e0*/  @!P3 LDG.E R32, desc[UR8][R2.64+0x680] ;  /* 0x000680080220b981 */ /* 0x000f28000c1e1900 */
[----:B------:R-:W4:Y:S04]  /*24f0*/  @!P2 LDG.E R52, desc[UR8][R2.64+0x780] ;  /* 0x000780080234a981 */ /* 0x000f28000c1e1900 */
[----:B------:R-:W4:Y:S04]  /*2500*/  @!P1 LDG.E R17, desc[UR8][R2.64+0x900] ;  /* 0x0009000802119981 */ /* 0x000f28000c1e1900 */
[----:B------:R-:W4:Y:S01]  /*2510*/  @!P6 LDG.E R16, desc[UR8][R2.64+0xa80] ;  /* 0x000a80080210e981 */ /* 0x000f22000c1e1900 */
[----:B------:R-:W0:Y:S01]  /*2520*/  S2R R36, SR_LANEID ;  /* 0x0000000000247919 */ /* 0x000e220000000000 */
[----:B------:R-:W1:Y:S01]  /*2530*/  S2UR UR5, SR_CgaCtaId ;  /* 0x00000000000579c3 */ /* 0x000e620000008800 */
[----:B------:R-:W-:Y:S01]  /*2540*/  SHF.R.U32.HI R44, RZ, 0x5, R13 ;  /* 0x00000005ff2c7819 */ /* 0x000fe2000001160d */
[----:B------:R-:W-:Y:S01]  /*2550*/  UMOV UR4, 0x400 ;  /* 0x0000040000047882 */ /* 0x000fe20000000000 */
[----:B------:R-:W-:Y:S01]  /*2560*/  ISETP.NE.AND P0, PT, R38, RZ, PT ;  /* 0x000000ff2600720c */ /* 0x000fe20003f05270 */
[----:B-1----:R-:W-:-:S02]  /*2570*/  ULEA UR4, UR5, UR4, 0x18 ;  /* 0x0000000405047291 */ /* 0x002fc4000f8ec0ff */
[----:B0-----:R-:W-:-:S05]  /*2580*/  IMAD R37, R44, 0x2c0, R36 ;  /* 0x000002c02c257824 */ /* 0x001fca00078e0224 */
        /* <DEDUP_REMOVED lines=39> */
[----:B------:R-:W-:Y:S02]  /*2800*/  ISETP.NE.AND P1, PT, R36, 0x1f, PT ;  /* 0x0000001f2400780c */ /* 0x000fe40003f25270 */
[----:B---3--:R-:W-:Y:S02]  /*2810*/  IADD3 R16, PT, PT, R6, R5, R16 ;  /* 0x0000000506107210 */ /* 0x008fe40007ffe010 */
[----:B------:R-:W-:Y:S02]  /*2820*/  ISETP.NE.AND P2, PT, R44, 0xb, PT ;  /* 0x0000000b2c00780c */ /* 0x000fe40003f45270 */
        /* <DEDUP_REMOVED lines=20> */
[----:B------:R-:W-:Y:S01]  /*2970*/  ISETP.NE.AND P0, PT, R44, 0x2, PT ;  /* 0x000000022c00780c */ /* 0x000fe20003f05270 */
[----:B------:R-:W0:Y:S02]  /*2980*/  S2R R53, SR_TID.X ;  /* 0x0000000000357919 */ /* 0x000e240000002100 */
[----:B------:R-:W-:Y:S01]  /*2990*/  IMAD.IADD R35, R38, 0x1, -R35 ;  /* 0x0000000126237824 */ /* 0x000fe200078e0a23 */
[----:B------:R-:W-:Y:S01]  /*29a0*/  @!P1 STS [R52+0x10], R38 ;  /* 0x0000102634009388 */ /* 0x000fe20000000800 */
[----:B------:R-:W-:Y:S01]  /*29b0*/  BAR.SYNC.DEFER_BLOCKING 0x0 ;  /* 0x0000000000007b1d */ /* 0x000fe20000010000 */
[----:B------:R-:W-:-:S05]  /*29c0*/  ISETP.NE.AND P1, PT, R44, 0x9, PT ;  /* 0x000000092c00780c */ /* 0x000fca0003f25270 */
[----:B------:R-:W1:Y:S04]  /*29d0*/  LDS.128 R16, [UR4+0x10] ;  /* 0x00001004ff107984 */ /* 0x000e680008000c00 */
[----:B------:R-:W2:Y:S04]  /*29e0*/  LDS.128 R20, [UR4+0x20] ;  /* 0x00002004ff147984 */ /* 0x000ea80008000c00 */
[----:B------:R-:W3:Y:S01]  /*29f0*/  LDS.128 R24, [UR4+0x30] ;  /* 0x00003004ff187984 */ /* 0x000ee20008000c00 */
[----:B-1----:R-:W-:-:S04]  /*2a00*/  IMAD.IADD R17, R16, 0x1, R17 ;  /* 0x0000000110117824 */ /* 0x002fc800078e0211 */
[----:B------:R-:W-:Y:S01]  /*2a10*/  IMAD.IADD R18, R18, 0x1, R17 ;  /* 0x0000000112127824 */ /* 0x000fe200078e0211 */
[----:B------:R-:W-:Y:S02]  /*2a20*/  SEL R16, R17, R16, !P0 ;  /* 0x0000001011107207 */ /* 0x000fe40004000000 */
[----:B------:R-:W-:Y:S01]  /*2a30*/  ISETP.NE.AND P0, PT, R44, 0x3, PT ;  /* 0x000000032c00780c */ /* 0x000fe20003f05270 */
[----:B------:R-:W-:-:S03]  /*2a40*/  IMAD.IADD R19, R19, 0x1, R18 ;  /* 0x0000000113137824 */ /* 0x000fc600078e0212 */
[----:B------:R-:W-:Y:S01]  /*2a50*/  SEL R16, R18, R16, !P0 ;  /* 0x0000001012107207 */ /* 0x000fe20004000000 */
[----:B--2---:R-:W-:Y:S01]  /*2a60*/  IMAD.IADD R20, R19, 0x1, R20 ;  /* 0x0000000113147824 */ /* 0x004fe200078e0214 */
        /* <DEDUP_REMOVED lines=8> */
[----:B---3--:R-:W-:Y:S01]  /*2af0*/  IMAD.IADD R24, R23, 0x1, R24 ;  /* 0x0000000117187824 */ /* 0x008fe200078e0218 */
[----:B------:R-:W-:Y:S02]  /*2b00*/  SEL R16, R21, R16, !P0 ;  /* 0x0000001015107207 */ /* 0x000fe40004000000 */
[----:B------:R-:W-:Y:S01]  /*2b10*/  ISETP.NE.AND P0, PT, R44, 0x7, PT ;  /* 0x000000072c00780c */ /* 0x000fe20003f05270 */
[----:B------:R-:W-:-:S03]  /*2b20*/  IMAD.IADD R25, R25, 0x1, R24 ;  /* 0x0000000119197824 */ /* 0x000fc600078e0218 */
[----:B------:R-:W-:Y:S02]  /*2b30*/  SEL R16, R22, R16, !P0 ;  /* 0x0000001016107207 */ /* 0x000fe40004000000 */
[----:B------:R-:W-:-:S04]  /*2b40*/  ISETP.NE.AND P0, PT, R44, 0x8, PT ;  /* 0x000000082c00780c */ /* 0x000fc80003f05270 */
[----:B------:R-:W-:Y:S02]  /*2b50*/  SEL R16, R23, R16, !P0 ;  /* 0x0000001017107207 */ /* 0x000fe40004000000 */
[----:B------:R-:W-:Y:S02]  /*2b60*/  ISETP.NE.AND P0, PT, R44, 0xa, PT ;  /* 0x0000000a2c00780c */ /* 0x000fe40003f05270 */
[----:B------:R-:W-:Y:S02]  /*2b70*/  SEL R16, R24, R16, !P1 ;  /* 0x0000001018107207 */ /* 0x000fe40004800000 */
[----:B------:R-:W-:Y:S02]  /*2b80*/  ISETP.NE.AND P1, PT, R36, RZ, PT ;  /* 0x000000ff2400720c */ /* 0x000fe40003f25270 */
[----:B------:R-:W-:Y:S01]  /*2b90*/  SEL R16, R25, R16, !P0 ;  /* 0x0000001019107207 */ /* 0x000fe20004000000 */
[----:B------:R-:W-:Y:S01]  /*2ba0*/  @!P2 IMAD.IADD R16, R26, 0x1, R25 ;  /* 0x000000011a10a824 */ /* 0x000fe200078e0219 */
[----:B0-----:R-:W-:-:S02]  /*2bb0*/  ISETP.GE.U32.AND P0, PT, R53, 0x20, PT ;  /* 0x000000203500780c */ /* 0x001fc40003f06070 */
[----:B------:R-:W-:Y:S02]  /*2bc0*/  SEL R35, R35, RZ, P1 ;  /* 0x000000ff23237207 */ /* 0x000fe40000800000 */
[----:B------:R-:W-:-:S04]  /*2bd0*/  SEL R16, R16, RZ, P0 ;  /* 0x000000ff10107207 */ /* 0x000fc80000000000 */
[----:B-----5:R-:W-:Y:S01]  /*2be0*/  IADD3 R16, PT, PT, R16, R35, R39 ;  /* 0x0000002310107210 */ /* 0x020fe20007ffe027 */
[----:B------:R-:W-:Y:S06]  /*2bf0*/  BRA `(.L_x_240) ;  /* 0x0000000c00f87947 */ /* 0x000fec0003800000 */
.L_x_239:
[----:B0-2---:R-:W-:Y:S02]  /*2c00*/  IADD3 R16, PT, PT, R4, R3, R2 ;  /* 0x0000000304107210 */ /* 0x005fe40007ffe002 */
[----:B------:R-:W-:Y:S02]  /*2c10*/  ISETP.NE.AND P1, PT, R36, 0x1f, PT ;  /* 0x0000001f2400780c */ /* 0x000fe40003f25270 */
        /* <DEDUP_REMOVED lines=22> */
[C---:B------:R-:W-:Y:S01]  /*2d80*/  ISETP.NE.AND P0, PT, R44.reuse, 0x2, PT ;  /* 0x000000022c00780c */ /* 0x040fe20003f05270 */
[----:B------:R-:W0:Y:S03]  /*2d90*/  S2R R39, SR_TID.X ;  /* 0x0000000000277919 */ /* 0x000e260000002100 */
[----:B------:R1:W-:Y:S01]  /*2da0*/  @!P1 STS [R53+0x10], R52 ;  /* 0x0000103435009388 */ /* 0x0003e20000000800 */
[----:B------:R-:W-:Y:S01]  /*2db0*/  BAR.SYNC.DEFER_BLOCKING 0x0 ;  /* 0x0000000000007b1d */ /* 0x000fe20000010000 */
[----:B------:R-:W-:Y:S01]  /*2dc0*/  ISETP.NE.AND P1, PT, R44, 0x9, PT ;  /* 0x000000092c00780c */ /* 0x000fe20003f25270 */
[----:B-1----:R-:W-:-:S04]  /*2dd0*/  IMAD.IADD R52, R52, 0x1, -R35 ;  /* 0x0000000134347824 */ /* 0x002fc800078e0a23 */
[----:B------:R-:W1:Y:S04]  /*2de0*/  LDS.128 R16, [UR4+0x10] ;  /* 0x00001004ff107984 */ /* 0x000e680008000c00 */
[----:B------:R-:W2:Y:S04]  /*2df0*/  LDS.128 R20, [UR4+0x20] ;  /* 0x00002004ff147984 */ /* 0x000ea80008000c00 */
[----:B------:R-:W3:Y:S01]  /*2e00*/  LDS.128 R24, [UR4+0x30] ;  /* 0x00003004ff187984 */ /* 0x000ee20008000c00 */
[----:B-1----:R-:W-:-:S04]  /*2e10*/  IMAD.IADD R17, R16, 0x1, R17 ;  /* 0x0000000110117824 */ /* 0x002fc800078e0211 */
[----:B------:R-:W-:Y:S01]  /*2e20*/  IMAD.IADD R18, R18, 0x1, R17 ;  /* 0x0000000112127824 */ /* 0x000fe200078e0211 */
[----:B------:R-:W-:Y:S02]  /*2e30*/  SEL R16, R17, R16, !P0 ;  /* 0x0000001011107207 */ /* 0x000fe40004000000 */
[----:B------:R-:W-:Y:S01]  /*2e40*/  ISETP.NE.AND P0, PT, R44, 0x3, PT ;  /* 0x000000032c00780c */ /* 0x000fe20003f05270 */
[----:B------:R-:W-:Y:S01]  /*2e50*/  IMAD.IADD R19, R19, 0x1, R18 ;  /* 0x0000000113137824 */ /* 0x000fe200078e0212 */
[----:B------:R-:W-:Y:S02]  /*2e60*/  SEL R17, R52, RZ, P2 ;  /* 0x000000ff34117207 */ /* 0x000fe40001000000 */
        /* <DEDUP_REMOVED lines=23> */
[----:B0-----:R-:W-:-:S02]  /*2fe0*/  ISETP.GT.U32.AND P0, PT, R39, 0x1f, PT ;  /* 0x0000001f2700780c */ /* 0x001fc40003f04070 */
        /* <DEDUP_REMOVED lines=20> */
.L_x_286:
[----:B------:R-:W-:Y:S05]  /*3130*/  @!P0 BRA `(.L_x_243) ;  /* 0x0000000000748947 */ /* 0x000fea0003800000 */
[----:B------:R-:W-:-:S07]  /*3140*/  IMAD.MOV.U32 R20, RZ, RZ, 0x3b8 ;  /* 0x000003b8ff147424 */ /* 0x000fce00078e00ff */
.L_x_245:
        /* <DEDUP_REMOVED lines=27> */
.L_x_289:
[----:B------:R-:W-:Y:S05]  /*3300*/  @P0 BRA `(.L_x_245) ;  /* 0xfffffffc00900947 */ /* 0x000fea000383ffff */
.L_x_243:
[----:B------:R-:W-:Y:S01]  /*3310*/  UMOV UR5, 0xffffffff ;  /* 0xffffffff00057882 */ /* 0x000fe20000000000 */
[----:B------:R-:W-:Y:S02]  /*3320*/  ISETP.NE.AND P0, PT, R24, 0x65, PT ;  /* 0x000000651800780c */ /* 0x000fe40003f05270 */
[----:B------:R-:W-:Y:S11]  /*3330*/  BRA.DIV UR5, `(.L_x_246) ;  /* 0x0000001a05f47947 */ /* 0x000ff6000b800000 */
[----:B------:R-:W0:Y:S01]  /*3340*/  S2R R53, SR_GEMASK ;  /* 0x0000000000357919 */ /* 0x000e220000003c00 */
[----:B------:R-:W-:Y:S01]  /*3350*/  VOTE.ANY R19, PT, !P0 ;  /* 0x0000000000137806 */ /* 0x000fe200040e0100 */
[----:B------:R-:W-:-:S03]  /*3360*/  VIADD R17, R36, 0x2 ;  /* 0x0000000224117836 */ /* 0x000fc60000000000 */
[----:B0-----:R-:W-:-:S05]  /*3370*/  LOP3.LUT R19, R19, 0x80000000, R53, 0xec, !PT ;  /* 0x8000000013137812 */ /* 0x001fca00078eec35 */
[----:B------:R-:W-:-:S05]  /*3380*/  VIADD R16, R19, 0xffffffff ;  /* 0xffffffff13107836 */ /* 0x000fca0000000000 */
[----:B------:R-:W-:Y:S01]  /*3390*/  LOP3.LUT R16, R19, R16, RZ, 0xc, !PT ;  /* 0x0000001013107212 */ /* 0x000fe200078e0cff */
[----:B------:R-:W-:-:S03]  /*33a0*/  VIADD R19, R36, 0x10 ;  /* 0x0000001024137836 */ /* 0x000fc60000000000 */
[----:B------:R-:W0:Y:S02]  /*33b0*/  POPC R44, R16 ;  /* 0x00000010002c7309 */ /* 0x000e240000000000 */
[----:B0-----:R-:W0:Y:S01]  /*33c0*/  SHFL.DOWN PT, R20, R25, 0x1, R44 ;  /* 0x0820000019147989 */ /* 0x001e2200000e002c */
[-C--:B------:R-:W-:Y:S02]  /*33d0*/  ISETP.GE.AND P0, PT, R36, R44.reuse, PT ;  /* 0x0000002c2400720c */ /* 0x080fe40003f06270 */
[-C--:B------:R-:W-:Y:S02]  /*33e0*/  ISETP.GT.AND P2, PT, R19, R44.reuse, PT ;  /* 0x0000002c1300720c */ /* 0x080fe40003f44270 */
[----:B0-----:R-:W-:Y:S02]  /*33f0*/  SEL R20, R20, RZ, !P0 ;  /* 0x000000ff14147207 */ /* 0x001fe40004000000 */
[----:B------:R-:W-:Y:S01]  /*3400*/  ISETP.GT.AND P0, PT, R17, R44, PT ;  /* 0x0000002c1100720c */ /* 0x000fe20003f04270 */
[----:B------:R-:W-:-:S02]  /*3410*/  VIADD R17, R36, 0x4 ;  /* 0x0000000424117836 */ /* 0x000fc40000000000 */
[----:B------:R-:W-:-:S05]  /*3420*/  IMAD.IADD R35, R20, 0x1, R25 ;  /* 0x0000000114237824 */ /* 0x000fca00078e0219 */
[----:B------:R-:W0:Y:S02]  /*3430*/  SHFL.DOWN PT, R20, R35, 0x2, R44 ;  /* 0x0840000023147989 */ /* 0x000e2400000e002c */
[----:B0-----:R-:W-:Y:S02]  /*3440*/  SEL R20, R20, RZ, !P0 ;  /* 0x000000ff14147207 */ /* 0x001fe40004000000 */
[----:B------:R-:W-:Y:S01]  /*3450*/  ISETP.GT.AND P0, PT, R17, R44, PT ;  /* 0x0000002c1100720c */ /* 0x000fe20003f04270 */
[----:B------:R-:W-:Y:S02]  /*3460*/  VIADD R17, R36, 0x8 ;  /* 0x0000000824117836 */ /* 0x000fe40000000000 */
[----:B------:R-:W-:-:S05]  /*3470*/  IMAD.IADD R39, R35, 0x1, R20 ;  /* 0x0000000123277824 */ /* 0x000fca00078e0214 */
[----:B------:R-:W0:Y:S02]  /*3480*/  SHFL.DOWN PT, R20, R39, 0x4, R44 ;  /* 0x0880000027147989 */ /* 0x000e2400000e002c */
[----:B0-----:R-:W-:Y:S02]  /*3490*/  SEL R20, R20, RZ, !P0 ;  /* 0x000000ff14147207 */ /* 0x001fe40004000000 */
[----:B------:R-:W-:Y:S02]  /*34a0*/  ISETP.GT.AND P0, PT, R17, R44, PT ;  /* 0x0000002c1100720c */ /* 0x000fe40003f04270 */
[----:B------:R-:W0:Y:S01]  /*34b0*/  LDC.64 R16, c[0x0][0x390] ;  /* 0x0000e400ff107b82 */ /* 0x000e220000000a00 */
[----:B------:R-:W-:-:S05]  /*34c0*/  IMAD.IADD R25, R39, 0x1, R20 ;  /* 0x0000000127197824 */ /* 0x000fca00078e0214 */
[----:B------:R-:W1:Y:S01]  /*34d0*/  SHFL.DOWN PT, R20, R25, 0x8, R44 ;  /* 0x0900000019147989 */ /* 0x000e6200000e002c */
[----:B0-----:R-:W-:-:S05]  /*34e0*/  IADD3 R35, P3, PT, R16, 0x100, RZ ;  /* 0x0000010010237810 */ /* 0x001fca0007f7e0ff */
[----:B------:R-:W-:Y:S01]  /*34f0*/  IMAD.X R39, RZ, RZ, R17, P3 ;  /* 0x000000ffff277224 */ /* 0x000fe200018e0611 */
[----:B-1----:R-:W-:Y:S02]  /*3500*/  SEL R20, R20, RZ, !P0 ;  /* 0x000000ff14147207 */ /* 0x002fe40004000000 */
[----:B------:R-:W-:-:S03]  /*3510*/  ISETP.NE.AND P0, PT, R24, 0x65, PT ;  /* 0x000000651800780c */ /* 0x000fc60003f05270 */
[----:B------:R-:W-:-:S05]  /*3520*/  IMAD.IADD R26, R25, 0x1, R20 ;  /* 0x00000001191a7824 */ /* 0x000fca00078e0214 */
[----:B------:R-:W0:Y:S05]  /*3530*/  SHFL.DOWN PT, R20, R26, 0x10, R44 ;  /* 0x0a0000001a147989 */ /* 0x000e2a00000e002c */
[----:B------:R-:W-:Y:S02]  /*3540*/  VOTE.ALL P0, P0 ;  /* 0x0000000000ff7806 */ /* 0x000fe40000000000 */
[----:B0-----:R-:W-:-:S05]  /*3550*/  SEL R19, R20, RZ, !P2 ;  /* 0x000000ff14137207 */ /* 0x001fca0005000000 */
[----:B------:R-:W-:-:S07]  /*3560*/  IMAD.IADD R26, R26, 0x1, R19 ;  /* 0x000000011a1a7824 */ /* 0x000fce00078e0213 */
.L_x_298:
[----:B------:R-:W-:Y:S05]  /*3570*/  @!P0 BRA `(.L_x_247) ;  /* 0x0000000400348947 */ /* 0x000fea0003800000 */
[----:B------:R-:W-:-:S07]  /*3580*/  IMAD.MOV.U32 R44, RZ, RZ, 0x3b8 ;  /* 0x000003b8ff2c7424 */ /* 0x000fce00078e00ff */
.L_x_253:
        /* <DEDUP_REMOVED lines=10> */
.L_x_301:
[----:B------:R-:W-:Y:S05]  /*3630*/  @!P0 BRA `(.L_x_249) ;  /* 0x0000000000748947 */ /* 0x000fea0003800000 */
[----:B------:R-:W-:-:S07]  /*3640*/  IMAD.MOV.U32 R20, RZ, RZ, R44 ;  /* 0x000000ffff147224 */ /* 0x000fce00078e002c */
.L_x_251:
        /* <DEDUP_REMOVED lines=8> */
[----:B------:R-:W0:Y:S02]  /*36d0*/  F2I.FTZ.U32.TRUNC.NTZ R19, R19 ;  /* 0x0000001300137305 */ /* 0x000e24000021f000 */
[----:B0-----:R-:W-:Y:S02]  /*36e0*/  IMAD R25, R18, R19, RZ ;  /* 0x0000001312197224 */ /* 0x001fe400078e02ff */
[----:B------:R-:W-:-:S04]  /*36f0*/  IMAD.MOV.U32 R18, RZ, RZ, RZ ;  /* 0x000000ffff127224 */ /* 0x000fc800078e00ff */
        /* <DEDUP_REMOVED lines=16> */
.L_x_304:
[----:B------:R-:W-:Y:S05]  /*3800*/  @P0 BRA `(.L_x_251) ;  /* 0xfffffffc00900947 */ /* 0x000fea000383ffff */
.L_x_249:
[----:B------:R-:W-:Y:S01]  /*3810*/  UMOV UR5, 0xffffffff ;  /* 0xffffffff00057882 */ /* 0x000fe20000000000 */
[----:B------:R-:W-:Y:S02]  /*3820*/  ISETP.NE.AND P0, PT, R24, 0x65, PT ;  /* 0x000000651800780c */ /* 0x000fe40003f05270 */
[----:B------:R-:W-:Y:S11]  /*3830*/  BRA.DIV UR5, `(.L_x_252) ;  /* 0x0000001a05fc7947 */ /* 0x000ff6000b800000 */
[----:B------:R-:W-:Y:S01]  /*3840*/  VOTE.ANY R19, PT, !P0 ;  /* 0x0000000000137806 */ /* 0x000fe200040e0100 */
[----:B------:R-:W-:Y:S02]  /*3850*/  VIADD R17, R36, 0x2 ;  /* 0x0000000224117836 */ /* 0x000fe40000000000 */
[----:B------:R-:W-:Y:S01]  /*3860*/  VIADD R21, R21, 0xffffffe0 ;  /* 0xffffffe015157836 */ /* 0x000fe20000000000 */
[----:B------:R-:W-:-:S05]  /*3870*/  LOP3.LUT R19, R19, 0x80000000, R53, 0xec, !PT ;  /* 0x8000000013137812 */ /* 0x000fca00078eec35 */
[----:B------:R-:W-:-:S05]  /*3880*/  VIADD R16, R19, 0xffffffff ;  /* 0xffffffff13107836 */ /* 0x000fca0000000000 */
[----:B------:R-:W-:-:S06]  /*3890*/  LOP3.LUT R16, R19, R16, RZ, 0xc, !PT ;  /* 0x0000001013107212 */ /* 0x000fcc00078e0cff */
[----:B------:R-:W0:Y:S02]  /*38a0*/  POPC R16, R16 ;  /* 0x0000001000107309 */ /* 0x000e240000000000 */
[----:B0-----:R-:W0:Y:S01]  /*38b0*/  SHFL.DOWN PT, R20, R25, 0x1, R16 ;  /* 0x0820000019147989 */ /* 0x001e2200000e0010 */
[----:B------:R-:W-:-:S04]  /*38c0*/  ISETP.GE.AND P0, PT, R36, R16, PT ;  /* 0x000000102400720c */ /* 0x000fc80003f06270 */
[----:B0-----:R-:W-:Y:S02]  /*38d0*/  SEL R20, R20, RZ, !P0 ;  /* 0x000000ff14147207 */ /* 0x001fe40004000000 */
[----:B------:R-:W-:Y:S01]  /*38e0*/  ISETP.GT.AND P0, PT, R17, R16, PT ;  /* 0x000000101100720c */ /* 0x000fe20003f04270 */
[----:B------:R-:W-:Y:S02]  /*38f0*/  VIADD R17, R36, 0x4 ;  /* 0x0000000424117836 */ /* 0x000fe40000000000 */
        /* <DEDUP_REMOVED lines=10> */
[----:B------:R-:W-:-:S03]  /*39a0*/  IMAD.IADD R25, R25, 0x1, R20 ;  /* 0x0000000119197824 */ /* 0x000fc600078e0214 */
[----:B------:R-:W-:Y:S02]  /*39b0*/  ISETP.GT.AND P2, PT, R17, R16, PT ;  /* 0x000000101100720c */ /* 0x000fe40003f44270 */
        /* <DEDUP_REMOVED lines=8> */
.L_x_313:
[----:B------:R-:W-:Y:S05]  /*3a40*/  @P0 BRA `(.L_x_253) ;  /* 0xfffffff800d00947 */ /* 0x000fea000383ffff */
.L_x_247:
        /* <DEDUP_REMOVED lines=15> */
.L_x_241:
[----:B------:R-:W-:Y:S05]  /*3b40*/  WARPSYNC.ALL ;  /* 0x0000000000007948 */ /* 0x000fea0003800000 */
[----:B------:R-:W0:Y:S08]  /*3b50*/  S2UR UR5, SR_CgaCtaId ;  /* 0x00000000000579c3 */ /* 0x000e300000008800 */
[----:B------:R-:W-:Y:S06]  /*3b60*/  BAR.SYNC.DEFER_BLOCKING 0x0 ;  /* 0x0000000000007b1d */ /* 0x000fec0000010000 */
[----:B------:R-:W-:Y:S01]  /*3b70*/  UMOV UR4, 0x400 ;  /* 0x0000040000047882 */ /* 0x000fe20000000000 */
[----:B-1----:R-:W1:Y:S01]  /*3b80*/  S2R R17, SR_TID.X ;  /* 0x0000000000117919 */ /* 0x002e620000002100 */
[----:B0-----:R-:W-:-:S09]  /*3b90*/  ULEA UR4, UR5, UR4, 0x18 ;  /* 0x0000000405047291 */ /* 0x001fd2000f8ec0ff */
[----:B------:R-:W0:Y:S01]  /*3ba0*/  LDS R16, [UR4+0x4c] ;  /* 0x00004c04ff107984 */ /* 0x000e220008000800 */
[----:B-1----:R-:W-:-:S04]  /*3bb0*/  ISETP.NE.AND P0, PT, R17, RZ, PT ;  /* 0x000000ff1100720c */ /* 0x002fc80003f05270 */
[----:B0-----:R-:W-:-:S05]  /*3bc0*/  SEL R16, R16, RZ, P0 ;  /* 0x000000ff10107207 */ /* 0x001fca0000000000 */
[----:B------:R-:W-:-:S07]  /*3bd0*/  IMAD.IADD R16, R16, 0x1, R19 ;  /* 0x0000000110107824 */ /* 0x000fce00078e0213 */
.L_x_240:
[----:B------:R-:W-:Y:S01]  /*3be0*/  IMAD.IADD R17, R2, 0x1, R16 ;  /* 0x0000000102117824 */ /* 0x000fe200078e0210 */
[----:B------:R-:W0:Y:S01]  /*3bf0*/  S2R R20, SR_LANEID ;  /* 0x0000000000147919 */ /* 0x000e220000000000 */
[----:B------:R-:W1:Y:S01]  /*3c00*/  S2UR UR5, SR_CTAID.X ;  /* 0x00000000000579c3 */ /* 0x000e620000002500 */
[----:B------:R-:W2:Y:S01]  /*3c10*/  LDCU.64 UR6, c[0x0][0x388] ;  /* 0x00007100ff0677ac */ /* 0x000ea20008000a00 */
[----:B------:R-:W-:Y:S01]  /*3c20*/  IMAD.IADD R2, R3, 0x1, R17 ;  /* 0x0000000103027824 */ /* 0x000fe200078e0211 */
[----:B------:R-:W3:Y:S03]  /*3c30*/  S2R R21, SR_TID.X ;  /* 0x0000000000157919 */ /* 0x000ee60000002100 */
[----:B------:R-:W-:Y:S01]  /*3c40*/  IMAD.IADD R3, R4, 0x1, R2 ;  /* 0x0000000104037824 */ /* 0x000fe200078e0202 */
[----:B------:R-:W4:Y:S03]  /*3c50*/  S2R R26, SR_TID.X ;  /* 0x00000000001a7919 */ /* 0x000f260000002100 */
[----:B------:R-:W-:-:S04]  /*3c60*/  IMAD.IADD R4, R5, 0x1, R3 ;  /* 0x0000000105047824 */ /* 0x000fc800078e0203 */
[----:B------:R-:W-:-:S04]  /*3c70*/  IMAD.IADD R5, R6, 0x1, R4 ;  /* 0x0000000106057824 */ /* 0x000fc800078e0204 */
[----:B------:R-:W-:-:S04]  /*3c80*/  IMAD.IADD R6, R7, 0x1, R5 ;  /* 0x0000000107067824 */ /* 0x000fc800078e0205 */
[----:B------:R-:W-:-:S04]  /*3c90*/  IMAD.IADD R7, R8, 0x1, R6 ;  /* 0x0000000108077824 */ /* 0x000fc800078e0206 */
[----:B------:R-:W-:-:S04]  /*3ca0*/  IMAD.IADD R8, R9, 0x1, R7 ;  /* 0x0000000109087824 */ /* 0x000fc800078e0207 */
[----:B------:R-:W-:Y:S02]  /*3cb0*/  IMAD.IADD R9, R10, 0x1, R8 ;  /* 0x000000010a097824 */ /* 0x000fe400078e0208 */
[----:B0-----:R-:W-:Y:S01]  /*3cc0*/  IMAD R24, R20, 0x54, R37 ;  /* 0x0000005414187824 */ /* 0x001fe200078e0225 */
[----:B------:R-:W-:Y:S01]  /*3cd0*/  BAR.SYNC.DEFER_BLOCKING 0x0 ;  /* 0x0000000000007b1d */ /* 0x000fe20000010000 */
[----:B------:R-:W-:Y:S01]  /*3ce0*/  IMAD.IADD R10, R11, 0x1, R9 ;  /* 0x000000010b0a7824 */ /* 0x000fe200078e0209 */
[----:B---3--:R-:W-:-:S03]  /*3cf0*/  ISETP.NE.AND P0, PT, R21, RZ, PT ;  /* 0x000000ff1500720c */ /* 0x008fc60003f05270 */
        /* <DEDUP_REMOVED lines=13> */
[----:B------:R-:W-:Y:S03]  /*3dd0*/  STS.64 [R24+0x20], R8 ;  /* 0x0000200818007388 */ /* 0x000fe60000000a00 */
[----:B------:R-:W-:Y:S01]  /*3de0*/  IMAD.IADD R22, R33, 0x1, R21 ;  /* 0x0000000121167824 */ /* 0x000fe200078e0215 */
[----:B0-----:R-:W1:Y:S01]  /*3df0*/  LDC R2, c[0x0][0x398] ;  /* 0x0000e600ff027b82 */ /* 0x001e620000000800 */
[----:B------:R-:W-:Y:S02]  /*3e00*/  STS.64 [R24+0x28], R10 ;  /* 0x0000280a18007388 */ /* 0x000fe40000000a00 */
[----:B------:R-:W-:-:S02]  /*3e10*/  IMAD.IADD R23, R34, 0x1, R22 ;  /* 0x0000000122177824 */ /* 0x000fc400078e0216 */
[----:B------:R4:W-:Y:S04]  /*3e20*/  STS.64 [R24+0x30], R12 ;  /* 0x0000300c18007388 */ /* 0x0009e80000000a00 */
[----:B------:R-:W-:Y:S04]  /*3e30*/  STS.64 [R24+0x38], R14 ;  /* 0x0000380e18007388 */ /* 0x000fe80000000a00 */
[----:B------:R-:W-:Y:S04]  /*3e40*/  STS.64 [R24+0x40], R18 ;  /* 0x0000401218007388 */ /* 0x000fe80000000a00 */
[----:B------:R-:W-:Y:S01]  /*3e50*/  STS.64 [R24+0x48], R20 ;  /* 0x0000481418007388 */ /* 0x000fe20000000a00 */
[----:B----4-:R-:W-:-:S02]  /*3e60*/  LOP3.LUT R12, R26, 0x1f, RZ, 0xc0, !PT ;  /* 0x0000001f1a0c7812 */ /* 0x010fc400078ec0ff */
[----:B------:R-:W-:Y:S01]  /*3e70*/  LOP3.LUT R26, R26, 0x3e0, RZ, 0xc0, !PT ;  /* 0x000003e01a1a7812 */ /* 0x000fe200078ec0ff */
[----:B------:R-:W-:Y:S01]  /*3e80*/  STS.64 [R24+0x50], R22 ;  /* 0x0000501618007388 */ /* 0x000fe20000000a00 */
[----:B------:R-:W-:-:S03]  /*3e90*/  NOP ;  /* 0x0000000000007918 */ /* 0x000fc60000000000 */
[----:B------:R-:W-:Y:S01]  /*3ea0*/  LDS R16, [R37] ;  /* 0x0000000025107984 */ /* 0x000fe20000000800 */
[----:B-1----:R-:W-:Y:S02]  /*3eb0*/  VIADD R2, R2, UR5 ;  /* 0x0000000502027c36 */ /* 0x002fe40008000000 */
[----:B------:R-:W-:Y:S01]  /*3ec0*/  IMAD R26, R26, 0x16, R12 ;  /* 0x000000161a1a7824 */ /* 0x000fe200078e020c */
[----:B------:R-:W-:Y:S04]  /*3ed0*/  LDS R8, [R37+0x80] ;  /* 0x0000800025087984 */ /* 0x000fe80000000800 */
        /* <DEDUP_REMOVED lines=19> */
[----:B------:R0:W-:Y:S04]  /*4010*/  LDS R23, [R37+0xa80] ;  /* 0x000a800025177984 */ /* 0x0001e80000000800 */
[----:B------:R1:W-:Y:S01]  /*4020*/  @!P0 STS [UR4+0x8400], R0 ;  /* 0x00840000ff008988 */ /* 0x0003e20008000804 */
[----:B------:R-:W-:Y:S01]  /*4030*/  BAR.SYNC.DEFER_BLOCKING 0x0 ;  /* 0x0000000000007b1d */ /* 0x000fe20000010000 */
[----:B0-----:R-:W-:-:S02]  /*4040*/  VIADD R37, R26, 0x20 ;  /* 0x000000201a257836 */ /* 0x001fc40000000000 */
[----:B-1----:R-:W-:-:S03]  /*4050*/  IMAD R0, R2, 0x2100, RZ ;  /* 0x0000210002007824 */ /* 0x002fc600078e02ff */
[----:B------:R-:W0:Y:S02]  /*4060*/  S2R R3, SR_TID.X ;  /* 0x0000000000037919 */ /* 0x000e240000002100 */
[----:B------:R-:W-:-:S04]  /*4070*/  IADD3 R0, P0, PT, R0, R26, RZ ;  /* 0x0000001a00007210 */ /* 0x000fc80007f1e0ff */
[----:B--2---:R-:W-:Y:S01]  /*4080*/  LEA R2, P1, R0, UR6, 0x2 ;  /* 0x0000000600027c11 */ /* 0x004fe2000f8210ff */
[----:B------:R-:W1:Y:S01]  /*4090*/  LDS R4, [UR4+0x8400] ;  /* 0x00840004ff047984 */ /* 0x000e620008000800 */
[C---:B0-----:R-:W-:Y:S02]  /*40a0*/  LOP3.LUT R12, R3.reuse, 0x3e0, RZ, 0xc0, !PT ;  /* 0x000003e0030c7812 */ /* 0x041fe400078ec0ff */
[----:B------:R-:W-:-:S05]  /*40b0*/  LOP3.LUT R3, R3, 0x1f, RZ, 0xc0, !PT ;  /* 0x0000001f03037812 */ /* 0x000fca00078ec0ff */
[----:B------:R-:W-:Y:S02]  /*40c0*/  IMAD R12, R12, 0x16, R3 ;  /* 0x000000160c0c7824 */ /* 0x000fe400078e0203 */
[----:B------:R-:W-:-:S05]  /*40d0*/  IMAD.X R3, RZ, RZ, RZ, P0 ;  /* 0x000000ffff037224 */ /* 0x000fca00000e06ff */
[----:B------:R-:W-:Y:S02]  /*40e0*/  LEA.HI.X R3, R0, UR7, R3, 0x2, P1 ;  /* 0x0000000700037c11 */ /* 0x000fe400088f1403 */
[-C--:B-1----:R-:W-:Y:S02]  /*40f0*/  ISETP.GE.AND P6, PT, R26, R4.reuse, PT ;  /* 0x000000041a00720c */ /* 0x082fe40003fc6270 */
[-C--:B------:R-:W-:Y:S01]  /*4100*/  ISETP.GE.AND P5, PT, R37, R4.reuse, PT ;  /* 0x000000042500720c */ /* 0x080fe20003fa6270 */
[C---:B------:R-:W-:Y:S01]  /*4110*/  VIADD R37, R12.reuse, 0x80 ;  /* 0x000000800c257836 */ /* 0x040fe20000000000 */
[-C--:B------:R-:W-:Y:S01]  /*4120*/  ISETP.GE.AND P0, PT, R51, R4.reuse, PT ;  /* 0x000000043300720c */ /* 0x080fe20003f06270 */
[----:B------:R-:W-:Y:S01]  /*4130*/  VIADD R51, R12, 0xa0 ;  /* 0x000000a00c337836 */ /* 0x000fe20000000000 */
[-C--:B------:R-:W-:Y:S02]  /*4140*/  ISETP.GE.AND P4, PT, R50, R4.reuse, PT ;  /* 0x000000043200720c */ /* 0x080fe40003f86270 */
[-C--:B------:R-:W-:Y:S01]  /*4150*/  ISETP.GE.AND P3, PT, R37, R4.reuse, PT ;  /* 0x000000042500720c */ /* 0x080fe20003f66270 */
[----:B------:R-:W-:Y:S01]  /*4160*/  VIADD R37, R12, 0xe0 ;  /* 0x000000e00c257836 */ /* 0x000fe20000000000 */
[----:B------:R-:W-:-:S02]  /*4170*/  ISETP.GE.AND P2, PT, R51, R4, PT ;  /* 0x000000043300720c */ /* 0x000fc40003f46270 */
[-C--:B------:R-:W-:Y:S01]  /*4180*/  ISETP.GE.AND P1, PT, R49, R4.reuse, PT ;  /* 0x000000043100720c */ /* 0x080fe20003f26270 */
[----:B------:R-:W-:Y:S01]  /*4190*/  @!P6 STG.E desc[UR8][R2.64], R16 ;  /* 0x000000100200e986 */ /* 0x000fe2000c101908 */
[-C--:B------:R-:W-:Y:S01]  /*41a0*/  ISETP.GE.AND P6, PT, R37, R4.reuse, PT ;  /* 0x000000042500720c */ /* 0x080fe20003fc6270 */
[----:B------:R-:W-:Y:S02]  /*41b0*/  VIADD R37, R12, 0x120 ;  /* 0x000001200c257836 */ /* 0x000fe40000000000 */
[----:B------:R-:W-:Y:S01]  /*41c0*/  @!P5 STG.E desc[UR8][R2.64+0x80], R8 ;  /* 0x000080080200d986 */ /* 0x000fe2000c101908 */
[----:B------:R-:W-:-:S03]  /*41d0*/  ISETP.GE.AND P5, PT, R48, R4, PT ;  /* 0x000000043000720c */ /* 0x000fc60003fa6270 */
[----:B------:R-:W-:Y:S01]  /*41e0*/  @!P0 STG.E desc[UR8][R2.64+0x100], R10 ;  /* 0x0001000a02008986 */ /* 0x000fe2000c101908 */
[-C--:B------:R-:W-:Y:S01]  /*41f0*/  ISETP.GE.AND P0, PT, R37, R4.reuse, PT ;  /* 0x000000042500720c */ /* 0x080fe20003f06270 */
[----:B------:R-:W-:Y:S02]  /*4200*/  VIADD R37, R12, 0x1c0 ;  /* 0x000001c00c257836 */ /* 0x000fe40000000000 */
[----:B------:R-:W-:Y:S01]  /*4210*/  @!P4 STG.E desc[UR8][R2.64+0x180], R6 ;  /* 0x000180060200c986 */ /* 0x000fe2000c101908 */
[----:B------:R-:W-:-:S03]  /*4220*/  ISETP.GE.AND P4, PT, R47, R4, PT ;  /* 0x000000042f00720c */ /* 0x000fc60003f86270 */
[----:B------:R-:W-:Y:S01]  /*4230*/  @!P3 STG.E desc[UR8][R2.64+0x200], R53 ;  /* 0x000200350200b986 */ /* 0x000fe2000c101908 */
[----:B------:R-:W-:-:S03]  /*4240*/  ISETP.GE.AND P3, PT, R46, R4, PT ;  /* 0x000000042e00720c */ /* 0x000fc60003f66270 */
[----:B------:R-:W-:Y:S01]  /*4250*/  @!P2 STG.E desc[UR8][R2.64+0x280], R39 ;  /* 0x000280270200a986 */ /* 0x000fe2000c101908 */
[----:B------:R-:W-:-:S03]  /*4260*/  ISETP.GE.AND P2, PT, R45, R4, PT ;  /* 0x000000042d00720c */ /* 0x000fc60003f46270 */
[----:B------:R0:W-:Y:S01]  /*4270*/  @!P1 STG.E desc[UR8][R2.64+0x300], R33 ;  /* 0x0003002102009986 */ /* 0x0001e2000c101908 */
[-C--:B------:R-:W-:Y:S01]  /*4280*/  ISETP.GE.AND P1, PT, R43, R4.reuse, PT ;  /* 0x000000042b00720c */ /* 0x080fe20003f26270 */
[C---:B------:R-:W-:Y:S02]  /*4290*/  VIADD R43, R12.reuse, 0x220 ;  /* 0x000002200c2b7836 */ /* 0x040fe40000000000 */
[----:B------:R-:W-:Y:S01]  /*42a0*/  @!P6 STG.E desc[UR8][R2.64+0x380], R35 ;  /* 0x000380230200e986 */ /* 0x000fe2000c101908 */
[-C--:B------:R-:W-:Y:S01]  /*42b0*/  ISETP.GE.AND P6, PT, R37, R4.reuse, PT ;  /* 0x000000042500720c */ /* 0x080fe20003fc6270 */
[----:B------:R-:W-:Y:S02]  /*42c0*/  VIADD R37, R12, 0x200 ;  /* 0x000002000c257836 */ /* 0x000fe40000000000 */
[----:B------:R1:W-:Y:S01]  /*42d0*/  @!P5 STG.E desc[UR8][R2.64+0x400], R31 ;  /* 0x0004001f0200d986 */ /* 0x0003e2000c101908 */
[----:B------:R-:W-:Y:S01]  /*42e0*/  ISETP.GE.AND P5, PT, R42, R4, PT ;  /* 0x000000042a00720c */ /* 0x000fe20003fa6270 */
[----:B0-----:R-:W-:-:S02]  /*42f0*/  VIADD R33, R12, 0x260 ;  /* 0x000002600c217836 */ /* 0x001fc40000000000 */
[----:B------:R0:W-:Y:S01]  /*4300*/  @!P0 STG.E desc[UR8][R2.64+0x480], R25 ;  /* 0x0004801902008986 */ /* 0x0001e2000c101908 */
[----:B------:R-:W-:-:S03]  /*4310*/  ISETP.GE.AND P0, PT, R37, R4, PT ;  /* 0x000000042500720c */ /* 0x000fc60003f06270 */
[----:B------:R0:W-:Y:S01]  /*4320*/  @!P4 STG.E desc[UR8][R2.64+0x500], R27 ;  /* 0x0005001b0200c986 */ /* 0x0001e2000c101908 */
[-C--:B------:R-:W-:Y:S01]  /*4330*/  ISETP.GE.AND P4, PT, R43, R4.reuse, PT ;  /* 0x000000042b00720c */ /* 0x080fe20003f86270 */
[----:B-1----:R-:W-:Y:S02]  /*4340*/  VIADD R31, R12, 0x280 ;  /* 0x000002800c1f7836 */ /* 0x002fe40000000000 */
[----:B------:R0:W-:Y:S01]  /*4350*/  @!P3 STG.E desc[UR8][R2.64+0x580], R29 ;  /* 0x0005801d0200b986 */ /* 0x0001e2000c101908 */
[----:B------:R-:W-:-:S03]  /*4360*/  ISETP.GE.AND P3, PT, R41, R4, PT ;  /* 0x000000042900720c */ /* 0x000fc60003f66270 */
        /* <DEDUP_REMOVED lines=15> */
.L_x_227:
[----:B------:R-:W-:Y:S01]  /*4460*/  BSSY B1, `(.L_x_254) ;  /* 0x0000006000017945 */ /* 0x000fe20003800000 */
[----:B------:R-:W-:Y:S01]  /*4470*/  PLOP3.LUT P0, PT, P0, PT, PT, 0x8, 0x80 ;  /* 0x000000000080781c */ /* 0x000fe2000070e170 */
[----:B------:R-:W-:-:S12]  /*4480*/  IMAD.MOV.U32 R19, RZ, RZ, -0x1 ;  /* 0xffffffffff137424 */ /* 0x000fd800078e00ff */
[----:B------:R-:W-:Y:S05]  /*4490*/  WARPSYNC.COLLECTIVE R19, `(.L_x_255) ;  /* 0x0000000013087348 */ /* 0x000fea0003c00000 */
[----:B------:R-:W-:Y:S01]  /*44a0*/  VOTE.ANY P0, P0 ;  /* 0x0000000000ff7806 */ /* 0x000fe20000000100 */
[----:B------:R-:W-:-:S12]  /*44b0*/  ENDCOLLECTIVE ;  /* 0x000000000000791b */ /* 0x000fd80003800000 */
.L_x_255:
[----:B------:R-:W-:Y:S05]  /*44c0*/  BSYNC B1 ;  /* 0x0000000000017941 */ /* 0x000fea0003800000 */
.L_x_254:
[----:B------:R-:W-:Y:S05]  /*44d0*/  BRA `(.L_x_256) ;  /* 0xffffffc800a87947 */ /* 0x000fea000383ffff */
.L_x_229:
[----:B------:R-:W-:Y:S01]  /*44e0*/  BSSY B1, `(.L_x_257) ;  /* 0x0000006000017945 */ /* 0x000fe20003800000 */
[----:B------:R-:W-:Y:S01]  /*44f0*/  PLOP3.LUT P0, PT, P0, PT, PT, 0x8, 0x80 ;  /* 0x000000000080781c */ /* 0x000fe2000070e170 */
[----:B------:R-:W-:-:S12]  /*4500*/  IMAD.MOV.U32 R19, RZ, RZ, -0x1 ;  /* 0xffffffffff137424 */ /* 0x000fd800078e00ff */
[----:B------:R-:W-:Y:S05]  /*4510*/  WARPSYNC.COLLECTIVE R19, `(.L_x_258) ;  /* 0x0000000013087348 */ /* 0x000fea0003c00000 */
[----:B------:R-:W-:Y:S01]  /*4520*/  VOTE.ANY P0, P0 ;  /* 0x0000000000ff7806 */ /* 0x000fe20000000100 */
[----:B------:R-:W-:-:S12]  /*4530*/  ENDCOLLECTIVE ;  /* 0x000000000000791b */ /* 0x000fd80003800000 */
.L_x_258:
[----:B------:R-:W-:Y:S05]  /*4540*/  BSYNC B1 ;  /* 0x0000000000017941 */ /* 0x000fea0003800000 */
.L_x_257:
[----:B------:R-:W-:Y:S05]  /*4550*/  BRA `(.L_x_259) ;  /* 0xffffffc800fc7947 */ /* 0x000fea000383ffff */
.L_x_231:
[----:B------:R-:W0:Y:S01]  /*4560*/  S2R R48, SR_GEMASK ;  /* 0x0000000000307919 */ /* 0x000e220000003c00 */
[----:B------:R-:W-:Y:S01]  /*4570*/  BSSY B1, `(.L_x_260) ;  /* 0x0000006000017945 */ /* 0x000fe20003800000 */
[----:B------:R-:W-:Y:S01]  /*4580*/  PLOP3.LUT P0, PT, P0, PT, PT, 0x8, 0x80 ;  /* 0x000000000080781c */ /* 0x000fe2000070e170 */
[----:B------:R-:W-:-:S12]  /*4590*/  IMAD.MOV.U32 R19, RZ, RZ, -0x1 ;  /* 0xffffffffff137424 */ /* 0x000fd800078e00ff */
[----:B0-----:R-:W-:Y:S05]  /*45a0*/  WARPSYNC.COLLECTIVE R19, `(.L_x_261) ;  /* 0x0000000013087348 */ /* 0x001fea0003c00000 */
[----:B------:R-:W-:Y:S01]  /*45b0*/  VOTE.ANY R19, PT, P0 ;  /* 0x0000000000137806 */ /* 0x000fe200000e0100 */
[----:B0-----:R-:W-:Y:S06]  /*45c0*/  ENDCOLLECTIVE ;  /* 0x000000000000791b */ /* 0x001fec0003800000 */
.L_x_261:
[----:B------:R-:W-:Y:S05]  /*45d0*/  BSYNC B1 ;  /* 0x0000000000017941 */ /* 0x000fea0003800000 */
.L_x_260:
[----:B------:R-:W-:Y:S01]  /*45e0*/  LOP3.LUT R19, R19, 0x80000000, R48, 0xec, !PT ;  /* 0x8000000013137812 */ /* 0x000fe200078eec30 */
[----:B------:R-:W-:Y:S01]  /*45f0*/  IMAD.MOV.U32 R18, RZ, RZ, R41 ;  /* 0x000000ffff127224 */ /* 0x000fe200078e0029 */
[----:B------:R-:W0:Y:S01]  /*4600*/  LDC.64 R42, c[0x0][0x390] ;  /* 0x0000e400ff2a7b82 */ /* 0x000e220000000a00 */
[----:B------:R-:W-:Y:S02]  /*4610*/  IMAD.MOV.U32 R17, RZ, RZ, 0x1 ;  /* 0x00000001ff117424 */ /* 0x000fe400078e00ff */
[----:B------:R-:W-:Y:S02]  /*4620*/  VIADD R16, R19, 0xffffffff ;  /* 0xffffffff13107836 */ /* 0x000fe40000000000 */
[C---:B------:R-:W-:Y:S02]  /*4630*/  VIADD R23, R47.reuse, 0x4 ;  /* 0x000000042f177836 */ /* 0x040fe40000000000 */
[----:B------:R-:W-:Y:S01]  /*4640*/  VIADD R26, R47, 0x8 ;  /* 0x000000082f1a7836 */ /* 0x000fe20000000000 */
[----:B------:R-:W-:Y:S01]  /*4650*/  LOP3.LUT R22, R19, R16, RZ, 0xc, !PT ;  /* 0x0000001013167212 */ /* 0x000fe200078e0cff */
[----:B------:R-:W-:-:S03]  /*4660*/  IMAD.MOV.U32 R19, RZ, RZ, -0x1 ;  /* 0xffffffffff137424 */ /* 0x000fc600078e00ff */
[----:B------:R1:W2:Y:S02]  /*4670*/  POPC R16, R22 ;  /* 0x0000001600107309 */ /* 0x0002a40000000000 */
[----:B-1----:R-:W-:Y:S01]  /*4680*/  VIADD R22, R47, 0x2 ;  /* 0x000000022f167836 */ /* 0x002fe20000000000 */
[----:B0-2---:R-:W-:-:S13]  /*4690*/  IADD3 R42, P3, PT, R42, 0x100, RZ ;  /* 0x000001002a2a7810 */ /* 0x005fda0007f7e0ff */
[----:B------:R-:W-:Y:S05]  /*46a0*/  WARPSYNC.COLLECTIVE R19, `(.L_x_262) ;  /* 0x0000000013087348 */ /* 0x000fea0003c00000 */
[----:B------:R0:W1:Y:S02]  /*46b0*/  SHFL.DOWN P2, R20, R18, R17, R16 ;  /* 0x0800001112147389 */ /* 0x0000640000040010 */
[----:B01----:R-:W-:Y:S05]  /*46c0*/  ENDCOLLECTIVE ;  /* 0x000000000000791b */ /* 0x003fea0003800000 */
.L_x_262:
[-C--:B------:R-:W-:Y:S01]  /*46d0*/  ISETP.GE.AND P0, PT, R47, R16.reuse, PT ;  /* 0x000000102f00720c */ /* 0x080fe20003f06270 */
[----:B------:R-:W-:Y:S02]  /*46e0*/  IMAD.X R43, RZ, RZ, R43, P3 ;  /* 0x000000ffff2b7224 */ /* 0x000fe400018e062b */
[----:B------:R-:W-:Y:S01]  /*46f0*/  IMAD.MOV.U32 R17, RZ, RZ, 0x2 ;  /* 0x00000002ff117424 */ /* 0x000fe200078e00ff */
[----:B------:R-:W-:Y:S02]  /*4700*/  SEL R20, R20, RZ, !P0 ;  /* 0x000000ff14147207 */ /* 0x000fe40004000000 */
[----:B------:R-:W-:-:S03]  /*4710*/  ISETP.GT.AND P0, PT, R22, R16, PT ;  /* 0x000000101600720c */ /* 0x000fc60003f04270 */
[----:B------:R-:W-:-:S04]  /*4720*/  IMAD.IADD R37, R20, 0x1, R41 ;  /* 0x0000000114257824 */ /* 0x000fc800078e0229 */
[----:B------:R-:W-:-:S07]  /*4730*/  IMAD.MOV.U32 R18, RZ, RZ, R37 ;  /* 0x000000ffff127224 */ /* 0x000fce00078e0025 */
[----:B------:R-:W-:Y:S05]  /*4740*/  WARPSYNC.COLLECTIVE R19, `(.L_x_263) ;  /* 0x0000000013087348 */ /* 0x000fea0003c00000 */
[----:B------:R0:W1:Y:S02]  /*4750*/  SHFL.DOWN P2, R20, R18, R17, R16 ;  /* 0x0800001112147389 */ /* 0x0000640000040010 */
[----:B01----:R-:W-:Y:S05]  /*4760*/  ENDCOLLECTIVE ;  /* 0x000000000000791b */ /* 0x003fea0003800000 */
.L_x_263:
[----:B------:R-:W-:Y:S01]  /*4770*/  IMAD.MOV.U32 R17, RZ, RZ, 0x4 ;  /* 0x00000004ff117424 */ /* 0x000fe200078e00ff */
[----:B------:R-:W-:Y:S02]  /*4780*/  SEL R20, R20, RZ, !P0 ;  /* 0x000000ff14147207 */ /* 0x000fe40004000000 */
[----:B------:R-:W-:-:S03]  /*4790*/  ISETP.GT.AND P0, PT, R23, R16, PT ;  /* 0x000000101700720c */ /* 0x000fc60003f04270 */
[----:B------:R-:W-:Y:S02]  /*47a0*/  IMAD.IADD R39, R37, 0x1, R20 ;  /* 0x0000000125277824 */ /* 0x000fe400078e0214 */
[----:B------:R-:W-:Y:S02]  /*47b0*/  VIADD R37, R47, 0x10 ;  /* 0x000000102f257836 */ /* 0x000fe40000000000 */
[----:B------:R-:W-:-:S07]  /*47c0*/  IMAD.MOV.U32 R18, RZ, RZ, R39 ;  /* 0x000000ffff127224 */ /* 0x000fce00078e0027 */
[----:B------:R-:W-:Y:S05]  /*47d0*/  WARPSYNC.COLLECTIVE R19, `(.L_x_264) ;  /* 0x0000000013087348 */ /* 0x000fea0003c00000 */
[----:B------:R0:W1:Y:S02]  /*47e0*/  SHFL.DOWN P2, R20, R18, R17, R16 ;  /* 0x0800001112147389 */ /* 0x0000640000040010 */
[----:B01----:R-:W-:Y:S05]  /*47f0*/  ENDCOLLECTIVE ;  /* 0x000000000000791b */ /* 0x003fea0003800000 */
.L_x_264:
        /* <DEDUP_REMOVED lines=8> */
.L_x_265:
[----:B------:R-:W-:Y:S01]  /*4880*/  IMAD.MOV.U32 R17, RZ, RZ, 0x10 ;  /* 0x00000010ff117424 */ /* 0x000fe200078e00ff */
[----:B------:R-:W-:Y:S02]  /*4890*/  SEL R20, R20, RZ, !P0 ;  /* 0x000000ff14147207 */ /* 0x000fe40004000000 */
[----:B------:R-:W-:-:S03]  /*48a0*/  ISETP.NE.AND P0, PT, R40, 0x65, PT ;  /* 0x000000652800780c */ /* 0x000fc60003f05270 */
[----:B------:R-:W-:-:S04]  /*48b0*/  IMAD.IADD R41, R51, 0x1, R20 ;  /* 0x0000000133297824 */ /* 0x000fc800078e0214 */
[----:B------:R-:W-:-:S07]  /*48c0*/  IMAD.MOV.U32 R18, RZ, RZ, R41 ;  /* 0x000000ffff127224 */ /* 0x000fce00078e0029 */
[----:B------:R-:W-:Y:S05]  /*48d0*/  WARPSYNC.COLLECTIVE R19, `(.L_x_266) ;  /* 0x0000000013087348 */ /* 0x000fea0003c00000 */
[----:B------:R0:W1:Y:S02]  /*48e0*/  SHFL.DOWN P2, R20, R18, R17, R16 ;  /* 0x0800001112147389 */ /* 0x0000640000040010 */
[----:B01----:R-:W-:Y:S05]  /*48f0*/  ENDCOLLECTIVE ;  /* 0x000000000000791b */ /* 0x003fea0003800000 */
.L_x_266:
[----:B------:R-:W-:Y:S05]  /*4900*/  WARPSYNC.COLLECTIVE R19, `(.L_x_267) ;  /* 0x0000000013087348 */ /* 0x000fea0003c00000 */
[----:B------:R-:W-:Y:S01]  /*4910*/  VOTE.ALL P0, P0 ;  /* 0x0000000000ff7806 */ /* 0x000fe20000000000 */
[----:B------:R-:W-:-:S12]  /*4920*/  ENDCOLLECTIVE ;  /* 0x000000000000791b */ /* 0x000fd80003800000 */
.L_x_267:
[----:B------:R-:W-:-:S04]  /*4930*/  ISETP.GT.AND P2, PT, R37, R16, PT ;  /* 0x000000102500720c */ /* 0x000fc80003f44270 */
[----:B------:R-:W-:-:S05]  /*4940*/  SEL R20, R20, RZ, !P2 ;  /* 0x000000ff14147207 */ /* 0x000fca0005000000 */
[----:B------:R-:W-:Y:S01]  /*4950*/  IMAD.IADD R39, R41, 0x1, R20 ;  /* 0x0000000129277824 */ /* 0x000fe200078e0214 */
[----:B------:R-:W-:Y:S06]  /*4960*/  BRA `(.L_x_268) ;  /* 0xffffffc800947947 */ /* 0x000fec000383ffff */
.L_x_233:
[----:B------:R-:W-:Y:S01]  /*4970*/  BSSY B1, `(.L_x_269) ;  /* 0x0000006000017945 */ /* 0x000fe20003800000 */
[----:B------:R-:W-:Y:S01]  /*4980*/  PLOP3.LUT P0, PT, P0, PT, PT, 0x8, 0x80 ;  /* 0x000000000080781c */ /* 0x000fe2000070e170 */
[----:B------:R-:W-:-:S12]  /*4990*/  IMAD.MOV.U32 R19, RZ, RZ, -0x1 ;  /* 0xffffffffff137424 */ /* 0x000fd800078e00ff */
[----:B------:R-:W-:Y:S05]  /*49a0*/  WARPSYNC.COLLECTIVE R19, `(.L_x_270) ;  /* 0x0000000013087348 */ /* 0x000fea0003c00000 */
[----:B------:R-:W-:Y:S01]  /*49b0*/  VOTE.ANY P0, P0 ;  /* 0x0000000000ff7806 */ /* 0x000fe20000000100 */
[----:B------:R-:W-:-:S12]  /*49c0*/  ENDCOLLECTIVE ;  /* 0x000000000000791b */ /* 0x000fd80003800000 */
.L_x_270:
[----:B------:R-:W-:Y:S05]  /*49d0*/  BSYNC B1 ;  /* 0x0000000000017941 */ /* 0x000fea0003800000 */
.L_x_269:
[----:B------:R-:W-:Y:S05]  /*49e0*/  BRA `(.L_x_271) ;  /* 0xffffffc800a47947 */ /* 0x000fea000383ffff */
.L_x_235:
[----:B------:R-:W-:Y:S01]  /*49f0*/  BSSY B1, `(.L_x_272) ;  /* 0x0000006000017945 */ /* 0x000fe20003800000 */
[----:B------:R-:W-:Y:S01]  /*4a00*/  PLOP3.LUT P0, PT, P0, PT, PT, 0x8, 0x80 ;  /* 0x000000000080781c */ /* 0x000fe2000070e170 */
[----:B------:R-:W-:-:S12]  /*4a10*/  IMAD.MOV.U32 R19, RZ, RZ, -0x1 ;  /* 0xffffffffff137424 */ /* 0x000fd800078e00ff */
[----:B------:R-:W-:Y:S05]  /*4a20*/  WARPSYNC.COLLECTIVE R19, `(.L_x_273) ;  /* 0x0000000013087348 */ /* 0x000fea0003c00000 */
[----:B------:R-:W-:Y:S01]  /*4a30*/  VOTE.ANY P0, P0 ;  /* 0x0000000000ff7806 */ /* 0x000fe20000000100 */
[----:B------:R-:W-:-:S12]  /*4a40*/  ENDCOLLECTIVE ;  /* 0x000000000000791b */ /* 0x000fd80003800000 */
.L_x_273:
[----:B------:R-:W-:Y:S05]  /*4a50*/  BSYNC B1 ;  /* 0x0000000000017941 */ /* 0x000fea0003800000 */
.L_x_272:
[----:B------:R-:W-:Y:S05]  /*4a60*/  BRA `(.L_x_274) ;  /* 0xffffffc800f87947 */ /* 0x000fea000383ffff */
.L_x_237:
[----:B------:R-:W-:Y:S01]  /*4a70*/  BSSY B1, `(.L_x_275) ;  /* 0x0000006000017945 */ /* 0x000fe20003800000 */
[----:B------:R-:W-:Y:S01]  /*4a80*/  PLOP3.LUT P0, PT, P0, PT, PT, 0x8, 0x80 ;  /* 0x000000000080781c */ /* 0x000fe2000070e170 */
[----:B------:R-:W-:-:S12]  /*4a90*/  IMAD.MOV.U32 R19, RZ, RZ, -0x1 ;  /* 0xffffffffff137424 */ /* 0x000fd800078e00ff */
[----:B------:R-:W-:Y:S05]  /*4aa0*/  WARPSYNC.COLLECTIVE R19, `(.L_x_276) ;  /* 0x0000000013087348 */ /* 0x000fea0003c00000 */
[----:B------:R-:W-:Y:S01]  /*4ab0*/  VOTE.ANY R19, PT, P0 ;  /* 0x0000000000137806 */ /* 0x000fe200000e0100 */
[----:B------:R-:W-:Y:S06]  /*4ac0*/  ENDCOLLECTIVE ;  /* 0x000000000000791b */ /* 0x000fec0003800000 */
.L_x_276:
[----:B------:R-:W-:Y:S05]  /*4ad0*/  BSYNC B1 ;  /* 0x0000000000017941 */ /* 0x000fea0003800000 */
.L_x_275:
[----:B------:R-:W-:Y:S01]  /*4ae0*/  LOP3.LUT R19, R19, 0x80000000, R48, 0xec, !PT ;  /* 0x8000000013137812 */ /* 0x000fe200078eec30 */
[----:B------:R-:W-:Y:S02]  /*4af0*/  IMAD.MOV.U32 R18, RZ, RZ, R41 ;  /* 0x000000ffff127224 */ /* 0x000fe400078e0029 */
[----:B------:R-:W-:Y:S02]  /*4b00*/  IMAD.MOV.U32 R17, RZ, RZ, 0x1 ;  /* 0x00000001ff117424 */ /* 0x000fe400078e00ff */
[----:B------:R-:W-:Y:S02]  /*4b10*/  VIADD R16, R19, 0xffffffff ;  /* 0xffffffff13107836 */ /* 0x000fe40000000000 */
[----:B------:R-:W-:-:S03]  /*4b20*/  VIADD R21, R21, 0xffffffe0 ;  /* 0xffffffe015157836 */ /* 0x000fc60000000000 */
[----:B------:R-:W-:Y:S01]  /*4b30*/  LOP3.LUT R50, R19, R16, RZ, 0xc, !PT ;  /* 0x0000001013327212 */ /* 0x000fe200078e0cff */
[----:B------:R-:W-:-:S03]  /*4b40*/  IMAD.MOV.U32 R19, RZ, RZ, -0x1 ;  /* 0xffffffffff137424 */ /* 0x000fc600078e00ff */
[----:B------:R0:W1:Y:S04]  /*4b50*/  POPC R16, R50 ;  /* 0x0000003200107309 */ /* 0x0000680000000000 */
[----:B01----:R-:W-:Y:S05]  /*4b60*/  WARPSYNC.COLLECTIVE R19, `(.L_x_277) ;  /* 0x0000000013087348 */ /* 0x003fea0003c00000 */
[----:B-1----:R1:W2:Y:S02]  /*4b70*/  SHFL.DOWN P2, R20, R18, R17, R16 ;  /* 0x0800001112147389 */ /* 0x0022a40000040010 */
[----:B012---:R-:W-:Y:S05]  /*4b80*/  ENDCOLLECTIVE ;  /* 0x000000000000791b */ /* 0x007fea0003800000 */
.L_x_277:
[----:B------:R-:W-:Y:S01]  /*4b90*/  ISETP.GE.AND P0, PT, R47, R16, PT ;  /* 0x000000102f00720c */ /* 0x000fe20003f06270 */
[----:B------:R-:W-:-:S03]  /*4ba0*/  IMAD.MOV.U32 R17, RZ, RZ, 0x2 ;  /* 0x00000002ff117424 */ /* 0x000fc600078e00ff */
[----:B------:R-:W-:Y:S02]  /*4bb0*/  SEL R20, R20, RZ, !P0 ;  /* 0x000000ff14147207 */ /* 0x000fe40004000000 */
[----:B------:R-:W-:-:S03]  /*4bc0*/  ISETP.GT.AND P0, PT, R22, R16, PT ;  /* 0x000000101600720c */ /* 0x000fc60003f04270 */
[----:B------:R-:W-:-:S04]  /*4bd0*/  IMAD.IADD R51, R20, 0x1, R41 ;  /* 0x0000000114337824 */ /* 0x000fc800078e0229 */
[----:B------:R-:W-:-:S07]  /*4be0*/  IMAD.MOV.U32 R18, RZ, RZ, R51 ;  /* 0x000000ffff127224 */ /* 0x000fce00078e0033 */
[----:B------:R-:W-:Y:S05]  /*4bf0*/  WARPSYNC.COLLECTIVE R19, `(.L_x_278) ;  /* 0x0000000013087348 */ /* 0x000fea0003c00000 */
[----:B------:R0:W1:Y:S02]  /*4c00*/  SHFL.DOWN P2, R20, R18, R17, R16 ;  /* 0x0800001112147389 */ /* 0x0000640000040010 */
[----:B01----:R-:W-:Y:S05]  /*4c10*/  ENDCOLLECTIVE ;  /* 0x000000000000791b */ /* 0x003fea0003800000 */
.L_x_278:
        /* <DEDUP_REMOVED lines=8> */
.L_x_279:
        /* <DEDUP_REMOVED lines=8> */
.L_x_280:
        /* <DEDUP_REMOVED lines=8> */
.L_x_281:
[----:B------:R-:W-:Y:S05]  /*4da0*/  WARPSYNC.COLLECTIVE R19, `(.L_x_282) ;  /* 0x0000000013087348 */ /* 0x000fea0003c00000 */
[----:B------:R-:W-:Y:S01]  /*4db0*/  VOTE.ALL P0, P0 ;  /* 0x0000000000ff7806 */ /* 0x000fe20000000000 */
[----:B------:R-:W-:-:S12]  /*4dc0*/  ENDCOLLECTIVE ;  /* 0x000000000000791b */ /* 0x000fd80003800000 */
.L_x_282:
[----:B------:R-:W-:-:S04]  /*4dd0*/  ISETP.GT.AND P2, PT, R37, R16, PT ;  /* 0x000000102500720c */ /* 0x000fc80003f44270 */
[----:B------:R-:W-:-:S04]  /*4de0*/  SEL R20, R20, RZ, !P2 ;  /* 0x000000ff14147207 */ /* 0x000fc80005000000 */
[----:B------:R-:W-:Y:S01]  /*4df0*/  IADD3 R39, PT, PT, R50, R20, R39 ;  /* 0x0000001432277210 */ /* 0x000fe20007ffe027 */
[----:B------:R-:W-:Y:S06]  /*4e00*/  BRA `(.L_x_283) ;  /* 0xffffffc800907947 */ /* 0x000fec000383ffff */
.L_x_242:
[----:B------:R-:W-:Y:S01]  /*4e10*/  BSSY B0, `(.L_x_284) ;  /* 0x0000006000007945 */ /* 0x000fe20003800000 */
[----:B------:R-:W-:Y:S01]  /*4e20*/  PLOP3.LUT P0, PT, P0, PT, PT, 0x8, 0x80 ;  /* 0x000000000080781c */ /* 0x000fe2000070e170 */
[----:B------:R-:W-:-:S12]  /*4e30*/  IMAD.MOV.U32 R19, RZ, RZ, -0x1 ;  /* 0xffffffffff137424 */ /* 0x000fd800078e00ff */
[----:B------:R-:W-:Y:S05]  /*4e40*/  WARPSYNC.COLLECTIVE R19, `(.L_x_285) ;  /* 0x0000000013087348 */ /* 0x000fea0003c00000 */
[----:B------:R-:W-:Y:S01]  /*4e50*/  VOTE.ANY P0, P0 ;  /* 0x0000000000ff7806 */ /* 0x000fe20000000100 */
[----:B------:R-:W-:-:S12]  /*4e60*/  ENDCOLLECTIVE ;  /* 0x000000000000791b */ /* 0x000fd80003800000 */
.L_x_285:
[----:B------:R-:W-:Y:S05]  /*4e70*/  BSYNC B0 ;  /* 0x0000000000007941 */ /* 0x000fea0003800000 */
.L_x_284:
[----:B------:R-:W-:Y:S05]  /*4e80*/  BRA `(.L_x_286) ;  /* 0xffffffe000a87947 */ /* 0x000fea000383ffff */
.L_x_244:
[----:B------:R-:W-:Y:S01]  /*4e90*/  BSSY B0, `(.L_x_287) ;  /* 0x0000006000007945 */ /* 0x000fe20003800000 */
[----:B------:R-:W-:Y:S01]  /*4ea0*/  PLOP3.LUT P0, PT, P0, PT, PT, 0x8, 0x80 ;  /* 0x000000000080781c */ /* 0x000fe2000070e170 */
[----:B------:R-:W-:-:S12]  /*4eb0*/  IMAD.MOV.U32 R19, RZ, RZ, -0x1 ;  /* 0xffffffffff137424 */ /* 0x000fd800078e00ff */
[----:B------:R-:W-:Y:S05]  /*4ec0*/  WARPSYNC.COLLECTIVE R19, `(.L_x_288) ;  /* 0x0000000013087348 */ /* 0x000fea0003c00000 */
[----:B------:R-:W-:Y:S01]  /*4ed0*/  VOTE.ANY P0, P0 ;  /* 0x0000000000ff7806 */ /* 0x000fe20000000100 */
[----:B------:R-:W-:-:S12]  /*4ee0*/  ENDCOLLECTIVE ;  /* 0x000000000000791b */ /* 0x000fd80003800000 */
.L_x_288:
[----:B------:R-:W-:Y:S05]  /*4ef0*/  BSYNC B0 ;  /* 0x0000000000007941 */ /* 0x000fea0003800000 */
.L_x_287:
[----:B------:R-:W-:Y:S05]  /*4f00*/  BRA `(.L_x_289) ;  /* 0xffffffe000fc7947 */ /* 0x000fea000383ffff */
.L_x_246:
[----:B------:R-:W0:Y:S01]  /*4f10*/  S2R R53, SR_GEMASK ;  /* 0x0000000000357919 */ /* 0x000e220000003c00 */
[----:B------:R-:W-:Y:S01]  /*4f20*/  BSSY B0, `(.L_x_290) ;  /* 0x0000006000007945 */ /* 0x000fe20003800000 */
[----:B------:R-:W-:Y:S01]  /*4f30*/  PLOP3.LUT P0, PT, P0, PT, PT, 0x8, 0x80 ;  /* 0x000000000080781c */ /* 0x000fe2000070e170 */
[----:B------:R-:W-:-:S12]  /*4f40*/  IMAD.MOV.U32 R19, RZ, RZ, -0x1 ;  /* 0xffffffffff137424 */ /* 0x000fd800078e00ff */
[----:B0-----:R-:W-:Y:S05]  /*4f50*/  WARPSYNC.COLLECTIVE R19, `(.L_x_291) ;  /* 0x0000000013087348 */ /* 0x001fea0003c00000 */
[----:B------:R-:W-:Y:S01]  /*4f60*/  VOTE.ANY R19, PT, P0 ;  /* 0x0000000000137806 */ /* 0x000fe200000e0100 */
[----:B0-----:R-:W-:Y:S06]  /*4f70*/  ENDCOLLECTIVE ;  /* 0x000000000000791b */ /* 0x001fec0003800000 */
.L_x_291:
[----:B------:R-:W-:Y:S05]  /*4f80*/  BSYNC B0 ;  /* 0x0000000000007941 */ /* 0x000fea0003800000 */
.L_x_290:
[----:B------:R-:W-:Y:S01]  /*4f90*/  LOP3.LUT R19, R19, 0x80000000, R53, 0xec, !PT ;  /* 0x8000000013137812 */ /* 0x000fe200078eec35 */
[----:B------:R-:W-:Y:S02]  /*4fa0*/  IMAD.MOV.U32 R18, RZ, RZ, R25 ;  /* 0x000000ffff127224 */ /* 0x000fe400078e0019 */
[----:B------:R-:W-:Y:S02]  /*4fb0*/  IMAD.MOV.U32 R17, RZ, RZ, 0x1 ;  /* 0x00000001ff117424 */ /* 0x000fe400078e00ff */
[----:B------:R-:W-:-:S05]  /*4fc0*/  VIADD R16, R19, 0xffffffff ;  /* 0xffffffff13107836 */ /* 0x000fca0000000000 */
[----:B------:R-:W-:Y:S01]  /*4fd0*/  LOP3.LUT R44, R19, R16, RZ, 0xc, !PT ;  /* 0x00000010132c7212 */ /* 0x000fe200078e0cff */
[----:B------:R-:W-:-:S05]  /*4fe0*/  IMAD.MOV.U32 R19, RZ, RZ, -0x1 ;  /* 0xffffffffff137424 */ /* 0x000fca00078e00ff */
[----:B------:R-:W0:Y:S02]  /*4ff0*/  POPC R44, R44 ;  /* 0x0000002c002c7309 */ /* 0x000e240000000000 */
[----:B0-----:R-:W-:Y:S01]  /*5000*/  IMAD.MOV.U32 R16, RZ, RZ, R44 ;  /* 0x000000ffff107224 */ /* 0x001fe200078e002c */
[----:B------:R-:W-:-:S13]  /*5010*/  ISETP.GE.AND P0, PT, R36, R44, PT ;  /* 0x0000002c2400720c */ /* 0x000fda0003f06270 */
[----:B------:R-:W-:Y:S05]  /*5020*/  WARPSYNC.COLLECTIVE R19, `(.L_x_292) ;  /* 0x0000000013087348 */ /* 0x000fea0003c00000 */
[----:B------:R0:W1:Y:S02]  /*5030*/  SHFL.DOWN P2, R20, R18, R17, R16 ;  /* 0x0800001112147389 */ /* 0x0000640000040010 */
[----:B01----:R-:W-:Y:S05]  /*5040*/  ENDCOLLECTIVE ;  /* 0x000000000000791b */ /* 0x003fea0003800000 */
.L_x_292:
[----:B------:R-:W-:Y:S01]  /*5050*/  IMAD.MOV.U32 R17, RZ, RZ, 0x2 ;  /* 0x00000002ff117424 */ /* 0x000fe200078e00ff */
[----:B------:R-:W-:-:S05]  /*5060*/  SEL R20, R20, RZ, !P0 ;  /* 0x000000ff14147207 */ /* 0x000fca0004000000 */
[----:B------:R-:W-:Y:S02]  /*5070*/  IMAD.IADD R35, R20, 0x1, R25 ;  /* 0x0000000114237824 */ /* 0x000fe400078e0219 */
[----:B------:R-:W-:Y:S02]  /*5080*/  VIADD R25, R36, 0x2 ;  /* 0x0000000224197836 */ /* 0x000fe40000000000 */
[----:B------:R-:W-:-:S03]  /*5090*/  IMAD.MOV.U32 R18, RZ, RZ, R35 ;  /* 0x000000ffff127224 */ /* 0x000fc600078e0023 */
[----:B------:R-:W-:Y:S01]  /*50a0*/  ISETP.GT.AND P0, PT, R25, R44, PT ;  /* 0x0000002c1900720c */ /* 0x000fe20003f04270 */
[----:B------:R-:W-:-:S12]  /*50b0*/  VIADD R25, R36, 0x4 ;  /* 0x0000000424197836 */ /* 0x000fd80000000000 */
[----:B------:R-:W-:Y:S05]  /*50c0*/  WARPSYNC.COLLECTIVE R19, `(.L_x_293) ;  /* 0x0000000013087348 */ /* 0x000fea0003c00000 */
[----:B------:R0:W1:Y:S02]  /*50d0*/  SHFL.DOWN P2, R20, R18, R17, R16 ;  /* 0x0800001112147389 */ /* 0x0000640000040010 */
[----:B01----:R-:W-:Y:S05]  /*50e0*/  ENDCOLLECTIVE ;  /* 0x000000000000791b */ /* 0x003fea0003800000 */
.L_x_293:
        /* <DEDUP_REMOVED lines=9> */
.L_x_294:
        /* <DEDUP_REMOVED lines=8> */
.L_x_295:
[----:B------:R-:W-:Y:S01]  /*5200*/  IMAD.MOV.U32 R17, RZ, RZ, 0x10 ;  /* 0x00000010ff117424 */ /* 0x000fe200078e00ff */
[----:B------:R-:W-:Y:S02]  /*5210*/  SEL R20, R20, RZ, !P0 ;  /* 0x000000ff14147207 */ /* 0x000fe40004000000 */
[----:B------:R-:W-:-:S03]  /*5220*/  ISETP.NE.AND P0, PT, R24, 0x65, PT ;  /* 0x000000651800780c */ /* 0x000fc60003f05270 */
[----:B------:R-:W-:Y:S02]  /*5230*/  IMAD.IADD R26, R25, 0x1, R20 ;  /* 0x00000001191a7824 */ /* 0x000fe400078e0214 */
[----:B------:R-:W-:Y:S02]  /*5240*/  VIADD R25, R36, 0x10 ;  /* 0x0000001024197836 */ /* 0x000fe40000000000 */
[----:B------:R-:W-:-:S03]  /*5250*/  IMAD.MOV.U32 R18, RZ, RZ, R26 ;  /* 0x000000ffff127224 */ /* 0x000fc600078e001a */
[----:B------:R-:W-:-:S13]  /*5260*/  ISETP.GT.AND P3, PT, R25, R44, PT ;  /* 0x0000002c1900720c */ /* 0x000fda0003f64270 */
[----:B------:R-:W-:Y:S05]  /*5270*/  WARPSYNC.COLLECTIVE R19, `(.L_x_296) ;  /* 0x0000000013087348 */ /* 0x000fea0003c00000 */
[----:B------:R0:W1:Y:S02]  /*5280*/  SHFL.DOWN P2, R20, R18, R17, R16 ;  /* 0x0800001112147389 */ /* 0x0000640000040010 */
[----:B01----:R-:W-:Y:S05]  /*5290*/  ENDCOLLECTIVE ;  /* 0x000000000000791b */ /* 0x003fea0003800000 */
.L_x_296:
[----:B------:R-:W-:Y:S05]  /*52a0*/  WARPSYNC.COLLECTIVE R19, `(.L_x_297) ;  /* 0x0000000013087348 */ /* 0x000fea0003c00000 */
[----:B------:R-:W-:Y:S01]  /*52b0*/  VOTE.ALL P0, P0 ;  /* 0x0000000000ff7806 */ /* 0x000fe20000000000 */
[----:B------:R-:W-:-:S12]  /*52c0*/  ENDCOLLECTIVE ;  /* 0x000000000000791b */ /* 0x000fd80003800000 */
.L_x_297:
[----:B------:R-:W0:Y:S01]  /*52d0*/  LDC.64 R16, c[0x0][0x390] ;  /* 0x0000e400ff107b82 */ /* 0x000e220000000a00 */
[----:B------:R-:W-:-:S05]  /*52e0*/  SEL R25, R20, RZ, !P3 ;  /* 0x000000ff14197207 */ /* 0x000fca0005800000 */
[----:B------:R-:W-:Y:S01]  /*52f0*/  IMAD.IADD R26, R26, 0x1, R25 ;  /* 0x000000011a1a7824 */ /* 0x000fe200078e0219 */
[----:B0-----:R-:W-:-:S05]  /*5300*/  IADD3 R35, P2, PT, R16, 0x100, RZ ;  /* 0x0000010010237810 */ /* 0x001fca0007f5e0ff */
[----:B------:R-:W-:Y:S01]  /*5310*/  IMAD.X R39, RZ, RZ, R17, P2 ;  /* 0x000000ffff277224 */ /* 0x000fe200010e0611 */
[----:B------:R-:W-:Y:S07]  /*5320*/  BRA `(.L_x_298) ;  /* 0xffffffe000907947 */ /* 0x000fee000383ffff */
.L_x_248:
[----:B------:R-:W-:Y:S01]  /*5330*/  BSSY B0, `(.L_x_299) ;  /* 0x0000006000007945 */ /* 0x000fe20003800000 */
[----:B------:R-:W-:Y:S01]  /*5340*/  PLOP3.LUT P0, PT, P0, PT, PT, 0x8, 0x80 ;  /* 0x000000000080781c */ /* 0x000fe2000070e170 */
[----:B------:R-:W-:-:S12]  /*5350*/  IMAD.MOV.U32 R19, RZ, RZ, -0x1 ;  /* 0xffffffffff137424 */ /* 0x000fd800078e00ff */
[----:B------:R-:W-:Y:S05]  /*5360*/  WARPSYNC.COLLECTIVE R19, `(.L_x_300) ;  /* 0x0000000013087348 */ /* 0x000fea0003c00000 */
[----:B------:R-:W-:Y:S01]  /*5370*/  VOTE.ANY P0, P0 ;  /* 0x0000000000ff7806 */ /* 0x000fe20000000100 */
[----:B------:R-:W-:-:S12]  /*5380*/  ENDCOLLECTIVE ;  /* 0x000000000000791b */ /* 0x000fd80003800000 */
.L_x_300:
[----:B------:R-:W-:Y:S05]  /*5390*/  BSYNC B0 ;  /* 0x0000000000007941 */ /* 0x000fea0003800000 */
.L_x_299:
[----:B------:R-:W-:Y:S05]  /*53a0*/  BRA `(.L_x_301) ;  /* 0xffffffe000a07947 */ /* 0x000fea000383ffff */
.L_x_250:
[----:B------:R-:W-:Y:S01]  /*53b0*/  BSSY B0, `(.L_x_302) ;  /* 0x0000006000007945 */ /* 0x000fe20003800000 */
[----:B------:R-:W-:Y:S01]  /*53c0*/  PLOP3.LUT P0, PT, P0, PT, PT, 0x8, 0x80 ;  /* 0x000000000080781c */ /* 0x000fe2000070e170 */
[----:B------:R-:W-:-:S12]  /*53d0*/  IMAD.MOV.U32 R19, RZ, RZ, -0x1 ;  /* 0xffffffffff137424 */ /* 0x000fd800078e00ff */
[----:B------:R-:W-:Y:S05]  /*53e0*/  WARPSYNC.COLLECTIVE R19, `(.L_x_303) ;  /* 0x0000000013087348 */ /* 0x000fea0003c00000 */
[----:B------:R-:W-:Y:S01]  /*53f0*/  VOTE.ANY P0, P0 ;  /* 0x0000000000ff7806 */ /* 0x000fe20000000100 */
[----:B------:R-:W-:-:S12]  /*5400*/  ENDCOLLECTIVE ;  /* 0x000000000000791b */ /* 0x000fd80003800000 */
.L_x_303:
[----:B------:R-:W-:Y:S05]  /*5410*/  BSYNC B0 ;  /* 0x0000000000007941 */ /* 0x000fea0003800000 */
.L_x_302:
[----:B------:R-:W-:Y:S05]  /*5420*/  BRA `(.L_x_304) ;  /* 0xffffffe000f47947 */ /* 0x000fea000383ffff */
.L_x_252:
[----:B------:R-:W-:Y:S01]  /*5430*/  BSSY B0, `(.L_x_305) ;  /* 0x0000006000007945 */ /* 0x000fe20003800000 */
[----:B------:R-:W-:Y:S01]  /*5440*/  PLOP3.LUT P0, PT, P0, PT, PT, 0x8, 0x80 ;  /* 0x000000000080781c */ /* 0x000fe2000070e170 */
[----:B------:R-:W-:-:S12]  /*5450*/  IMAD.MOV.U32 R19, RZ, RZ, -0x1 ;  /* 0xffffffffff137424 */ /* 0x000fd800078e00ff */
[----:B------:R-:W-:Y:S05]  /*5460*/  WARPSYNC.COLLECTIVE R19, `(.L_x_306) ;  /* 0x0000000013087348 */ /* 0x000fea0003c00000 */
[----:B------:R-:W-:Y:S01]  /*5470*/  VOTE.ANY R19, PT, P0 ;  /* 0x0000000000137806 */ /* 0x000fe200000e0100 */
[----:B------:R-:W-:Y:S06]  /*5480*/  ENDCOLLECTIVE ;  /* 0x000000000000791b */ /* 0x000fec0003800000 */
.L_x_306:
[----:B------:R-:W-:Y:S05]  /*5490*/  BSYNC B0 ;  /* 0x0000000000007941 */ /* 0x000fea0003800000 */
.L_x_305:
[----:B------:R-:W-:Y:S01]  /*54a0*/  LOP3.LUT R19, R19, 0x80000000, R53, 0xec, !PT ;  /* 0x8000000013137812 */ /* 0x000fe200078eec35 */
[----:B------:R-:W-:Y:S02]  /*54b0*/  IMAD.MOV.U32 R18, RZ, RZ, R25 ;  /* 0x000000ffff127224 */ /* 0x000fe400078e0019 */
[----:B------:R-:W-:Y:S02]  /*54c0*/  IMAD.MOV.U32 R17, RZ, RZ, 0x1 ;  /* 0x00000001ff117424 */ /* 0x000fe400078e00ff */
[----:B------:R-:W-:Y:S02]  /*54d0*/  VIADD R16, R19, 0xffffffff ;  /* 0xffffffff13107836 */ /* 0x000fe40000000000 */
[----:B------:R-:W-:-:S03]  /*54e0*/  VIADD R21, R21, 0xffffffe0 ;  /* 0xffffffe015157836 */ /* 0x000fc60000000000 */
[----:B------:R-:W-:Y:S01]  /*54f0*/  LOP3.LUT R16, R19, R16, RZ, 0xc, !PT ;  /* 0x0000001013107212 */ /* 0x000fe200078e0cff */
[----:B------:R-:W-:-:S05]  /*5500*/  IMAD.MOV.U32 R19, RZ, RZ, -0x1 ;  /* 0xffffffffff137424 */ /* 0x000fca00078e00ff */
[----:B------:R-:W0:Y:S02]  /*5510*/  POPC R16, R16 ;  /* 0x0000001000107309 */ /* 0x000e240000000000 */
[----:B0-----:R-:W-:Y:S05]  /*5520*/  WARPSYNC.COLLECTIVE R19, `(.L_x_307) ;  /* 0x0000000013087348 */ /* 0x001fea0003c00000 */
[----:B0-----:R0:W1:Y:S02]  /*5530*/  SHFL.DOWN P2, R20, R18, R17, R16 ;  /* 0x0800001112147389 */ /* 0x0010640000040010 */
[----:B01----:R-:W-:Y:S05]  /*5540*/  ENDCOLLECTIVE ;  /* 0x000000000000791b */ /* 0x003fea0003800000 */
.L_x_307:
[----:B------:R-:W-:Y:S01]  /*5550*/  ISETP.GE.AND P0, PT, R36, R16, PT ;  /* 0x000000102400720c */ /* 0x000fe20003f06270 */
[----:B------:R-:W-:-:S03]  /*5560*/  IMAD.MOV.U32 R17, RZ, RZ, 0x2 ;  /* 0x00000002ff117424 */ /* 0x000fc600078e00ff */
[----:B------:R-:W-:-:S05]  /*5570*/  SEL R20, R20, RZ, !P0 ;  /* 0x000000ff14147207 */ /* 0x000fca0004000000 */
[----:B------:R-:W-:Y:S02]  /*5580*/  IMAD.IADD R25, R20, 0x1, R25 ;  /* 0x0000000114197824 */ /* 0x000fe400078e0219 */
[----:B------:R-:W-:Y:S02]  /*5590*/  VIADD R20, R36, 0x2 ;  /* 0x0000000224147836 */ /* 0x000fe40000000000 */
[----:B------:R-:W-:-:S03]  /*55a0*/  IMAD.MOV.U32 R18, RZ, RZ, R25 ;  /* 0x000000ffff127224 */ /* 0x000fc600078e0019 */
[----:B------:R-:W-:-:S13]  /*55b0*/  ISETP.GT.AND P0, PT, R20, R16, PT ;  /* 0x000000101400720c */ /* 0x000fda0003f04270 */
[----:B------:R-:W-:Y:S05]  /*55c0*/  WARPSYNC.COLLECTIVE R19, `(.L_x_308) ;  /* 0x0000000013087348 */ /* 0x000fea0003c00000 */
[----:B------:R0:W1:Y:S02]  /*55d0*/  SHFL.DOWN P2, R20, R18, R17, R16 ;  /* 0x0800001112147389 */ /* 0x0000640000040010 */
[----:B01----:R-:W-:Y:S05]  /*55e0*/  ENDCOLLECTIVE ;  /* 0x000000000000791b */ /* 0x003fea0003800000 */
.L_x_308:
[----:B------:R-:W-:Y:S01]  /*55f0*/  IMAD.MOV.U32 R17, RZ, RZ, 0x4 ;  /* 0x00000004ff117424 */ /* 0x000fe200078e00ff */
        /* <DEDUP_REMOVED lines=8> */
.L_x_309:
        /* <DEDUP_REMOVED lines=9> */
.L_x_310:
[----:B------:R-:W-:Y:S01]  /*5710*/  IMAD.MOV.U32 R17, RZ, RZ, 0x10 ;  /* 0x00000010ff117424 */ /* 0x000fe200078e00ff */
[----:B------:R-:W-:-:S05]  /*5720*/  SEL R20, R20, RZ, !P0 ;  /* 0x000000ff14147207 */ /* 0x000fca0004000000 */
[----:B------:R-:W-:-:S04]  /*5730*/  IMAD.IADD R25, R25, 0x1, R20 ;  /* 0x0000000119197824 */ /* 0x000fc800078e0214 */
[----:B------:R-:W-:-:S07]  /*5740*/  IMAD.MOV.U32 R18, RZ, RZ, R25 ;  /* 0x000000ffff127224 */ /* 0x000fce00078e0019 */
[----:B------:R-:W-:Y:S05]  /*5750*/  WARPSYNC.COLLECTIVE R19, `(.L_x_311) ;  /* 0x0000000013087348 */ /* 0x000fea0003c00000 */
[----:B------:R0:W1:Y:S02]  /*5760*/  SHFL.DOWN P2, R20, R18, R17, R16 ;  /* 0x0800001112147389 */ /* 0x0000640000040010 */
[----:B01----:R-:W-:Y:S05]  /*5770*/  ENDCOLLECTIVE ;  /* 0x000000000000791b */ /* 0x003fea0003800000 */
.L_x_311:
[----:B------:R-:W-:-:S05]  /*5780*/  VIADD R17, R36, 0x10 ;  /* 0x0000001024117836 */ /* 0x000fca0000000000 */
[----:B------:R-:W-:-:S04]  /*5790*/  ISETP.GT.AND P0, PT, R17, R16, PT ;  /* 0x000000101100720c */ /* 0x000fc80003f04270 */
[----:B------:R-:W-:Y:S02]  /*57a0*/  SEL R20, R20, RZ, !P0 ;  /* 0x000000ff14147207 */ /* 0x000fe40004000000 */
[----:B------:R-:W-:Y:S02]  /*57b0*/  ISETP.NE.AND P0, PT, R24, 0x65, PT ;  /* 0x000000651800780c */ /* 0x000fe40003f05270 */
[----:B------:R-:W-:-:S11]  /*57c0*/  IADD3 R26, PT, PT, R25, R20, R26 ;  /* 0x00000014191a7210 */ /* 0x000fd60007ffe01a */
[----:B------:R-:W-:Y:S05]  /*57d0*/  WARPSYNC.COLLECTIVE R19, `(.L_x_312) ;  /* 0x0000000013087348 */ /* 0x000fea0003c00000 */
[----:B------:R-:W-:Y:S01]  /*57e0*/  VOTE.ALL P0, P0 ;  /* 0x0000000000ff7806 */ /* 0x000fe20000000000 */
[----:B------:R-:W-:-:S12]  /*57f0*/  ENDCOLLECTIVE ;  /* 0x000000000000791b */ /* 0x000fd80003800000 */
.L_x_312:
[----:B------:R-:W-:Y:S05]  /*5800*/  BRA `(.L_x_313) ;  /* 0xffffffe0008c7947 */ /* 0x000fea000383ffff */
.L_x_314:
        /* <DEDUP_REMOVED lines=15> */
.L_x_355:


//--------------------- .text._ZN3cub18CUB_300001_SM_10006detail4scan20DeviceScanInitKernelINS0_13ScanTileStateIiLb1EEEEEvT_i --------------------------
	.section	.text._ZN3cub18CUB_300001_SM_10006detail4scan20DeviceScanInitKernelINS0_13ScanTileStateIiLb1EEEEEvT_i,"ax",@progbits
	.align	128
        .global         _ZN3cub18CUB_300001_SM_10006detail4scan20DeviceScanInitKernelINS0_13ScanTileStateIiLb1EEEEEvT_i
        .type           _ZN3cub18CUB_300001_SM_10006detail4scan20DeviceScanInitKernelINS0_13ScanTileStateIiLb1EEEEEvT_i,@function
        .size           _ZN3cub18CUB_300001_SM_10006detail4scan20DeviceScanInitKernelINS0_13ScanTileStateIiLb1EEEEEvT_i,(.L_x_356 - _ZN3cub18CUB_300001_SM_10006detail4scan20DeviceScanInitKernelINS0_13ScanTileStateIiLb1EEEEEvT_i)
        .other          _ZN3cub18CUB_300001_SM_10006detail4scan20DeviceScanInitKernelINS0_13ScanTileStateIiLb1EEEEEvT_i,@"STO_CUDA_ENTRY STV_DEFAULT"
_ZN3cub18CUB_300001_SM_10006detail4scan20DeviceScanInitKernelINS0_13ScanTileStateIiLb1EEEEEvT_i:
.text._ZN3cub18CUB_300001_SM_10006detail4scan20DeviceScanInitKernelINS0_13ScanTileStateIiLb1EEEEEvT_i:
[----:B------:R-:W-:Y:S01]  /*0000*/  LDC R1, c[0x0][0x37c] ;  /* 0x0000df00ff017b82 */ /* 0x000fe20000000800 */
[----:B------:R-:W0:Y:S07]  /*0010*/  S2R R0, SR_TID.X ;  /* 0x0000000000007919 */ /* 0x000e2e0000002100 */
[----:B------:R-:W1:Y:S01]  /*0020*/  S2UR UR6, SR_CTAID.X ;  /* 0x00000000000679c3 */ /* 0x000e620000002500 */
[----:B------:R-:W2:Y:S07]  /*0030*/  LDCU UR4, c[0x0][0x388] ;  /* 0x00007100ff0477ac */ /* 0x000eae0008000800 */
[----:B------:R-:W1:Y:S01]  /*0040*/  LDC R5, c[0x0][0x360] ;  /* 0x0000d800ff057b82 */ /* 0x000e620000000800 */
[----:B0-----:R-:W-:Y:S01]  /*0050*/  ISETP.GT.U32.AND P0, PT, R0, 0x1f, PT ;  /* 0x0000001f0000780c */ /* 0x001fe20003f04070 */
[----:B-1----:R-:W-:-:S03]  /*0060*/  IMAD R5, R5, UR6, R0 ;  /* 0x0000000605057c24 */ /* 0x002fc6000f8e0200 */
[----:B------:R-:W-:Y:S02]  /*0070*/  ISETP.NE.OR P0, PT, RZ, UR6, P0 ;  /* 0x00000006ff007c0c */ /* 0x000fe40008705670 */
[----:B--2---:R-:W-:Y:S01]  /*0080*/  ISETP.GE.AND P1, PT, R5, UR4, PT ;  /* 0x0000000405007c0c */ /* 0x004fe2000bf26270 */
[----:B------:R-:W0:-:S12]  /*0090*/  LDCU.64 UR4, c[0x0][0x358] ;  /* 0x00006b00ff0477ac */ /* 0x000e180008000a00 */
[----:B------:R-:W1:Y:S01]  /*00a0*/  @!P1 LDC.64 R2, c[0x0][0x380] ;  /* 0x0000e000ff029b82 */ /* 0x000e620000000a00 */
[----:B------:R-:W-:Y:S01]  /*00b0*/  @!P1 MOV R4, 0x63 ;  /* 0x0000006300049802 */ /* 0x000fe20000000f00 */
[----:B-1----:R-:W-:-:S04]  /*00c0*/  @!P1 IMAD.WIDE R2, R5, 0x8, R2 ;  /* 0x0000000805029825 */ /* 0x002fc800078e0202 */
[----:B------:R-:W-:-:S05]  /*00d0*/  HFMA2 R5, -RZ, RZ, 0, 0 ;  /* 0x00000000ff057431 */ /* 0x000fca00000001ff */
[----:B0-----:R0:W-:Y:S01]  /*00e0*/  @!P1 STG.E.64 desc[UR4][R2.64+0x100], R4 ;  /* 0x0001000402009986 */ /* 0x0011e2000c101b04 */
[----:B------:R-:W-:Y:S05]  /*00f0*/  @P0 EXIT ;  /* 0x000000000000094d */ /* 0x000fea0003800000 */
[----:B0-----:R-:W0:Y:S02]  /*0100*/  LDC.64 R2, c[0x0][0x380] ;  /* 0x0000e000ff027b82 */ /* 0x001e240000000a00 */
[----:B0-----:R-:W-:-:S05]  /*0110*/  IMAD.WIDE.U32 R2, R0, 0x8, R2 ;  /* 0x0000000800027825 */ /* 0x001fca00078e0002 */
[----:B------:R-:W-:Y:S01]  /*0120*/  STG.E.64 desc[UR4][R2.64], RZ ;  /* 0x000000ff02007986 */ /* 0x000fe2000c101b04 */
[----:B------:R-:W-:Y:S05]  /*0130*/  EXIT ;  /* 0x000000000000794d */ /* 0x000fea0003800000 */
.L_x_315:
        /* <DEDUP_REMOVED lines=12> */
.L_x_356:


//--------------------- .text._ZN3cub18CUB_300001_SM_10006detail11EmptyKernelIvEEvv --------------------------
	.section	.text._ZN3cub18CUB_300001_SM_10006detail11EmptyKernelIvEEvv,"ax",@progbits
	.align	128
        .global         _ZN3cub18CUB_300001_SM_10006detail11EmptyKernelIvEEvv
        .type           _ZN3cub18CUB_300001_SM_10006detail11EmptyKernelIvEEvv,@function
        .size           _ZN3cub18CUB_300001_SM_10006detail11EmptyKernelIvEEvv,(.L_x_357 - _ZN3cub18CUB_300001_SM_10006detail11EmptyKernelIvEEvv)
        .other          _ZN3cub18CUB_300001_SM_10006detail11EmptyKernelIvEEvv,@"STO_CUDA_ENTRY STV_DEFAULT"
_ZN3cub18CUB_300001_SM_10006detail11EmptyKernelIvEEvv:
.text._ZN3cub18CUB_300001_SM_10006detail11EmptyKernelIvEEvv:
[----:B------:R-:W-:Y:S01]  /*0000*/  LDC R1, c[0x0][0x37c] ;  /* 0x0000df00ff017b82 */ /* 0x000fe20000000800 */
[----:B------:R-:W-:Y:S05]  /*0010*/  EXIT ;  /* 0x000000000000794d */ /* 0x000fea0003800000 */
.L_x_316:
        /* <DEDUP_REMOVED lines=14> */
.L_x_357:


//--------------------- .text._Z20heapsort_extract_allPii --------------------------
	.section	.text._Z20heapsort_extract_allPii,"ax",@progbits
	.align	128
        .global         _Z20heapsort_extract_allPii
        .type           _Z20heapsort_extract_allPii,@function
        .size           _Z20heapsort_extract_allPii,(.L_x_358 - _Z20heapsort_extract_allPii)
        .other          _Z20heapsort_extract_allPii,@"STO_CUDA_ENTRY STV_DEFAULT"
_Z20heapsort_extract_allPii:
.text._Z20heapsort_extract_allPii:
[----:B------:R-:W-:Y:S01]  /*0000*/  LDC R1, c[0x0][0x37c] ;  /* 0x0000df00ff017b82 */ /* 0x000fe20000000800 */
[----:B------:R-:W0:Y:S07]  /*0010*/  S2R R0, SR_TID.X ;  /* 0x0000000000007919 */ /* 0x000e2e0000002100 */
[----:B------:R-:W0:Y:S01]  /*0020*/  S2UR UR4, SR_CTAID.X ;  /* 0x00000000000479c3 */ /* 0x000e220000002500 */
[----:B------:R-:W1:Y:S07]  /*0030*/  LDCU UR5, c[0x0][0x388] ;  /* 0x00007100ff0577ac */ /* 0x000e6e0008000800 */
[----:B------:R-:W2:Y:S01]  /*0040*/  LDC R2, c[0x0][0x388] ;  /* 0x0000e200ff027b82 */ /* 0x000ea20000000800 */
[----:B0-----:R-:W-:Y:S01]  /*0050*/  LOP3.LUT P0, RZ, R0, UR4, RZ, 0xfc, !PT ;  /* 0x0000000400ff7c12 */ /* 0x001fe2000f80fcff */
[----:B-1----:R-:W-:-:S03]  /*0060*/  IMAD.U32 R0, RZ, RZ, UR5 ;  /* 0x00000005ff007e24 */ /* 0x002fc6000f8e00ff */
[----:B--2---:R-:W-:-:S13]  /*0070*/  ISETP.LT.OR P0, PT, R2, 0x2, P0 ;  /* 0x000000020200780c */ /* 0x004fda0000701670 */
[----:B------:R-:W-:Y:S05]  /*0080*/  @P0 EXIT ;  /* 0x000000000000094d */ /* 0x000fea0003800000 */
[----:B------:R-:W0:Y:S01]  /*0090*/  LDCU.64 UR4, c[0x0][0x358] ;  /* 0x00006b00ff0477ac */ /* 0x000e220008000a00 */
[----:B------:R-:W-:Y:S01]  /*00a0*/  NOP ;  /* 0x0000000000007918 */ /* 0x000fe20000000000 */
.L_x_319:
[----:B------:R-:W1:Y:S01]  /*00b0*/  LDC.64 R8, c[0x0][0x380] ;  /* 0x0000e000ff087b82 */ /* 0x000e620000000a00 */
[----:B------:R-:W-:Y:S02]  /*00c0*/  IMAD.MOV.U32 R6, RZ, RZ, R0 ;  /* 0x000000ffff067224 */ /* 0x000fe400078e0000 */
[----:B------:R-:W-:-:S05]  /*00d0*/  VIADD R0, R0, 0xffffffff ;  /* 0xffffffff00007836 */ /* 0x000fca0000000000 */
[----:B------:R-:W2:Y:S08]  /*00e0*/  LDC.64 R4, c[0x0][0x380] ;  /* 0x0000e000ff047b82 */ /* 0x000eb00000000a00 */
[----:B------:R-:W3:Y:S01]  /*00f0*/  LDC.64 R2, c[0x0][0x380] ;  /* 0x0000e000ff027b82 */ /* 0x000ee20000000a00 */
[----:B-1----:R-:W-:-:S05]  /*0100*/  IMAD.WIDE.U32 R8, R0, 0x4, R8 ;  /* 0x0000000400087825 */ /* 0x002fca00078e0008 */
[----:B0-----:R-:W4:Y:S04]  /*0110*/  LDG.E R11, desc[UR4][R8.64] ;  /* 0x00000004080b7981 */ /* 0x001f28000c1e1900 */
[----:B--2---:R-:W2:Y:S01]  /*0120*/  LDG.E R7, desc[UR4][R4.64] ;  /* 0x0000000404077981 */ /* 0x004ea2000c1e1900 */
[----:B------:R-:W-:-:S03]  /*0130*/  CS2R R12, SRZ ;  /* 0x00000000000c7805 */ /* 0x000fc6000001ff00 */
[----:B----4-:R0:W-:Y:S04]  /*0140*/  STG.E desc[UR4][R4.64], R11 ;  /* 0x0000000b04007986 */ /* 0x0101e8000c101904 */
[----:B--23--:R0:W-:Y:S02]  /*0150*/  STG.E desc[UR4][R8.64], R7 ;  /* 0x0000000708007986 */ /* 0x00c1e4000c101904 */
.L_x_318:
[C---:B01----:R-:W-:Y:S02]  /*0160*/  IMAD.SHL.U32 R7, R12.reuse, 0x2, RZ ;  /* 0x000000020c077824 */ /* 0x043fe400078e00ff */
[----:B------:R-:W-:-:S03]  /*0170*/  IMAD.WIDE R4, R12, 0x4, RZ ;  /* 0x000000040c047825 */ /* 0x000fc600078e02ff */
[C---:B------:R-:W-:Y:S01]  /*0180*/  IADD3 R15, PT, PT, R7.reuse, 0x1, RZ ;  /* 0x00000001070f7810 */ /* 0x040fe20007ffe0ff */
[----:B------:R-:W-:-:S03]  /*0190*/  IMAD.WIDE R10, R7, 0x4, R2 ;  /* 0x00000004070a7825 */ /* 0x000fc600078e0202 */
[----:B------:R-:W-:Y:S02]  /*01a0*/  ISETP.GE.AND P1, PT, R15, R0, PT ;  /* 0x000000000f00720c */ /* 0x000fe40003f26270 */
[----:B------:R-:W-:-:S05]  /*01b0*/  IADD3 R4, P0, PT, R10, -R4, RZ ;  /* 0x800000040a047210 */ /* 0x000fca0007f1e0ff */
[----:B------:R-:W-:-:S06]  /*01c0*/  IMAD.X R5, R11, 0x1, ~R5, P0 ;  /* 0x000000010b057824 */ /* 0x000fcc00000e0e05 */
[----:B------:R-:W2:Y:S04]  /*01d0*/  @!P1 LDG.E R8, desc[UR4][R10.64+0x4] ;  /* 0x000004040a089981 */ /* 0x000ea8000c1e1900 */
[----:B------:R-:W2:Y:S01]  /*01e0*/  @!P1 LDG.E R9, desc[UR4][R4.64] ;  /* 0x0000000404099981 */ /* 0x000ea2000c1e1900 */
[----:B------:R-:W-:-:S05]  /*01f0*/  VIADD R14, R7, 0x2 ;  /* 0x00000002070e7836 */ /* 0x000fca0000000000 */
[----:B------:R-:W-:-:S13]  /*0200*/  ISETP.GE.AND P0, PT, R14, R0, PT ;  /* 0x000000000e00720c */ /* 0x000fda0003f06270 */
[----:B------:R-:W3:Y:S01]  /*0210*/  @!P0 LDG.E R7, desc[UR4][R10.64+0x8] ;  /* 0x000008040a078981 */ /* 0x000ee2000c1e1900 */
[----:B--2---:R-:W-:-:S04]  /*0220*/  @!P1 ISETP.GT.AND P2, PT, R8, R9, PT ;  /* 0x000000090800920c */ /* 0x004fc80003f44270 */
[----:B------:R-:W-:-:S05]  /*0230*/  @!P1 SEL R13, R15, R12, P2 ;  /* 0x0000000c0f0d9207 */ /* 0x000fca0001000000 */
[----:B------:R-:W-:-:S06]  /*0240*/  @!P0 IMAD.WIDE R8, R13, 0x4, R2 ;  /* 0x000000040d088825 */ /* 0x000fcc00078e0202 */
[----:B------:R-:W3:Y:S02]  /*0250*/  @!P0 LDG.E R8, desc[UR4][R8.64] ;  /* 0x0000000408088981 */ /* 0x000ee4000c1e1900 */
[----:B---3--:R-:W-:-:S04]  /*0260*/  @!P0 ISETP.GT.AND P1, PT, R7, R8, PT ;  /* 0x000000080700820c */ /* 0x008fc80003f24270 */
[----:B------:R-:W-:-:S04]  /*0270*/  @!P0 SEL R13, R14, R13, P1 ;  /* 0x0000000d0e0d8207 */ /* 0x000fc80000800000 */
[----:B------:R-:W-:-:S13]  /*0280*/  ISETP.NE.AND P0, PT, R13, R12, PT ;  /* 0x0000000c0d00720c */ /* 0x000fda0003f05270 */
[----:B------:R-:W-:Y:S05]  /*0290*/  @!P0 BRA `(.L_x_317) ;  /* 0x00000000001c8947 */ /* 0x000fea0003800000 */
[----:B------:R-:W-:Y:S01]  /*02a0*/  IMAD.WIDE R8, R13, 0x4, R2 ;  /* 0x000000040d087825 */ /* 0x000fe200078e0202 */
[----:B------:R-:W2:Y:S04]  /*02b0*/  LDG.E R7, desc[UR4][R4.64] ;  /* 0x0000000404077981 */ /* 0x000ea8000c1e1900 */
[----:B------:R-:W3:Y:S01]  /*02c0*/  LDG.E R11, desc[UR4][R8.64] ;  /* 0x00000004080b7981 */ /* 0x000ee2000c1e1900 */
[----:B------:R-:W-:-:S03]  /*02d0*/  MOV R12, R13 ;  /* 0x0000000d000c7202 */ /* 0x000fc60000000f00 */
[----:B---3--:R1:W-:Y:S04]  /*02e0*/  STG.E desc[UR4][R4.64], R11 ;  /* 0x0000000b04007986 */ /* 0x0083e8000c101904 */
[----:B--2---:R1:W-:Y:S01]  /*02f0*/  STG.E desc[UR4][R8.64], R7 ;  /* 0x0000000708007986 */ /* 0x0043e2000c101904 */
[----:B------:R-:W-:Y:S05]  /*0300*/  BRA `(.L_x_318) ;  /* 0xfffffffc00947947 */ /* 0x000fea000383ffff */
.L_x_317:
[----:B------:R-:W-:-:S13]  /*0310*/  ISETP.GE.AND P0, PT, R6, 0x3, PT ;  /* 0x000000030600780c */ /* 0x000fda0003f06270 */
[----:B------:R-:W-:Y:S05]  /*0320*/  @!P0 EXIT ;  /* 0x000000000000894d */ /* 0x000fea0003800000 */
[----:B------:R-:W-:Y:S05]  /*0330*/  BRA `(.L_x_319) ;  /* 0xfffffffc005c7947 */ /* 0x000fea000383ffff */
.L_x_320:
        /* <DEDUP_REMOVED lines=12> */
.L_x_358:


//--------------------- .text._Z13heapify_levelPiiii --------------------------
	.section	.text._Z13heapify_levelPiiii,"ax",@progbits
	.align	128
        .global         _Z13heapify_levelPiiii
        .type           _Z13heapify_levelPiiii,@function
        .size           _Z13heapify_levelPiiii,(.L_x_359 - _Z13heapify_levelPiiii)
        .other          _Z13heapify_levelPiiii,@"STO_CUDA_ENTRY STV_DEFAULT"
_Z13heapify_levelPiiii:
.text._Z13heapify_levelPiiii:
[----:B------:R-:W-:Y:S01]  /*0000*/  LDC R1, c[0x0][0x37c] ;  /* 0x0000df00ff017b82 */ /* 0x000fe20000000800 */
[----:B------:R-:W0:Y:S07]  /*0010*/  S2R R3, SR_TID.X ;  /* 0x0000000000037919 */ /* 0x000e2e0000002100 */
[----:B------:R-:W0:Y:S01]  /*0020*/  S2UR UR4, SR_CTAID.X ;  /* 0x00000000000479c3 */ /* 0x000e220000002500 */
[----:B------:R-:W1:Y:S01]  /*0030*/  LDCU UR5, c[0x0][0x38c] ;  /* 0x00007180ff0577ac */ /* 0x000e620008000800 */
[----:B------:R-:W2:Y:S06]  /*0040*/  LDCU UR6, c[0x0][0x390] ;  /* 0x00007200ff0677ac */ /* 0x000eac0008000800 */
[----:B------:R-:W0:Y:S02]  /*0050*/  LDC R0, c[0x0][0x360] ;  /* 0x0000d800ff007b82 */ /* 0x000e240000000800 */
[----:B0-----:R-:W-:-:S04]  /*0060*/  IMAD R0, R0, UR4, R3 ;  /* 0x0000000400007c24 */ /* 0x001fc8000f8e0203 */
[----:B-1----:R-:W-:-:S05]  /*0070*/  VIADD R0, R0, UR5 ;  /* 0x0000000500007c36 */ /* 0x002fca0008000000 */
[----:B--2---:R-:W-:-:S13]  /*0080*/  ISETP.GT.AND P0, PT, R0, UR6, PT ;  /* 0x0000000600007c0c */ /* 0x004fda000bf04270 */
[----:B------:R-:W-:Y:S05]  /*0090*/  @P0 EXIT ;  /* 0x000000000000094d */ /* 0x000fea0003800000 */
[----:B------:R-:W0:Y:S01]  /*00a0*/  LDC.64 R2, c[0x0][0x380] ;  /* 0x0000e000ff027b82 */ /* 0x000e220000000a00 */
[----:B------:R-:W-:Y:S01]  /*00b0*/  IMAD.MOV.U32 R11, RZ, RZ, R0 ;  /* 0x000000ffff0b7224 */ /* 0x000fe200078e0000 */
[----:B------:R-:W1:Y:S01]  /*00c0*/  LDCU.64 UR4, c[0x0][0x358] ;  /* 0x00006b00ff0477ac */ /* 0x000e620008000a00 */
[----:B------:R-:W2:Y:S05]  /*00d0*/  LDCU UR6, c[0x0][0x388] ;  /* 0x00007100ff0677ac */ /* 0x000eaa0008000800 */
.L_x_321:
[C---:B---3--:R-:W-:Y:S01]  /*00e0*/  SHF.L.U32 R7, R0.reuse, 0x1, RZ ;  /* 0x0000000100077819 */ /* 0x048fe200000006ff */
[----:B------:R-:W-:-:S04]  /*00f0*/  IMAD.WIDE R4, R0, 0x4, RZ ;  /* 0x0000000400047825 */ /* 0x000fc800078e02ff */
[C---:B------:R-:W-:Y:S02]  /*0100*/  VIADD R15, R7.reuse, 0x1 ;  /* 0x00000001070f7836 */ /* 0x040fe40000000000 */
[----:B0-----:R-:W-:-:S03]  /*0110*/  IMAD.WIDE R8, R7, 0x4, R2 ;  /* 0x0000000407087825 */ /* 0x001fc600078e0202 */
[----:B--2---:R-:W-:Y:S02]  /*0120*/  ISETP.GE.AND P1, PT, R15, UR6, PT ;  /* 0x000000060f007c0c */ /* 0x004fe4000bf26270 */
[----:B------:R-:W-:-:S04]  /*0130*/  IADD3 R4, P0, PT, R8, -R4, RZ ;  /* 0x8000000408047210 */ /* 0x000fc80007f1e0ff */
[----:B------:R-:W-:-:S07]  /*0140*/  IADD3.X R5, PT, PT, R9, ~R5, RZ, P0, !PT ;  /* 0x8000000509057210 */ /* 0x000fce00007fe4ff */
[----:B-1----:R-:W2:Y:S04]  /*0150*/  @!P1 LDG.E R6, desc[UR4][R8.64+0x4] ;  /* 0x0000040408069981 */ /* 0x002ea8000c1e1900 */
[----:B------:R-:W2:Y:S01]  /*0160*/  @!P1 LDG.E R13, desc[UR4][R4.64] ;  /* 0x00000004040d9981 */ /* 0x000ea2000c1e1900 */
[----:B------:R-:W-:-:S05]  /*0170*/  VIADD R12, R7, 0x2 ;  /* 0x00000002070c7836 */ /* 0x000fca0000000000 */
[----:B------:R-:W-:-:S13]  /*0180*/  ISETP.GE.AND P0, PT, R12, UR6, PT ;  /* 0x000000060c007c0c */ /* 0x000fda000bf06270 */
        /* <DEDUP_REMOVED lines=8> */
[----:B------:R-:W-:Y:S05]  /*0210*/  @!P0 EXIT ;  /* 0x000000000000894d */ /* 0x000fea0003800000 */
[----:B------:R-:W-:Y:S01]  /*0220*/  IMAD.WIDE R6, R11, 0x4, R2 ;  /* 0x000000040b067825 */ /* 0x000fe200078e0202 */
[----:B------:R-:W2:Y:S04]  /*0230*/  LDG.E R9, desc[UR4][R4.64] ;  /* 0x0000000404097981 */ /* 0x000ea8000c1e1900 */
[----:B------:R-:W3:Y:S01]  /*0240*/  LDG.E R13, desc[UR4][R6.64] ;  /* 0x00000004060d7981 */ /* 0x000ee2000c1e1900 */
[----:B------:R-:W-:-:S03]  /*0250*/  MOV R0, R11 ;  /* 0x0000000b00007202 */ /* 0x000fc60000000f00 */
[----:B---3--:R3:W-:Y:S04]  /*0260*/  STG.E desc[UR4][R4.64], R13 ;  /* 0x0000000d04007986 */ /* 0x0087e8000c101904 */
[----:B--2---:R3:W-:Y:S01]  /*0270*/  STG.E desc[UR4][R6.64], R9 ;  /* 0x0000000906007986 */ /* 0x0047e2000c101904 */
[----:B------:R-:W-:Y:S05]  /*0280*/  BRA `(.L_x_321) ;  /* 0xfffffffc00947947 */ /* 0x000fea000383ffff */
.L_x_322:
        /* <DEDUP_REMOVED lines=15> */
.L_x_359:


//--------------------- .text._Z17scatter_partitionPKiPiS0_S0_iii --------------------------
	.section	.text._Z17scatter_partitionPKiPiS0_S0_iii,"ax",@progbits
	.align	128
        .global         _Z17scatter_partitionPKiPiS0_S0_iii
        .type           _Z17scatter_partitionPKiPiS0_S0_iii,@function
        .size           _Z17scatter_partitionPKiPiS0_S0_iii,(.L_x_360 - _Z17scatter_partitionPKiPiS0_S0_iii)
        .other          _Z17scatter_partitionPKiPiS0_S0_iii,@"STO_CUDA_ENTRY STV_DEFAULT"
_Z17scatter_partitionPKiPiS0_S0_iii:
.text._Z17scatter_partitionPKiPiS0_S0_iii:
[----:B------:R-:W-:Y:S01]  /*0000*/  LDC R1, c[0x0][0x37c] ;  /* 0x0000df00ff017b82 */ /* 0x000fe20000000800 */
[----:B------:R-:W0:Y:S07]  /*0010*/  S2R R0, SR_TID.X ;  /* 0x0000000000007919 */ /* 0x000e2e0000002100 */
[----:B------:R-:W0:Y:S01]  /*0020*/  S2UR UR4, SR_CTAID.X ;  /* 0x00000000000479c3 */ /* 0x000e220000002500 */
[----:B------:R-:W1:Y:S07]  /*0030*/  LDCU.64 UR6, c[0x0][0x3a0] ;  /* 0x00007400ff0677ac */ /* 0x000e6e0008000a00 */
[----:B------:R-:W0:Y:S02]  /*0040*/  LDC R9, c[0x0][0x360] ;  /* 0x0000d800ff097b82 */ /* 0x000e240000000800 */
[----:B0-----:R-:W-:-:S05]  /*0050*/  IMAD R9, R9, UR4, R0 ;  /* 0x0000000409097c24 */ /* 0x001fca000f8e0200 */
[----:B-1----:R-:W-:-:S04]  /*0060*/  IADD3 R11, PT, PT, R9, UR6, RZ ;  /* 0x00000006090b7c10 */ /* 0x002fc8000fffe0ff */
[----:B------:R-:W-:-:S13]  /*0070*/  ISETP.GE.AND P0, PT, R11, UR7, PT ;  /* 0x000000070b007c0c */ /* 0x000fda000bf06270 */
[----:B------:R-:W-:Y:S05]  /*0080*/  @P0 EXIT ;  /* 0x000000000000094d */ /* 0x000fea0003800000 */
[----:B------:R-:W0:Y:S01]  /*0090*/  LDC.64 R4, c[0x0][0x390] ;  /* 0x0000e400ff047b82 */ /* 0x000e220000000a00 */
[----:B------:R-:W1:Y:S01]  /*00a0*/  LDCU.64 UR4, c[0x0][0x358] ;  /* 0x00006b00ff0477ac */ /* 0x000e620008000a00 */
[----:B------:R-:W2:Y:S06]  /*00b0*/  LDCU UR7, c[0x0][0x3a8] ;  /* 0x00007500ff0777ac */ /* 0x000eac0008000800 */
[----:B------:R-:W3:Y:S08]  /*00c0*/  LDC.64 R6, c[0x0][0x398] ;  /* 0x0000e600ff067b82 */ /* 0x000ef00000000a00 */
[----:B------:R-:W4:Y:S01]  /*00d0*/  LDC.64 R2, c[0x0][0x380] ;  /* 0x0000e000ff027b82 */ /* 0x000f220000000a00 */
[----:B0-----:R-:W-:-:S06]  /*00e0*/  IMAD.WIDE R4, R9, 0x4, R4 ;  /* 0x0000000409047825 */ /* 0x001fcc00078e0204 */
[----:B-1----:R-:W5:Y:S01]  /*00f0*/  LDG.E R4, desc[UR4][R4.64] ;  /* 0x0000000404047981 */ /* 0x002f62000c1e1900 */
[----:B---3--:R-:W-:Y:S02]  /*0100*/  IMAD.WIDE R6, R9, 0x4, R6 ;  /* 0x0000000409067825 */ /* 0x008fe400078e0206 */
[----:B------:R-:W0:Y:S04]  /*0110*/  LDC.64 R8, c[0x0][0x388] ;  /* 0x0000e200ff087b82 */ /* 0x000e280000000a00 */
[----:B------:R-:W2:Y:S01]  /*0120*/  LDG.E R6, desc[UR4][R6.64] ;  /* 0x0000000406067981 */ /* 0x000ea2000c1e1900 */
[----:B----4-:R-:W-:-:S06]  /*0130*/  IMAD.WIDE R2, R11, 0x4, R2 ;  /* 0x000000040b027825 */ /* 0x010fcc00078e0202 */
[----:B------:R-:W3:Y:S01]  /*0140*/  LDG.E R3, desc[UR4][R2.64] ;  /* 0x0000000402037981 */ /* 0x000ee2000c1e1900 */
[----:B-----5:R-:W-:Y:S02]  /*0150*/  ISETP.NE.AND P0, PT, R4, RZ, PT ;  /* 0x000000ff0400720c */ /* 0x020fe40003f05270 */
[----:B--2---:R-:W-:-:S11]  /*0160*/  IADD3 R11, PT, PT, -R6, UR7, R11 ;  /* 0x00000007060b7c10 */ /* 0x004fd6000fffe10b */
[----:B------:R-:W-:-:S05]  /*0170*/  @P0 IADD3 R11, PT, PT, R6, UR6, RZ ;  /* 0x00000006060b0c10 */ /* 0x000fca000fffe0ff */
[----:B0-----:R-:W-:-:S05]  /*0180*/  IMAD.WIDE R8, R11, 0x4, R8 ;  /* 0x000000040b087825 */ /* 0x001fca00078e0208 */
[----:B---3--:R-:W-:Y:S01]  /*0190*/  STG.E desc[UR4][R8.64], R3 ;  /* 0x0000000308007986 */ /* 0x008fe2000c101904 */
[----:B------:R-:W-:Y:S05]  /*01a0*/  EXIT ;  /* 0x000000000000794d */ /* 0x000fea0003800000 */
.L_x_323:
        /* <DEDUP_REMOVED lines=13> */
.L_x_360:


//--------------------- .text._Z10make_flagsPKiPiiii --------------------------
	.section	.text._Z10make_flagsPKiPiiii,"ax",@progbits
	.align	128
        .global         _Z10make_flagsPKiPiiii
        .type           _Z10make_flagsPKiPiiii,@function
        .size           _Z10make_flagsPKiPiiii,(.L_x_361 - _Z10make_flagsPKiPiiii)
        .other          _Z10make_flagsPKiPiiii,@"STO_CUDA_ENTRY STV_DEFAULT"
_Z10make_flagsPKiPiiii:
.text._Z10make_flagsPKiPiiii:
        /* <DEDUP_REMOVED lines=11> */
[----:B------:R-:W2:Y:S01]  /*00b0*/  LDCU UR6, c[0x0][0x398] ;  /* 0x00007300ff0677ac */ /* 0x000ea20008000800 */
[----:B0-----:R-:W-:-:S05]  /*00c0*/  IMAD.WIDE R2, R5, 0x4, R2 ;  /* 0x0000000405027825 */ /* 0x001fca00078e0202 */
[----:B------:R-:W0:Y:S01]  /*00d0*/  LDC.64 R4, c[0x0][0x388] ;  /* 0x0000e200ff047b82 */ /* 0x000e220000000a00 */
[----:B-1----:R-:W2:Y:S01]  /*00e0*/  LDG.E R2, desc[UR4][R2.64] ;  /* 0x0000000402027981 */ /* 0x002ea2000c1e1900 */
[----:B0-----:R-:W-:Y:S01]  /*00f0*/  IMAD.WIDE R4, R7, 0x4, R4 ;  /* 0x0000000407047825 */ /* 0x001fe200078e0204 */
[----:B--2---:R-:W-:-:S04]  /*0100*/  ISETP.GE.AND P0, PT, R2, UR6, PT ;  /* 0x0000000602007c0c */ /* 0x004fc8000bf06270 */
[----:B------:R-:W-:-:S05]  /*0110*/  SEL R7, RZ, 0x1, P0 ;  /* 0x00000001ff077807 */ /* 0x000fca0000000000 */
[----:B------:R-:W-:Y:S01]  /*0120*/  STG.E desc[UR4][R4.64], R7 ;  /* 0x0000000704007986 */ /* 0x000fe2000c101904 */
[----:B------:R-:W-:Y:S05]  /*0130*/  EXIT ;  /* 0x000000000000794d */ /* 0x000fea0003800000 */
.L_x_324:
        /* <DEDUP_REMOVED lines=12> */
.L_x_361:


//--------------------- .text._Z10merge_passPKiPiii --------------------------
	.section	.text._Z10merge_passPKiPiii,"ax",@progbits
	.align	128
        .global         _Z10merge_passPKiPiii
        .type           _Z10merge_passPKiPiii,@function
        .size           _Z10merge_passPKiPiii,(.L_x_362 - _Z10merge_passPKiPiii)
        .other          _Z10merge_passPKiPiii,@"STO_CUDA_ENTRY STV_DEFAULT"
_Z10merge_passPKiPiii:
.text._Z10merge_passPKiPiii:
[----:B------:R-:W-:Y:S08]  /*0000*/  LDC R1, c[0x0][0x37c] ;  /* 0x0000df00ff017b82 */ /* 0x000ff00000000800 */
[----:B------:R-:W0:Y:S08]  /*0010*/  S2UR UR4, SR_CTAID.X ;  /* 0x00000000000479c3 */ /* 0x000e300000002500 */
[----:B------:R-:W0:Y:S02]  /*0020*/  LDC.64 R12, c[0x0][0x390] ;  /* 0x0000e400ff0c7b82 */ /* 0x000e240000000a00 */
[----:B0-----:R-:W-:-:S04]  /*0030*/  IMAD R8, R13, UR4, RZ ;  /* 0x000000040d087c24 */ /* 0x001fc8000f8e02ff */
[----:B------:R-:W-:-:S04]  /*0040*/  IMAD.SHL.U32 R8, R8, 0x2, RZ ;  /* 0x0000000208087824 */ /* 0x000fc800078e00ff */
[----:B------:R-:W-:-:S05]  /*0050*/  IMAD.IADD R9, R8, 0x1, R13 ;  /* 0x0000000108097824 */ /* 0x000fca00078e020d */
[----:B------:R-:W-:-:S04]  /*0060*/  VIMNMX R3, PT, PT, R9, R12, PT ;  /* 0x0000000c09037248 */ /* 0x000fc80003fe0100 */
[----:B------:R-:W-:-:S04]  /*0070*/  IADD3 R0, PT, PT, -R8, R3, RZ ;  /* 0x0000000308007210 */ /* 0x000fc80007ffe1ff */
[----:B------:R-:W-:-:S13]  /*0080*/  ISETP.GE.AND P0, PT, R0, 0x1, PT ;  /* 0x000000010000780c */ /* 0x000fda0003f06270 */
[----:B------:R-:W-:Y:S05]  /*0090*/  @!P0 EXIT ;  /* 0x000000000000894d */ /* 0x000fea0003800000 */
[----:B------:R-:W0:Y:S01]  /*00a0*/  LDC R2, c[0x0][0x360] ;  /* 0x0000d800ff027b82 */ /* 0x000e220000000800 */
[----:B------:R-:W1:Y:S01]  /*00b0*/  S2R R10, SR_TID.X ;  /* 0x00000000000a7919 */ /* 0x000e620000002100 */
[----:B------:R-:W-:Y:S01]  /*00c0*/  VIADDMNMX R9, R9, R13, R12, PT ;  /* 0x0000000d09097246 */ /* 0x000fe2000380010c */
[----:B------:R-:W2:Y:S01]  /*00d0*/  LDCU.64 UR6, c[0x0][0x358] ;  /* 0x00006b00ff0677ac */ /* 0x000ea20008000a00 */
[----:B------:R-:W-:Y:S03]  /*00e0*/  BSSY.RECONVERGENT B0, `(.L_x_325) ;  /* 0x0000055000007945 */ /* 0x000fe60003800200 */
[----:B------:R-:W-:Y:S01]  /*00f0*/  IMAD.IADD R5, R9, 0x1, -R8 ;  /* 0x0000000109057824 */ /* 0x000fe200078e0a08 */
[-C--:B0-----:R-:W-:Y:S02]  /*0100*/  IABS R4, R2.reuse ;  /* 0x0000000200047213 */ /* 0x081fe40000000000 */
[----:B------:R-:W-:-:S02]  /*0110*/  IABS R14, R2 ;  /* 0x00000002000e7213 */ /* 0x000fc40000000000 */
[----:B------:R-:W0:Y:S03]  /*0120*/  I2F.RP R11, R4 ;  /* 0x00000004000b7306 */ /* 0x000e260000209400 */
[----:B------:R-:W-:Y:S02]  /*0130*/  IMAD.MOV R14, RZ, RZ, -R14 ;  /* 0x000000ffff0e7224 */ /* 0x000fe400078e0a0e */
[----:B-1----:R-:W-:-:S05]  /*0140*/  IMAD R10, R5, R10, RZ ;  /* 0x0000000a050a7224 */ /* 0x002fca00078e02ff */
[-C--:B------:R-:W-:Y:S01]  /*0150*/  IABS R12, R10.reuse ;  /* 0x0000000a000c7213 */ /* 0x080fe20000000000 */
[----:B0-----:R-:W0:Y:S02]  /*0160*/  MUFU.RCP R11, R11 ;  /* 0x0000000b000b7308 */ /* 0x001e240000001000 */
[----:B0-----:R-:W-:Y:S01]  /*0170*/  VIADD R6, R11, 0xffffffe ;  /* 0x0ffffffe0b067836 */ /* 0x001fe20000000000 */
[----:B------:R-:W-:Y:S02]  /*0180*/  IADD3 R11, PT, PT, R5, R10, RZ ;  /* 0x0000000a050b7210 */ /* 0x000fe40007ffe0ff */
[----:B------:R-:W-:-:S03]  /*0190*/  LOP3.LUT R10, R10, R2, RZ, 0x3c, !PT ;  /* 0x000000020a0a7212 */ /* 0x000fc600078e3cff */
[----:B------:R0:W1:Y:S01]  /*01a0*/  F2I.FTZ.U32.TRUNC.NTZ R7, R6 ;  /* 0x0000000600077305 */ /* 0x000062000021f000 */
[----:B------:R-:W-:Y:S02]  /*01b0*/  IABS R15, R11 ;  /* 0x0000000b000f7213 */ /* 0x000fe40000000000 */
[----:B------:R-:W-:Y:S02]  /*01c0*/  ISETP.GE.AND P1, PT, R10, RZ, PT ;  /* 0x000000ff0a00720c */ /* 0x000fe40003f26270 */
[----:B------:R-:W-:Y:S01]  /*01d0*/  LOP3.LUT R11, R11, R2, RZ, 0x3c, !PT ;  /* 0x000000020b0b7212 */ /* 0x000fe200078e3cff */
[----:B0-----:R-:W-:-:S03]  /*01e0*/  IMAD.MOV.U32 R6, RZ, RZ, RZ ;  /* 0x000000ffff067224 */ /* 0x001fc600078e00ff */
[----:B------:R-:W-:Y:S02]  /*01f0*/  ISETP.GE.AND P4, PT, R11, RZ, PT ;  /* 0x000000ff0b00720c */ /* 0x000fe40003f86270 */
[----:B-1----:R-:W-:-:S05]  /*0200*/  IADD3 R13, PT, PT, RZ, -R7, RZ ;  /* 0x80000007ff0d7210 */ /* 0x002fca0007ffe0ff */
[----:B------:R-:W-:-:S04]  /*0210*/  IMAD R13, R13, R4, RZ ;  /* 0x000000040d0d7224 */ /* 0x000fc800078e02ff */
[----:B------:R-:W-:-:S04]  /*0220*/  IMAD.HI.U32 R6, R7, R13, R6 ;  /* 0x0000000d07067227 */ /* 0x000fc800078e0006 */
[----:B------:R-:W-:Y:S02]  /*0230*/  IMAD.MOV.U32 R13, RZ, RZ, R14 ;  /* 0x000000ffff0d7224 */ /* 0x000fe400078e000e */
[----:B------:R-:W-:-:S04]  /*0240*/  IMAD.HI.U32 R7, R6, R12, RZ ;  /* 0x0000000c06077227 */ /* 0x000fc800078e00ff */
[----:B------:R-:W-:Y:S02]  /*0250*/  IMAD R5, R7, R13, R12 ;  /* 0x0000000d07057224 */ /* 0x000fe400078e020c */
[----:B------:R-:W-:-:S03]  /*0260*/  IMAD.HI.U32 R12, R6, R15, RZ ;  /* 0x0000000f060c7227 */ /* 0x000fc600078e00ff */
[----:B------:R-:W-:Y:S01]  /*0270*/  ISETP.GT.U32.AND P2, PT, R4, R5, PT ;  /* 0x000000050400720c */ /* 0x000fe20003f44070 */
[----:B------:R-:W-:Y:S02]  /*0280*/  IMAD R13, R12, R13, R15 ;  /* 0x0000000d0c0d7224 */ /* 0x000fe400078e020f */
[----:B------:R-:W-:-:S03]  /*0290*/  IMAD.IADD R6, R9, 0x1, -R3 ;  /* 0x0000000109067824 */ /* 0x000fc600078e0a03 */
[----:B------:R-:W-:-:S07]  /*02a0*/  ISETP.GT.U32.AND P0, PT, R4, R13, PT ;  /* 0x0000000d0400720c */ /* 0x000fce0003f04070 */
[----:B------:R-:W-:Y:S02]  /*02b0*/  @!P2 IMAD.IADD R5, R5, 0x1, -R4 ;  /* 0x000000010505a824 */ /* 0x000fe400078e0a04 */
[----:B------:R-:W-:-:S03]  /*02c0*/  @!P2 VIADD R7, R7, 0x1 ;  /* 0x000000010707a836 */ /* 0x000fc60000000000 */
[-C--:B------:R-:W-:Y:S02]  /*02d0*/  ISETP.GE.U32.AND P3, PT, R5, R4.reuse, PT ;  /* 0x000000040500720c */ /* 0x080fe40003f66070 */
[-C--:B------:R-:W-:Y:S02]  /*02e0*/  @!P0 IADD3 R13, PT, PT, R13, -R4.reuse, RZ ;  /* 0x800000040d0d8210 */ /* 0x080fe40007ffe0ff */
[----:B------:R-:W-:Y:S02]  /*02f0*/  @!P0 IADD3 R12, PT, PT, R12, 0x1, RZ ;  /* 0x000000010c0c8810 */ /* 0x000fe40007ffe0ff */
[----:B------:R-:W-:Y:S02]  /*0300*/  ISETP.GE.U32.AND P2, PT, R13, R4, PT ;  /* 0x000000040d00720c */ /* 0x000fe40003f46070 */
[----:B------:R-:W0:Y:S05]  /*0310*/  LDC.64 R4, c[0x0][0x380] ;  /* 0x0000e000ff047b82 */ /* 0x000e2a0000000a00 */
[----:B------:R-:W-:Y:S01]  /*0320*/  @P3 VIADD R7, R7, 0x1 ;  /* 0x0000000107073836 */ /* 0x000fe20000000000 */
[----:B------:R-:W-:-:S02]  /*0330*/  ISETP.NE.AND P3, PT, R2, RZ, PT ;  /* 0x000000ff0200720c */ /* 0x000fc40003f65270 */
[----:B------:R-:W-:Y:S01]  /*0340*/  LOP3.LUT R2, RZ, R2, RZ, 0x33, !PT ;  /* 0x00000002ff027212 */ /* 0x000fe200078e33ff */
[----:B------:R-:W-:Y:S02]  /*0350*/  @!P1 IMAD.MOV R7, RZ, RZ, -R7 ;  /* 0x000000ffff079224 */ /* 0x000fe400078e0a07 */
[----:B------:R-:W-:-:S03]  /*0360*/  @P2 IADD3 R12, PT, PT, R12, 0x1, RZ ;  /* 0x000000010c0c2810 */ /* 0x000fc60007ffe0ff */
[----:B------:R-:W-:Y:S02]  /*0370*/  SEL R11, R2, R7, !P3 ;  /* 0x00000007020b7207 */ /* 0x000fe40005800000 */
[----:B------:R-:W-:Y:S02]  /*0380*/  @!P4 IMAD.MOV R12, RZ, RZ, -R12 ;  /* 0x000000ffff0cc224 */ /* 0x000fe400078e0a0c */
[----:B------:R-:W-:Y:S02]  /*0390*/  VIADDMNMX R7, R11, -R6, RZ, !PT ;  /* 0x800000060b077246 */ /* 0x000fe400078001ff */
[----:B------:R-:W-:Y:S02]  /*03a0*/  VIMNMX R14, PT, PT, R0, R11, PT ;  /* 0x0000000b000e7248 */ /* 0x000fe40003fe0100 */
[----:B------:R-:W-:Y:S02]  /*03b0*/  SEL R10, R2, R12, !P3 ;  /* 0x0000000c020a7207 */ /* 0x000fe40005800000 */
[----:B------:R-:W-:Y:S01]  /*03c0*/  ISETP.GE.AND P0, PT, R7, R14, PT ;  /* 0x0000000e0700720c */ /* 0x000fe20003f06270 */
[----:B0-----:R-:W-:-:S04]  /*03d0*/  IMAD.WIDE R2, R3, 0x4, R4 ;  /* 0x0000000403027825 */ /* 0x001fc800078e0204 */
[----:B------:R-:W-:-:S08]  /*03e0*/  IMAD.WIDE R4, R8, 0x4, R4 ;  /* 0x0000000408047825 */ /* 0x000fd000078e0204 */
[----:B--2---:R-:W-:Y:S05]  /*03f0*/  @P0 BRA `(.L_x_326) ;  /* 0x00000000008c0947 */ /* 0x004fea0003800000 */
[----:B------:R-:W-:-:S07]  /*0400*/  IMAD.MOV.U32 R20, RZ, RZ, R14 ;  /* 0x000000ffff147224 */ /* 0x000fce00078e000e */
.L_x_329:
[----:B------:R-:W-:Y:S01]  /*0410*/  IADD3 R12, PT, PT, R7, R20, RZ ;  /* 0x00000014070c7210 */ /* 0x000fe20007ffe0ff */
[----:B------:R-:W-:Y:S02]  /*0420*/  HFMA2 R21, -RZ, RZ, -0.0 , 0 ;  /* 0x80000000ff157431 */ /* 0x000fe400000001ff */
[----:B------:R-:W-:Y:S01]  /*0430*/  IMAD.MOV.U32 R24, RZ, RZ, 0x7fffffff ;  /* 0x7fffffffff187424 */ /* 0x000fe200078e00ff */
[----:B------:R-:W-:Y:S02]  /*0440*/  SHF.R.U32.HI R9, RZ, 0x1, R12 ;  /* 0x00000001ff097819 */ /* 0x000fe4000001160c */
[----:B------:R-:W-:Y:S02]  /*0450*/  ISETP.GE.U32.AND P0, PT, R12, 0x2, PT ;  /* 0x000000020c00780c */ /* 0x000fe40003f06070 */
[----:B------:R-:W-:Y:S01]  /*0460*/  ISETP.GE.AND P1, PT, R9, R0, PT ;  /* 0x000000000900720c */ /* 0x000fe20003f26270 */
[----:B------:R-:W-:-:S05]  /*0470*/  IMAD.IADD R15, R11, 0x1, -R9 ;  /* 0x000000010b0f7824 */ /* 0x000fca00078e0a09 */
[C---:B------:R-:W-:Y:S02]  /*0480*/  ISETP.GE.AND P3, PT, R15.reuse, R6, PT ;  /* 0x000000060f00720c */ /* 0x040fe40003f66270 */
[----:B------:R-:W-:-:S03]  /*0490*/  ISETP.GE.AND P2, PT, R15, 0x1, PT ;  /* 0x000000010f00780c */ /* 0x000fc60003f46270 */
[----:B------:R-:W-:-:S04]  /*04a0*/  @P0 VIADD R17, R9, 0xffffffff ;  /* 0xffffffff09110836 */ /* 0x000fc80000000000 */
[----:B------:R-:W-:-:S04]  /*04b0*/  @P0 IMAD.WIDE.U32 R16, R17, 0x4, R4 ;  /* 0x0000000411100825 */ /* 0x000fc800078e0004 */
[C---:B------:R-:W-:Y:S01]  /*04c0*/  @!P3 IMAD.WIDE R18, R15.reuse, 0x4, R2 ;  /* 0x000000040f12b825 */ /* 0x040fe200078e0202 */
[----:B------:R-:W2:Y:S04]  /*04d0*/  @P0 LDG.E R21, desc[UR6][R16.64] ;  /* 0x0000000610150981 */ /* 0x000ea8000c1e1900 */
[----:B------:R-:W2:Y:S01]  /*04e0*/  @!P3 LDG.E R24, desc[UR6][R18.64] ;  /* 0x000000061218b981 */ /* 0x000ea2000c1e1900 */
[----:B------:R-:W-:Y:S01]  /*04f0*/  @P2 VIADD R15, R15, 0xffffffff ;  /* 0xffffffff0f0f2836 */ /* 0x000fe20000000000 */
[----:B-----5:R-:W-:Y:S01]  /*0500*/  MOV R23, 0x80000000 ;  /* 0x8000000000177802 */ /* 0x020fe20000000f00 */
[----:B------:R-:W-:Y:S02]  /*0510*/  IMAD.MOV.U32 R22, RZ, RZ, 0x7fffffff ;  /* 0x7fffffffff167424 */ /* 0x000fe400078e00ff */
[----:B------:R-:W-:-:S04]  /*0520*/  @!P1 IMAD.WIDE.U32 R12, R9, 0x4, R4 ;  /* 0x00000004090c9825 */ /* 0x000fc800078e0004 */
[----:B------:R-:W-:Y:S01]  /*0530*/  @P2 IMAD.WIDE.U32 R14, R15, 0x4, R2 ;  /* 0x000000040f0e2825 */ /* 0x000fe200078e0002 */
[----:B------:R0:W5:Y:S04]  /*0540*/  @!P1 LDG.E R22, desc[UR6][R12.64] ;  /* 0x000000060c169981 */ /* 0x000168000c1e1900 */
[----:B------:R0:W5:Y:S01]  /*0550*/  @P2 LDG.E R23, desc[UR6][R14.64] ;  /* 0x000000060e172981 */ /* 0x000162000c1e1900 */
[----:B------:R-:W-:Y:S01]  /*0560*/  BSSY.RELIABLE B1, `(.L_x_327) ;  /* 0x0000009000017945 */ /* 0x000fe20003800100 */
[----:B--2---:R-:W-:-:S13]  /*0570*/  ISETP.GT.AND P0, PT, R21, R24, PT ;  /* 0x000000181500720c */ /* 0x004fda0003f04270 */
[----:B0-----:R-:W-:Y:S05]  /*0580*/  @P0 BRA `(.L_x_328) ;  /* 0x0000000000180947 */ /* 0x001fea0003800000 */
[----:B-----5:R-:W-:Y:S01]  /*0590*/  ISETP.GT.AND P0, PT, R23, R22, PT ;  /* 0x000000161700720c */ /* 0x020fe20003f04270 */
[----:B------:R-:W-:-:S12]  /*05a0*/  IMAD.MOV.U32 R7, RZ, RZ, R9 ;  /* 0x000000ffff077224 */ /* 0x000fd800078e0009 */
[----:B------:R-:W-:Y:S05]  /*05b0*/  @!P0 BREAK.RELIABLE B1 ;  /* 0x0000000000018942 */ /* 0x000fea0003800100 */
[----:B------:R-:W-:Y:S05]  /*05c0*/  @!P0 BRA `(.L_x_326) ;  /* 0x0000000000188947 */ /* 0x000fea0003800000 */
[----:B------:R-:W-:Y:S01]  /*05d0*/  IADD3 R7, PT, PT, R9, 0x1, RZ ;  /* 0x0000000109077810 */ /* 0x000fe20007ffe0ff */
[----:B------:R-:W-:-:S07]  /*05e0*/  IMAD.MOV.U32 R9, RZ, RZ, R20 ;  /* 0x000000ffff097224 */ /* 0x000fce00078e0014 */
.L_x_328:
[----:B------:R-:W-:Y:S05]  /*05f0*/  BSYNC.RELIABLE B1 ;  /* 0x0000000000017941 */ /* 0x000fea0003800100 */
.L_x_327:
[----:B------:R-:W-:Y:S01]  /*0600*/  ISETP.GE.AND P0, PT, R7, R9, PT ;  /* 0x000000090700720c */ /* 0x000fe20003f06270 */
[----:B------:R-:W-:-:S12]  /*0610*/  IMAD.MOV.U32 R20, RZ, RZ, R9 ;  /* 0x000000ffff147224 */ /* 0x000fd800078e0009 */
[----:B------:R-:W-:Y:S05]  /*0620*/  @!P0 BRA `(.L_x_329) ;  /* 0xfffffffc00788947 */ /* 0x000fea000383ffff */
.L_x_326:
[----:B------:R-:W-:Y:S05]  /*0630*/  BSYNC.RECONVERGENT B0 ;  /* 0x0000000000007941 */ /* 0x000fea0003800200 */
.L_x_325:
[----:B------:R-:W-:Y:S05]  /*0640*/  WARPSYNC.ALL ;  /* 0x0000000000007948 */ /* 0x000fea0003800000 */
[----:B------:R-:W-:-:S13]  /*0650*/  ISETP.GE.AND P0, PT, R11, R10, PT ;  /* 0x0000000a0b00720c */ /* 0x000fda0003f06270 */
[----:B------:R-:W-:Y:S05]  /*0660*/  @P0 EXIT ;  /* 0x000000000000094d */ /* 0x000fea0003800000 */
[C---:B------:R-:W-:Y:S01]  /*0670*/  IADD3 R9, PT, PT, -R11.reuse, R10, RZ ;  /* 0x0000000a0b097210 */ /* 0x040fe20007ffe1ff */
[----:B------:R-:W-:Y:S01]  /*0680*/  IMAD.IADD R12, R11, 0x1, -R10 ;  /* 0x000000010b0c7824 */ /* 0x000fe200078e0a0a */
[----:B------:R-:W-:Y:S01]  /*0690*/  BSSY.RECONVERGENT B0, `(.L_x_330) ;  /* 0x000001b000007945 */ /* 0x000fe20003800200 */
[----:B------:R-:W-:Y:S01]  /*06a0*/  IMAD.IADD R8, R8, 0x1, R11 ;  /* 0x0000000108087824 */ /* 0x000fe200078e020b */
[----:B------:R-:W-:Y:S02]  /*06b0*/  LOP3.LUT P1, R20, R9, 0x3, RZ, 0xc0, !PT ;  /* 0x0000000309147812 */ /* 0x000fe4000782c0ff */
[----:B------:R-:W-:Y:S02]  /*06c0*/  ISETP.GT.U32.AND P0, PT, R12, -0x4, PT ;  /* 0xfffffffc0c00780c */ /* 0x000fe40003f04070 */
[----:B------:R-:W-:-:S09]  /*06d0*/  IADD3 R9, PT, PT, R11, -R7, RZ ;  /* 0x800000070b097210 */ /* 0x000fd20007ffe0ff */
[----:B------:R-:W-:Y:S05]  /*06e0*/  @!P1 BRA `(.L_x_331) ;  /* 0x0000000000549947 */ /* 0x000fea0003800000 */
[----:B------:R-:W0:Y:S01]  /*06f0*/  LDC.64 R12, c[0x0][0x388] ;  /* 0x0000e200ff0c7b82 */ /* 0x000e220000000a00 */
[----:B------:R-:W-:-:S07]  /*0700*/  IMAD.MOV R20, RZ, RZ, -R20 ;  /* 0x000000ffff147224 */ /* 0x000fce00078e0a14 */
.L_x_332:
[----:B------:R-:W-:Y:S01]  /*0710*/  ISETP.GE.AND P1, PT, R7, R0, PT ;  /* 0x000000000700720c */ /* 0x000fe20003f26270 */
[----:B-1----:R-:W-:Y:S01]  /*0720*/  IMAD.MOV.U32 R21, RZ, RZ, 0x7fffffff ;  /* 0x7fffffffff157424 */ /* 0x002fe200078e00ff */
[----:B------:R-:W-:Y:S02]  /*0730*/  ISETP.GE.AND P2, PT, R9, R6, PT ;  /* 0x000000060900720c */ /* 0x000fe40003f46270 */
[----:B-----5:R-:W-:-:S09]  /*0740*/  MOV R22, 0x7fffffff ;  /* 0x7fffffff00167802 */ /* 0x020fd20000000f00 */
[----:B------:R-:W-:-:S04]  /*0750*/  @!P1 IMAD.WIDE.U32 R14, R7, 0x4, R4 ;  /* 0x00000004070e9825 */ /* 0x000fc800078e0004 */
[----:B------:R-:W-:Y:S01]  /*0760*/  @!P2 IMAD.WIDE R16, R9, 0x4, R2 ;  /* 0x000000040910a825 */ /* 0x000fe200078e0202 */
[----:B------:R-:W2:Y:S04]  /*0770*/  @!P1 LDG.E R21, desc[UR6][R14.64] ;  /* 0x000000060e159981 */ /* 0x000ea8000c1e1900 */
[----:B------:R-:W2:Y:S01]  /*0780*/  @!P2 LDG.E R22, desc[UR6][R16.64] ;  /* 0x000000061016a981 */ /* 0x000ea2000c1e1900 */
[C---:B0-----:R-:W-:Y:S01]  /*0790*/  IMAD.WIDE R18, R8.reuse, 0x4, R12 ;  /* 0x0000000408127825 */ /* 0x041fe200078e020c */
[----:B------:R-:W-:-:S03]  /*07a0*/  IADD3 R8, PT, PT, R8, 0x1, RZ ;  /* 0x0000000108087810 */ /* 0x000fc60007ffe0ff */
[----:B------:R-:W-:Y:S02]  /*07b0*/  VIADD R20, R20, 0x1 ;  /* 0x0000000114147836 */ /* 0x000fe40000000000 */
[----:B------:R-:W-:-:S03]  /*07c0*/  VIADD R11, R11, 0x1 ;  /* 0x000000010b0b7836 */ /* 0x000fc60000000000 */
[----:B------:R-:W-:Y:S02]  /*07d0*/  ISETP.NE.AND P2, PT, R20, RZ, PT ;  /* 0x000000ff1400720c */ /* 0x000fe40003f45270 */
[----:B--2---:R-:W-:-:S13]  /*07e0*/  ISETP.GT.AND P1, PT, R21, R22, PT ;  /* 0x000000161500720c */ /* 0x004fda0003f24270 */
[----:B------:R1:W-:Y:S01]  /*07f0*/  @!P1 STG.E desc[UR6][R18.64], R21 ;  /* 0x0000001512009986 */ /* 0x0003e2000c101906 */
[----:B------:R-:W-:Y:S02]  /*0800*/  @!P1 VIADD R7, R7, 0x1 ;  /* 0x0000000107079836 */ /* 0x000fe40000000000 */
[----:B------:R-:W-:Y:S01]  /*0810*/  @P1 VIADD R9, R9, 0x1 ;  /* 0x0000000109091836 */ /* 0x000fe20000000000 */
[----:B------:R1:W-:Y:S01]  /*0820*/  @P1 STG.E desc[UR6][R18.64], R22 ;  /* 0x0000001612001986 */ /* 0x0003e2000c101906 */
[----:B------:R-:W-:Y:S05]  /*0830*/  @P2 BRA `(.L_x_332) ;  /* 0xfffffffc00b42947 */ /* 0x000fea000383ffff */
.L_x_331:
[----:B------:R-:W-:Y:S05]  /*0840*/  BSYNC.RECONVERGENT B0 ;  /* 0x0000000000007941 */ /* 0x000fea0003800200 */
.L_x_330:
[----:B------:R-:W-:Y:S05]  /*0850*/  @P0 EXIT ;  /* 0x000000000000094d */ /* 0x000fea0003800000 */
[----:B------:R-:W0:Y:S01]  /*0860*/  LDCU.64 UR4, c[0x0][0x388] ;  /* 0x00007100ff0477ac */ /* 0x000e220008000a00 */
[----:B------:R-:W-:Y:S01]  /*0870*/  IADD3 R12, PT, PT, -R10, R11, RZ ;  /* 0x0000000b0a0c7210 */ /* 0x000fe20007ffe1ff */
[----:B0-----:R-:W-:-:S04]  /*0880*/  UIADD3 UR4, UP0, UPT, UR4, 0x8, URZ ;  /* 0x0000000804047890 */ /* 0x001fc8000ff1e0ff */
[----:B------:R-:W-:-:S12]  /*0890*/  UIADD3.X UR5, UPT, UPT, URZ, UR5, URZ, UP0, !UPT ;  /* 0x00000005ff057290 */ /* 0x000fd800087fe4ff */
.L_x_333:
[----:B------:R-:W-:Y:S01]  /*08a0*/  ISETP.GE.AND P0, PT, R7, R0, PT ;  /* 0x000000000700720c */ /* 0x000fe20003f06270 */
[----:B--2---:R-:W-:Y:S01]  /*08b0*/  IMAD.MOV.U32 R13, RZ, RZ, 0x7fffffff ;  /* 0x7fffffffff0d7424 */ /* 0x004fe200078e00ff */
[----:B------:R-:W-:Y:S01]  /*08c0*/  ISETP.GE.AND P1, PT, R9, R6, PT ;  /* 0x000000060900720c */ /* 0x000fe20003f26270 */
[----:B------:R-:W-:-:S10]  /*08d0*/  IMAD.MOV.U32 R20, RZ, RZ, 0x7fffffff ;  /* 0x7fffffffff147424 */ /* 0x000fd400078e00ff */
[----:B------:R-:W-:-:S04]  /*08e0*/  @!P0 IMAD.WIDE.U32 R14, R7, 0x4, R4 ;  /* 0x00000004070e8825 */ /* 0x000fc800078e0004 */
[----:B------:R-:W-:Y:S01]  /*08f0*/  @!P1 IMAD.WIDE R16, R9, 0x4, R2 ;  /* 0x0000000409109825 */ /* 0x000fe200078e0202 */
[----:B------:R-:W2:Y:S04]  /*0900*/  @!P0 LDG.E R13, desc[UR6][R14.64] ;  /* 0x000000060e0d8981 */ /* 0x000ea8000c1e1900 */
[----:B------:R-:W2:Y:S01]  /*0910*/  @!P1 LDG.E R20, desc[UR6][R16.64] ;  /* 0x0000000610149981 */ /* 0x000ea2000c1e1900 */
[----:B------:R-:W-:Y:S01]  /*0920*/  MOV R11, UR5 ;  /* 0x00000005000b7c02 */ /* 0x000fe20008000f00 */
[----:B------:R-:W-:Y:S02]  /*0930*/  IMAD.U32 R10, RZ, RZ, UR4 ;  /* 0x00000004ff0a7e24 */ /* 0x000fe4000f8e00ff */
[----:B-----5:R-:W-:Y:S02]  /*0940*/  IMAD.MOV.U32 R23, RZ, RZ, 0x7fffffff ;  /* 0x7fffffffff177424 */ /* 0x020fe400078e00ff */
[----:B------:R-:W-:-:S04]  /*0950*/  IMAD.WIDE R10, R8, 0x4, R10 ;  /* 0x00000004080a7825 */ /* 0x000fc800078e020a */
[----:B-1----:R-:W-:Y:S01]  /*0960*/  IMAD.MOV.U32 R22, RZ, RZ, 0x7fffffff ;  /* 0x7fffffffff167424 */ /* 0x002fe200078e00ff */
[----:B--2---:R-:W-:-:S13]  /*0970*/  ISETP.GT.AND P0, PT, R13, R20, PT ;  /* 0x000000140d00720c */ /* 0x004fda0003f04270 */
[----:B------:R-:W-:Y:S01]  /*0980*/  @P0 VIADD R9, R9, 0x1 ;  /* 0x0000000109090836 */ /* 0x000fe20000000000 */
[----:B------:R-:W-:Y:S01]  /*0990*/  @!P0 IADD3 R7, PT, PT, R7, 0x1, RZ ;  /* 0x0000000107078810 */ /* 0x000fe20007ffe0ff */
[----:B------:R-:W-:Y:S03]  /*09a0*/  @!P0 STG.E desc[UR6][R10.64+-0x8], R13 ;  /* 0xfffff80d0a008986 */ /* 0x000fe6000c101906 */
[----:B------:R-:W-:Y:S01]  /*09b0*/  ISETP.GE.AND P1, PT, R7, R0, PT ;  /* 0x000000000700720c */ /* 0x000fe20003f26270 */
[----:B------:R0:W-:Y:S01]  /*09c0*/  @P0 STG.E desc[UR6][R10.64+-0x8], R20 ;  /* 0xfffff8140a000986 */ /* 0x0001e2000c101906 */
[----:B------:R-:W-:-:S11]  /*09d0*/  ISETP.GE.AND P2, PT, R9, R6, PT ;  /* 0x000000060900720c */ /* 0x000fd60003f46270 */
[----:B------:R-:W-:-:S04]  /*09e0*/  @!P1 IMAD.WIDE.U32 R14, R7, 0x4, R4 ;  /* 0x00000004070e9825 */ /* 0x000fc800078e0004 */
[----:B------:R-:W-:Y:S01]  /*09f0*/  @!P2 IMAD.WIDE R16, R9, 0x4, R2 ;  /* 0x000000040910a825 */ /* 0x000fe200078e0202 */
[----:B------:R-:W2:Y:S04]  /*0a00*/  @!P1 LDG.E R23, desc[UR6][R14.64] ;  /* 0x000000060e179981 */ /* 0x000ea8000c1e1900 */
[----:B------:R-:W2:Y:S01]  /*0a10*/  @!P2 LDG.E R22, desc[UR6][R16.64] ;  /* 0x000000061016a981 */ /* 0x000ea2000c1e1900 */
[----:B------:R-:W-:Y:S01]  /*0a20*/  IMAD.MOV.U32 R25, RZ, RZ, 0x7fffffff ;  /* 0x7fffffffff197424 */ /* 0x000fe200078e00ff */
[----:B------:R-:W-:Y:S02]  /*0a30*/  MOV R24, 0x7fffffff ;  /* 0x7fffffff00187802 */ /* 0x000fe40000000f00 */
[----:B--2---:R-:W-:-:S13]  /*0a40*/  ISETP.GT.AND P0, PT, R23, R22, PT ;  /* 0x000000161700720c */ /* 0x004fda0003f04270 */
[----:B------:R-:W-:Y:S01]  /*0a50*/  @P0 VIADD R9, R9, 0x1 ;  /* 0x0000000109090836 */ /* 0x000fe20000000000 */
[----:B------:R-:W-:Y:S01]  /*0a60*/  @!P0 IADD3 R7, PT, PT, R7, 0x1, RZ ;  /* 0x0000000107078810 */ /* 0x000fe20007ffe0ff */
[----:B------:R2:W-:Y:S03]  /*0a70*/  @!P0 STG.E desc[UR6][R10.64+-0x4], R23 ;  /* 0xfffffc170a008986 */ /* 0x0005e6000c101906 */
[----:B------:R-:W-:Y:S01]  /*0a80*/  ISETP.GE.AND P1, PT, R7, R0, PT ;  /* 0x000000000700720c */ /* 0x000fe20003f26270 */
[----:B------:R2:W-:Y:S01]  /*0a90*/  @P0 STG.E desc[UR6][R10.64+-0x4], R22 ;  /* 0xfffffc160a000986 */ /* 0x0005e2000c101906 */
[----:B------:R-:W-:-:S11]  /*0aa0*/  ISETP.GE.AND P2, PT, R9, R6, PT ;  /* 0x000000060900720c */ /* 0x000fd60003f46270 */
[----:B------:R-:W-:-:S04]  /*0ab0*/  @!P1 IMAD.WIDE.U32 R18, R7, 0x4, R4 ;  /* 0x0000000407129825 */ /* 0x000fc800078e0004 */
[----:B0-----:R-:W-:Y:S01]  /*0ac0*/  @!P2 IMAD.WIDE R20, R9, 0x4, R2 ;  /* 0x000000040914a825 */ /* 0x001fe200078e0202 */
[----:B------:R-:W3:Y:S04]  /*0ad0*/  @!P1 LDG.E R25, desc[UR6][R18.64] ;  /* 0x0000000612199981 */ /* 0x000ee8000c1e1900 */
[----:B------:R-:W3:Y:S01]  /*0ae0*/  @!P2 LDG.E R24, desc[UR6][R20.64] ;  /* 0x000000061418a981 */ /* 0x000ee2000c1e1900 */
[----:B------:R-:W-:Y:S01]  /*0af0*/  MOV R13, 0x7fffffff ;  /* 0x7fffffff000d7802 */ /* 0x000fe20000000f00 */
[----:B------:R-:W-:Y:S01]  /*0b00*/  IMAD.MOV.U32 R26, RZ, RZ, 0x7fffffff ;  /* 0x7fffffffff1a7424 */ /* 0x000fe200078e00ff */
[----:B---3--:R-:W-:-:S13]  /*0b10*/  ISETP.GT.AND P0, PT, R25, R24, PT ;  /* 0x000000181900720c */ /* 0x008fda0003f04270 */
[----:B------:R-:W-:Y:S01]  /*0b20*/  @!P0 VIADD R7, R7, 0x1 ;  /* 0x0000000107078836 */ /* 0x000fe20000000000 */
[----:B------:R2:W-:Y:S01]  /*0b30*/  @!P0 STG.E desc[UR6][R10.64], R25 ;  /* 0x000000190a008986 */ /* 0x0005e2000c101906 */
[----:B------:R-:W-:-:S03]  /*0b40*/  @P0 VIADD R9, R9, 0x1 ;  /* 0x0000000109090836 */ /* 0x000fc60000000000 */
[----:B------:R-:W-:Y:S01]  /*0b50*/  ISETP.GE.AND P1, PT, R7, R0, PT ;  /* 0x000000000700720c */ /* 0x000fe20003f26270 */
[----:B------:R2:W-:Y:S01]  /*0b60*/  @P0 STG.E desc[UR6][R10.64], R24 ;  /* 0x000000180a000986 */ /* 0x0005e2000c101906 */
[----:B------:R-:W-:-:S11]  /*0b70*/  ISETP.GE.AND P2, PT, R9, R6, PT ;  /* 0x000000060900720c */ /* 0x000fd60003f46270 */
[----:B------:R-:W-:-:S04]  /*0b80*/  @!P1 IMAD.WIDE.U32 R14, R7, 0x4, R4 ;  /* 0x00000004070e9825 */ /* 0x000fc800078e0004 */
[----:B------:R-:W-:Y:S01]  /*0b90*/  @!P2 IMAD.WIDE R16, R9, 0x4, R2 ;  /* 0x000000040910a825 */ /* 0x000fe200078e0202 */
[----:B------:R-:W3:Y:S04]  /*0ba0*/  @!P1 LDG.E R13, desc[UR6][R14.64] ;  /* 0x000000060e0d9981 */ /* 0x000ee8000c1e1900 */
[----:B------:R-:W3:Y:S01]  /*0bb0*/  @!P2 LDG.E R26, desc[UR6][R16.64] ;  /* 0x00000006101aa981 */ /* 0x000ee2000c1e1900 */
[----:B------:R-:W-:Y:S01]  /*0bc0*/  VIADD R12, R12, 0x4 ;  /* 0x000000040c0c7836 */ /* 0x000fe20000000000 */
[----:B------:R-:W-:-:S04]  /*0bd0*/  IADD3 R8, PT, PT, R8, 0x4, RZ ;  /* 0x0000000408087810 */ /* 0x000fc80007ffe0ff */
[----:B------:R-:W-:Y:S02]  /*0be0*/  ISETP.NE.AND P1, PT, R12, RZ, PT ;  /* 0x000000ff0c00720c */ /* 0x000fe40003f25270 */
[----:B---3--:R-:W-:-:S13]  /*0bf0*/  ISETP.GT.AND P0, PT, R13, R26, PT ;  /* 0x0000001a0d00720c */ /* 0x008fda0003f04270 */
[----:B------:R2:W-:Y:S01]  /*0c00*/  @!P0 STG.E desc[UR6][R10.64+0x4], R13 ;  /* 0x0000040d0a008986 */ /* 0x0005e2000c101906 */
[----:B------:R-:W-:Y:S01]  /*0c10*/  @!P0 VIADD R7, R7, 0x1 ;  /* 0x0000000107078836 */ /* 0x000fe20000000000 */
[----:B------:R-:W-:Y:S02]  /*0c20*/  @P0 IADD3 R9, PT, PT, R9, 0x1, RZ ;  /* 0x0000000109090810 */ /* 0x000fe40007ffe0ff */
[----:B------:R2:W-:Y:S01]  /*0c30*/  @P0 STG.E desc[UR6][R10.64+0x4], R26 ;  /* 0x0000041a0a000986 */ /* 0x0005e2000c101906 */
[----:B------:R-:W-:Y:S05]  /*0c40*/  @P1 BRA `(.L_x_333) ;  /* 0xfffffffc00141947 */ /* 0x000fea000383ffff */
[----:B------:R-:W-:Y:S05]  /*0c50*/  EXIT ;  /* 0x000000000000794d */ /* 0x000fea0003800000 */
.L_x_334:
        /* <DEDUP_REMOVED lines=10> */
.L_x_362:


//--------------------- .text._Z11sort_chunksPKiPiii --------------------------
	.section	.text._Z11sort_chunksPKiPiii,"ax",@progbits
	.align	128
        .global         _Z11sort_chunksPKiPiii
        .type           _Z11sort_chunksPKiPiii,@function
        .size           _Z11sort_chunksPKiPiii,(.L_x_363 - _Z11sort_chunksPKiPiii)
        .other          _Z11sort_chunksPKiPiii,@"STO_CUDA_ENTRY STV_DEFAULT"
_Z11sort_chunksPKiPiii:
.text._Z11sort_chunksPKiPiii:
[----:B------:R-:W-:Y:S08]  /*0000*/  LDC R1, c[0x0][0x37c] ;  /* 0x0000df00ff017b82 */ /* 0x000ff00000000800 */
[----:B------:R-:W0:Y:S08]  /*0010*/  S2UR UR8, SR_CTAID.X ;  /* 0x00000000000879c3 */ /* 0x000e300000002500 */
[----:B------:R-:W1:Y:S01]  /*0020*/  LDC.64 R4, c[0x0][0x390] ;  /* 0x0000e400ff047b82 */ /* 0x000e620000000a00 */
[----:B0-----:R-:W-:-:S02]  /*0030*/  IMAD R0, RZ, RZ, -UR8 ;  /* 0x80000008ff007e24 */ /* 0x001fc4000f8e02ff */
[C---:B-1----:R-:W-:Y:S02]  /*0040*/  IMAD R3, R5.reuse, UR8, R5 ;  /* 0x0000000805037c24 */ /* 0x042fe4000f8e0205 */
[----:B------:R-:W-:-:S03]  /*0050*/  IMAD R0, R5, R0, R4 ;  /* 0x0000000005007224 */ /* 0x000fc600078e0204 */
[----:B------:R-:W-:-:S04]  /*0060*/  ISETP.GT.AND P0, PT, R3, R4, PT ;  /* 0x000000040300720c */ /* 0x000fc80003f04270 */
[----:B------:R-:W-:-:S04]  /*0070*/  SEL R3, R0, R5, P0 ;  /* 0x0000000500037207 */ /* 0x000fc80000000000 */
[----:B------:R-:W-:-:S13]  /*0080*/  ISETP.GE.AND P0, PT, R3, 0x1, PT ;  /* 0x000000010300780c */ /* 0x000fda0003f06270 */
[----:B------:R-:W-:Y:S05]  /*0090*/  @!P0 EXIT ;  /* 0x000000000000894d */ /* 0x000fea0003800000 */
[----:B------:R-:W0:Y:S01]  /*00a0*/  S2R R0, SR_TID.X ;  /* 0x0000000000007919 */ /* 0x000e220000002100 */
[----:B------:R-:W1:Y:S01]  /*00b0*/  LDCU.64 UR10, c[0x0][0x358] ;  /* 0x00006b00ff0a77ac */ /* 0x000e620008000a00 */
[----:B------:R-:W-:Y:S01]  /*00c0*/  BSSY.RECONVERGENT B0, `(.L_x_335) ;  /* 0x0000052000007945 */ /* 0x000fe20003800200 */
[----:B0-----:R-:W-:-:S13]  /*00d0*/  ISETP.GE.U32.AND P0, PT, R0, R3, PT ;  /* 0x000000030000720c */ /* 0x001fda0003f06070 */
[----:B-1----:R-:W-:Y:S05]  /*00e0*/  @P0 BRA `(.L_x_336) ;  /* 0x00000004003c0947 */ /* 0x002fea0003800000 */
[----:B------:R-:W0:Y:S01]  /*00f0*/  LDC R9, c[0x0][0x360] ;  /* 0x0000d800ff097b82 */ /* 0x000e220000000800 */
[----:B------:R-:W-:Y:S01]  /*0100*/  BSSY.RECONVERGENT B1, `(.L_x_337) ;  /* 0x0000030000017945 */ /* 0x000fe20003800200 */
[----:B0-----:R-:W0:Y:S01]  /*0110*/  I2F.U32.RP R8, R9 ;  /* 0x0000000900087306 */ /* 0x001e220000209000 */
[----:B------:R-:W-:Y:S01]  /*0120*/  IMAD.IADD R2, R0, 0x1, R9 ;  /* 0x0000000100027824 */ /* 0x000fe200078e0209 */
[----:B------:R-:W-:-:S04]  /*0130*/  ISETP.NE.U32.AND P2, PT, R9, RZ, PT ;  /* 0x000000ff0900720c */ /* 0x000fc80003f45070 */
[----:B------:R-:W-:Y:S02]  /*0140*/  ISETP.GE.U32.AND P0, PT, R2, R3, PT ;  /* 0x000000030200720c */ /* 0x000fe40003f06070 */
[----:B------:R-:W-:Y:S01]  /*0150*/  VIMNMX.U32 R11, PT, PT, R3, R2, !PT ;  /* 0x00000002030b7248 */ /* 0x000fe20007fe0000 */
[----:B0-----:R-:W0:Y:S02]  /*0160*/  MUFU.RCP R8, R8 ;  /* 0x0000000800087308 */ /* 0x001e240000001000 */
[----:B0-----:R-:W-:-:S06]  /*0170*/  VIADD R6, R8, 0xffffffe ;  /* 0x0ffffffe08067836 */ /* 0x001fcc0000000000 */
[----:B------:R0:W1:Y:S02]  /*0180*/  F2I.FTZ.U32.TRUNC.NTZ R7, R6 ;  /* 0x0000000600077305 */ /* 0x000064000021f000 */
[----:B0-----:R-:W-:Y:S02]  /*0190*/  HFMA2 R6, -RZ, RZ, 0, 0 ;  /* 0x00000000ff067431 */ /* 0x001fe400000001ff */
[----:B-1----:R-:W-:-:S04]  /*01a0*/  IMAD.MOV R4, RZ, RZ, -R7 ;  /* 0x000000ffff047224 */ /* 0x002fc800078e0a07 */
[----:B------:R-:W-:Y:S01]  /*01b0*/  IMAD R13, R4, R9, RZ ;  /* 0x00000009040d7224 */ /* 0x000fe200078e02ff */
[----:B------:R-:W-:-:S03]  /*01c0*/  SEL R4, RZ, 0x1, P0 ;  /* 0x00000001ff047807 */ /* 0x000fc60000000000 */
[----:B------:R-:W-:Y:S01]  /*01d0*/  IMAD.HI.U32 R7, R7, R13, R6 ;  /* 0x0000000d07077227 */ /* 0x000fe200078e0006 */
[----:B------:R-:W-:-:S05]  /*01e0*/  IADD3 R2, PT, PT, R11, -R2, -R4 ;  /* 0x800000020b027210 */ /* 0x000fca0007ffe804 */
[----:B------:R-:W-:-:S04]  /*01f0*/  IMAD.HI.U32 R7, R7, R2, RZ ;  /* 0x0000000207077227 */ /* 0x000fc800078e00ff */
[----:B------:R-:W-:-:S04]  /*0200*/  IMAD.MOV R6, RZ, RZ, -R7 ;  /* 0x000000ffff067224 */ /* 0x000fc800078e0a07 */
[----:B------:R-:W-:-:S05]  /*0210*/  IMAD R2, R9, R6, R2 ;  /* 0x0000000609027224 */ /* 0x000fca00078e0202 */
[----:B------:R-:W-:-:S13]  /*0220*/  ISETP.GE.U32.AND P0, PT, R2, R9, PT ;  /* 0x000000090200720c */ /* 0x000fda0003f06070 */
[----:B------:R-:W-:Y:S02]  /*0230*/  @P0 IMAD.IADD R2, R2, 0x1, -R9 ;  /* 0x0000000102020824 */ /* 0x000fe400078e0a09 */
[----:B------:R-:W-:-:S03]  /*0240*/  @P0 VIADD R7, R7, 0x1 ;  /* 0x0000000107070836 */ /* 0x000fc60000000000 */
[----:B------:R-:W-:-:S13]  /*0250*/  ISETP.GE.U32.AND P1, PT, R2, R9, PT ;  /* 0x000000090200720c */ /* 0x000fda0003f26070 */
[----:B------:R-:W-:Y:S01]  /*0260*/  @P1 VIADD R7, R7, 0x1 ;  /* 0x0000000107071836 */ /* 0x000fe20000000000 */
[----:B------:R-:W-:-:S04]  /*0270*/  @!P2 LOP3.LUT R7, RZ, R9, RZ, 0x33, !PT ;  /* 0x00000009ff07a212 */ /* 0x000fc800078e33ff */
[----:B------:R-:W-:-:S04]  /*0280*/  IADD3 R4, PT, PT, R4, R7, RZ ;  /* 0x0000000704047210 */ /* 0x000fc80007ffe0ff */
[C---:B------:R-:W-:Y:S02]  /*0290*/  LOP3.LUT R2, R4.reuse, 0x3, RZ, 0xc0, !PT ;  /* 0x0000000304027812 */ /* 0x040fe400078ec0ff */
[----:B------:R-:W-:Y:S02]  /*02a0*/  ISETP.GE.U32.AND P1, PT, R4, 0x3, PT ;  /* 0x000000030400780c */ /* 0x000fe40003f26070 */
[----:B------:R-:W-:Y:S01]  /*02b0*/  ISETP.NE.AND P0, PT, R2, 0x3, PT ;  /* 0x000000030200780c */ /* 0x000fe20003f05270 */
[----:B------:R-:W-:-:S12]  /*02c0*/  IMAD.MOV.U32 R2, RZ, RZ, R0 ;  /* 0x000000ffff027224 */ /* 0x000fd800078e0000 */
[----:B------:R-:W-:Y:S05]  /*02d0*/  @!P0 BRA `(.L_x_338) ;  /* 0x0000000000488947 */ /* 0x000fea0003800000 */
[----:B------:R-:W0:Y:S01]  /*02e0*/  S2UR UR5, SR_CgaCtaId ;  /* 0x00000000000579c3 */ /* 0x000e220000008800 */
[----:B------:R-:W-:Y:S01]  /*02f0*/  VIADD R2, R4, 0x1 ;  /* 0x0000000104027836 */ /* 0x000fe20000000000 */
[----:B------:R-:W-:Y:S01]  /*0300*/  UMOV UR4, 0x400 ;  /* 0x0000040000047882 */ /* 0x000fe20000000000 */
[----:B------:R-:W-:-:S03]  /*0310*/  IMAD R8, R5, UR8, R0 ;  /* 0x0000000805087c24 */ /* 0x000fc6000f8e0200 */
[----:B------:R-:W-:Y:S02]  /*0320*/  LOP3.LUT R4, R2, 0x3, RZ, 0xc0, !PT ;  /* 0x0000000302047812 */ /* 0x000fe400078ec0ff */
[----:B------:R-:W1:Y:S03]  /*0330*/  LDC.64 R10, c[0x0][0x380] ;  /* 0x0000e000ff0a7b82 */ /* 0x000e660000000a00 */
[----:B------:R-:W-:Y:S02]  /*0340*/  IMAD R2, R4, R9, R0 ;  /* 0x0000000904027224 */ /* 0x000fe400078e0200 */
[----:B------:R-:W-:Y:S01]  /*0350*/  IMAD.MOV R12, RZ, RZ, -R4 ;  /* 0x000000ffff0c7224 */ /* 0x000fe200078e0a04 */
[----:B0-----:R-:W-:-:S06]  /*0360*/  ULEA UR4, UR5, UR4, 0x18 ;  /* 0x0000000405047291 */ /* 0x001fcc000f8ec0ff */
[----:B------:R-:W-:-:S07]  /*0370*/  LEA R4, R0, UR4, 0x2 ;  /* 0x0000000400047c11 */ /* 0x000fce000f8e10ff */
.L_x_339:
[----:B-1----:R-:W-:-:S06]  /*0380*/  IMAD.WIDE R6, R8, 0x4, R10 ;  /* 0x0000000408067825 */ /* 0x002fcc00078e020a */
[----:B------:R-:W2:Y:S01]  /*0390*/  LDG.E R7, desc[UR10][R6.64] ;  /* 0x0000000a06077981 */ /* 0x000ea2000c1e1900 */
[----:B------:R-:W-:Y:S01]  /*03a0*/  VIADD R12, R12, 0x1 ;  /* 0x000000010c0c7836 */ /* 0x000fe20000000000 */
[----:B------:R-:W-:-:S04]  /*03b0*/  IADD3 R8, PT, PT, R9, R8, RZ ;  /* 0x0000000809087210 */ /* 0x000fc80007ffe0ff */
[----:B------:R-:W-:Y:S01]  /*03c0*/  ISETP.NE.AND P0, PT, R12, RZ, PT ;  /* 0x000000ff0c00720c */ /* 0x000fe20003f05270 */
[----:B--2---:R0:W-:Y:S02]  /*03d0*/  STS [R4], R7 ;  /* 0x0000000704007388 */ /* 0x0041e40000000800 */
[----:B0-----:R-:W-:-:S10]  /*03e0*/  IMAD R4, R9, 0x4, R4 ;  /* 0x0000000409047824 */ /* 0x001fd400078e0204 */
[----:B------:R-:W-:Y:S05]  /*03f0*/  @P0 BRA `(.L_x_339) ;  /* 0xfffffffc00e00947 */ /* 0x000fea000383ffff */
.L_x_338:
[----:B------:R-:W-:Y:S05]  /*0400*/  BSYNC.RECONVERGENT B1 ;  /* 0x0000000000017941 */ /* 0x000fea0003800200 */
.L_x_337:
[----:B------:R-:W-:Y:S05]  /*0410*/  @!P1 BRA `(.L_x_336) ;  /* 0x0000000000709947 */ /* 0x000fea0003800000 */
[----:B------:R-:W0:Y:S01]  /*0420*/  S2R R11, SR_CgaCtaId ;  /* 0x00000000000b7919 */ /* 0x000e220000008800 */
[----:B------:R-:W1:Y:S01]  /*0430*/  LDC.64 R6, c[0x0][0x380] ;  /* 0x0000e000ff067b82 */ /* 0x000e620000000a00 */
[----:B------:R-:W-:Y:S01]  /*0440*/  MOV R4, 0x400 ;  /* 0x0000040000047802 */ /* 0x000fe20000000f00 */
[----:B------:R-:W-:-:S03]  /*0450*/  IMAD.SHL.U32 R17, R9, 0x4, RZ ;  /* 0x0000000409117824 */ /* 0x000fc600078e00ff */
[----:B0-----:R-:W-:-:S07]  /*0460*/  LEA R21, R11, R4, 0x18 ;  /* 0x000000040b157211 */ /* 0x001fce00078ec0ff */
.L_x_340:
[----:B------:R-:W-:-:S04]  /*0470*/  IMAD R9, R5, UR8, R2 ;  /* 0x0000000805097c24 */ /* 0x000fc8000f8e0202 */
[----:B01----:R-:W-:-:S03]  /*0480*/  IMAD.WIDE R8, R9, 0x4, R6 ;  /* 0x0000000409087825 */ /* 0x003fc600078e0206 */
[----:B------:R-:W-:-:S03]  /*0490*/  IADD3 R10, P0, PT, R17, R8, RZ ;  /* 0x00000008110a7210 */ /* 0x000fc60007f1e0ff */
[----:B------:R-:W2:Y:S02]  /*04a0*/  LDG.E R8, desc[UR10][R8.64] ;  /* 0x0000000a08087981 */ /* 0x000ea4000c1e1900 */
[----:B------:R-:W-:Y:S01]  /*04b0*/  IMAD.X R11, RZ, RZ, R9, P0 ;  /* 0x000000ffff0b7224 */ /* 0x000fe200000e0609 */
[----:B------:R-:W-:-:S04]  /*04c0*/  IADD3 R12, P0, PT, R17, R10, RZ ;  /* 0x0000000a110c7210 */ /* 0x000fc80007f1e0ff */
[----:B------:R-:W-:Y:S01]  /*04d0*/  IADD3.X R13, PT, PT, RZ, R11, RZ, P0, !PT ;  /* 0x0000000bff0d7210 */ /* 0x000fe200007fe4ff */
[----:B------:R-:W3:Y:S01]  /*04e0*/  LDG.E R10, desc[UR10][R10.64] ;  /* 0x0000000a0a0a7981 */ /* 0x000ee2000c1e1900 */
[----:B------:R-:W-:-:S03]  /*04f0*/  IADD3 R14, P0, PT, R17, R12, RZ ;  /* 0x0000000c110e7210 */ /* 0x000fc60007f1e0ff */
[----:B------:R-:W4:Y:S02]  /*0500*/  LDG.E R12, desc[UR10][R12.64] ;  /* 0x0000000a0c0c7981 */ /* 0x000f24000c1e1900 */
[----:B------:R-:W-:-:S05]  /*0510*/  IMAD.X R15, RZ, RZ, R13, P0 ;  /* 0x000000ffff0f7224 */ /* 0x000fca00000e060d */
[----:B------:R-:W5:Y:S01]  /*0520*/  LDG.E R14, desc[UR10][R14.64] ;  /* 0x0000000a0e0e7981 */ /* 0x000f62000c1e1900 */
[----:B------:R-:W-:-:S04]  /*0530*/  IMAD R4, R2, 0x4, R21 ;  /* 0x0000000402047824 */ /* 0x000fc800078e0215 */
[----:B------:R-:W-:-:S05]  /*0540*/  IMAD.IADD R16, R17, 0x1, R4 ;  /* 0x0000000111107824 */ /* 0x000fca00078e0204 */
[----:B------:R-:W-:-:S05]  /*0550*/  IADD3 R18, PT, PT, R17, R16, RZ ;  /* 0x0000001011127210 */ /* 0x000fca0007ffe0ff */
[C---:B------:R-:W-:Y:S02]  /*0560*/  IMAD.IADD R19, R17.reuse, 0x1, R18 ;  /* 0x0000000111137824 */ /* 0x040fe400078e0212 */
[----:B------:R-:W-:-:S05]  /*0570*/  IMAD.IADD R2, R17, 0x1, R2 ;  /* 0x0000000111027824 */ /* 0x000fca00078e0202 */
[----:B------:R-:W-:Y:S01]  /*0580*/  ISETP.GE.AND P0, PT, R2, R3, PT ;  /* 0x000000030200720c */ /* 0x000fe20003f06270 */
[----:B--2---:R0:W-:Y:S04]  /*0590*/  STS [R4], R8 ;  /* 0x0000000804007388 */ /* 0x0041e80000000800 */
[----:B---3--:R0:W-:Y:S04]  /*05a0*/  STS [R16], R10 ;  /* 0x0000000a10007388 */ /* 0x0081e80000000800 */
[----:B----4-:R0:W-:Y:S04]  /*05b0*/  STS [R18], R12 ;  /* 0x0000000c12007388 */ /* 0x0101e80000000800 */
[----:B-----5:R0:W-:Y:S01]  /*05c0*/  STS [R19], R14 ;  /* 0x0000000e13007388 */ /* 0x0201e20000000800 */
[----:B------:R-:W-:Y:S05]  /*05d0*/  @!P0 BRA `(.L_x_340) ;  /* 0xfffffffc00a48947 */ /* 0x000fea000383ffff */
.L_x_336:
[----:B------:R-:W-:Y:S05]  /*05e0*/  BSYNC.RECONVERGENT B0 ;  /* 0x0000000000007941 */ /* 0x000fea0003800200 */
.L_x_335:
[----:B------:R-:W-:Y:S01]  /*05f0*/  BAR.SYNC.DEFER_BLOCKING 0x0 ;  /* 0x0000000000007b1d */ /* 0x000fe20000010000 */
[----:B------:R-:W-:-:S04]  /*0600*/  ISETP.NE.AND P0, PT, R3, 0x1, PT ;  /* 0x000000010300780c */ /* 0x000fc80003f05270 */
[----:B------:R-:W-:Y:S01]  /*0610*/  ISETP.NE.OR P0, PT, R0, RZ, !P0 ;  /* 0x000000ff0000720c */ /* 0x000fe20004705670 */
[----:B------:R-:W-:-:S12]  /*0620*/  BSSY.RECONVERGENT B0, `(.L_x_341) ;  /* 0x0000018000007945 */ /* 0x000fd80003800200 */
[----:B------:R-:W-:Y:S05]  /*0630*/  @P0 BRA `(.L_x_342) ;  /* 0x0000000000580947 */ /* 0x000fea0003800000 */
[----:B------:R-:W1:Y:S01]  /*0640*/  S2UR UR5, SR_CgaCtaId ;  /* 0x00000000000579c3 */ /* 0x000e620000008800 */
[----:B------:R-:W-:Y:S02]  /*0650*/  UMOV UR4, 0x400 ;  /* 0x0000040000047882 */ /* 0x000fe40000000000 */
[----:B-1----:R-:W-:-:S03]  /*0660*/  ULEA UR7, UR5, UR4, 0x18 ;  /* 0x0000000405077291 */ /* 0x002fc6000f8ec0ff */
[----:B------:R-:W-:-:S09]  /*0670*/  UMOV UR5, 0x1 ;  /* 0x0000000100057882 */ /* 0x000fd20000000000 */
.L_x_345:
[----:B------:R-:W-:-:S09]  /*0680*/  ULEA UR4, UR5, UR7, 0x2 ;  /* 0x0000000705047291 */ /* 0x000fd2000f8e10ff */
[----:B-1----:R-:W1:Y:S01]  /*0690*/  LDS R2, [UR4] ;  /* 0x00000004ff027984 */ /* 0x002e620008000800 */
[----:B------:R-:W-:Y:S01]  /*06a0*/  UMOV UR4, UR5 ;  /* 0x0000000500047c82 */ /* 0x000fe20008000000 */
[----:B------:R-:W-:-:S06]  /*06b0*/  UIADD3 UR5, UPT, UPT, UR5, 0x1, URZ ;  /* 0x0000000105057890 */ /* 0x000fcc000fffe0ff */
[----:B------:R-:W-:-:S13]  /*06c0*/  ISETP.NE.AND P1, PT, R3, UR5, PT ;  /* 0x0000000503007c0c */ /* 0x000fda000bf25270 */
.L_x_344:
[----:B------:R-:W-:-:S09]  /*06d0*/  ULEA UR6, UR4, UR7, 0x2 ;  /* 0x0000000704067291 */ /* 0x000fd2000f8e10ff */
[----:B------:R-:W1:Y:S02]  /*06e0*/  LDS R5, [UR6+-0x4] ;  /* 0xfffffc06ff057984 */ /* 0x000e640008000800 */
[----:B-1----:R-:W-:-:S13]  /*06f0*/  ISETP.GT.AND P0, PT, R5, R2, PT ;  /* 0x000000020500720c */ /* 0x002fda0003f04270 */
[----:B------:R-:W-:Y:S05]  /*0700*/  @!P0 BRA `(.L_x_343) ;  /* 0x0000000000188947 */ /* 0x000fea0003800000 */
[----:B------:R-:W-:Y:S01]  /*0710*/  UISETP.GT.AND UP0, UPT, UR4, 0x1, UPT ;  /* 0x000000010400788c */ /* 0x000fe2000bf04270 */
[----:B------:R2:W-:Y:S01]  /*0720*/  STS [UR6], R5 ;  /* 0x00000005ff007988 */ /* 0x0005e20008000806 */
[----:B------:R-:W-:-:S07]  /*0730*/  UIADD3 UR6, UPT, UPT, UR4, -0x1, URZ ;  /* 0xffffffff04067890 */ /* 0x000fce000fffe0ff */
[----:B------:R-:W-:Y:S01]  /*0740*/  UMOV UR4, UR6 ;  /* 0x0000000600047c82 */ /* 0x000fe20008000000 */
[----:B--2---:R-:W-:Y:S05]  /*0750*/  BRA.U UP0, `(.L_x_344) ;  /* 0xfffffffd00dc7547 */ /* 0x004fea000b83ffff */
[----:B------:R-:W-:-:S05]  /*0760*/  UMOV UR4, URZ ;  /* 0x000000ff00047c82 */ /* 0x000fca0008000000 */
.L_x_343:
[----:B------:R-:W-:-:S09]  /*0770*/  ULEA UR4, UR4, UR7, 0x2 ;  /* 0x0000000704047291 */ /* 0x000fd2000f8e10ff */
[----:B------:R1:W-:Y:S01]  /*0780*/  STS [UR4], R2 ;  /* 0x00000002ff007988 */ /* 0x0003e20008000804 */
[----:B------:R-:W-:Y:S05]  /*0790*/  @P1 BRA `(.L_x_345) ;  /* 0xfffffffc00b81947 */ /* 0x000fea000383ffff */
.L_x_342:
[----:B------:R-:W-:Y:S05]  /*07a0*/  BSYNC.RECONVERGENT B0 ;  /* 0x0000000000007941 */ /* 0x000fea0003800200 */
.L_x_341:
[----:B------:R-:W-:Y:S01]  /*07b0*/  BAR.SYNC.DEFER_BLOCKING 0x0 ;  /* 0x0000000000007b1d */ /* 0x000fe20000010000 */
[----:B------:R-:W-:-:S13]  /*07c0*/  ISETP.GE.U32.AND P0, PT, R0, R3, PT ;  /* 0x000000030000720c */ /* 0x000fda0003f06070 */
[----:B------:R-:W-:Y:S05]  /*07d0*/  @P0 EXIT ;  /* 0x000000000000094d */ /* 0x000fea0003800000 */
[----:B------:R-:W0:Y:S01]  /*07e0*/  LDCU UR4, c[0x0][0x360] ;  /* 0x00006c00ff0477ac */ /* 0x000e220008000800 */
[----:B------:R-:W-:Y:S01]  /*07f0*/  BSSY.RECONVERGENT B0, `(.L_x_346) ;  /* 0x0000031000007945 */ /* 0x000fe20003800200 */
[----:B0-----:R-:W0:Y:S01]  /*0800*/  I2F.U32.RP R8, UR4 ;  /* 0x0000000400087d06 */ /* 0x001e220008209000 */
[----:B-1----:R-:W-:Y:S01]  /*0810*/  VIADD R2, R0, UR4 ;  /* 0x0000000400027c36 */ /* 0x002fe20008000000 */
[----:B------:R-:W-:-:S04]  /*0820*/  ISETP.NE.U32.AND P2, PT, RZ, UR4, PT ;  /* 0x00000004ff007c0c */ /* 0x000fc8000bf45070 */
[----:B------:R-:W-:Y:S02]  /*0830*/  ISETP.GE.AND P0, PT, R2, R3, PT ;  /* 0x000000030200720c */ /* 0x000fe40003f06270 */
[----:B------:R-:W-:Y:S02]  /*0840*/  VIMNMX R7, PT, PT, R3, R2, !PT ;  /* 0x0000000203077248 */ /* 0x000fe40007fe0100 */
[----:B------:R-:W-:-:S04]  /*0850*/  SEL R6, RZ, 0x1, P0 ;  /* 0x00000001ff067807 */ /* 0x000fc80000000000 */
[----:B------:R-:W-:Y:S01]  /*0860*/  IADD3 R7, PT, PT, R7, -R2, -R6 ;  /* 0x8000000207077210 */ /* 0x000fe20007ffe806 */
[----:B0-----:R-:W0:Y:S02]  /*0870*/  MUFU.RCP R8, R8 ;  /* 0x0000000800087308 */ /* 0x001e240000001000 */
[----:B0-----:R-:W-:-:S06]  /*0880*/  VIADD R4, R8, 0xffffffe ;  /* 0x0ffffffe08047836 */ /* 0x001fcc0000000000 */
[----:B------:R0:W1:Y:S02]  /*0890*/  F2I.FTZ.U32.TRUNC.NTZ R5, R4 ;  /* 0x0000000400057305 */ /* 0x000064000021f000 */
[----:B0-----:R-:W-:Y:S01]  /*08a0*/  IMAD.MOV.U32 R4, RZ, RZ, RZ ;  /* 0x000000ffff047224 */ /* 0x001fe200078e00ff */
[----:B-1----:R-:W-:-:S05]  /*08b0*/  IADD3 R9, PT, PT, RZ, -R5, RZ ;  /* 0x80000005ff097210 */ /* 0x002fca0007ffe0ff */
[----:B------:R-:W-:-:S04]  /*08c0*/  IMAD R9, R9, UR4, RZ ;  /* 0x0000000409097c24 */ /* 0x000fc8000f8e02ff */
[----:B------:R-:W-:-:S06]  /*08d0*/  IMAD.HI.U32 R8, R5, R9, R4 ;  /* 0x0000000905087227 */ /* 0x000fcc00078e0004 */
[----:B------:R-:W-:-:S04]  /*08e0*/  IMAD.HI.U32 R5, R8, R7, RZ ;  /* 0x0000000708057227 */ /* 0x000fc800078e00ff */
[----:B------:R-:W-:-:S04]  /*08f0*/  IMAD.MOV R2, RZ, RZ, -R5 ;  /* 0x000000ffff027224 */ /* 0x000fc800078e0a05 */
[----:B------:R-:W-:-:S05]  /*0900*/  IMAD R7, R2, UR4, R7 ;  /* 0x0000000402077c24 */ /* 0x000fca000f8e0207 */
[----:B------:R-:W-:-:S13]  /*0910*/  ISETP.GE.U32.AND P0, PT, R7, UR4, PT ;  /* 0x0000000407007c0c */ /* 0x000fda000bf06070 */
[----:B------:R-:W-:Y:S01]  /*0920*/  @P0 IADD3 R7, PT, PT, R7, -UR4, RZ ;  /* 0x8000000407070c10 */ /* 0x000fe2000fffe0ff */
[----:B------:R-:W-:-:S03]  /*0930*/  @P0 VIADD R5, R5, 0x1 ;  /* 0x0000000105050836 */ /* 0x000fc60000000000 */
[----:B------:R-:W-:-:S13]  /*0940*/  ISETP.GE.U32.AND P1, PT, R7, UR4, PT ;  /* 0x0000000407007c0c */ /* 0x000fda000bf26070 */
[----:B------:R-:W-:Y:S01]  /*0950*/  @P1 VIADD R5, R5, 0x1 ;  /* 0x0000000105051836 */ /* 0x000fe20000000000 */
[----:B------:R-:W-:-:S05]  /*0960*/  @!P2 LOP3.LUT R5, RZ, UR4, RZ, 0x33, !PT ;  /* 0x00000004ff05ac12 */ /* 0x000fca000f8e33ff */
[----:B------:R-:W-:-:S05]  /*0970*/  IMAD.IADD R2, R6, 0x1, R5 ;  /* 0x0000000106027824 */ /* 0x000fca00078e0205 */
[C---:B------:R-:W-:Y:S02]  /*0980*/  LOP3.LUT R4, R2.reuse, 0x3, RZ, 0xc0, !PT ;  /* 0x0000000302047812 */ /* 0x040fe400078ec0ff */
[----:B------:R-:W-:Y:S02]  /*0990*/  ISETP.GE.U32.AND P1, PT, R2, 0x3, PT ;  /* 0x000000030200780c */ /* 0x000fe40003f26070 */
[----:B------:R-:W-:-:S13]  /*09a0*/  ISETP.NE.AND P0, PT, R4, 0x3, PT ;  /* 0x000000030400780c */ /* 0x000fda0003f05270 */
[----:B------:R-:W-:Y:S05]  /*09b0*/  @!P0 BRA `(.L_x_347) ;  /* 0x0000000000508947 */ /* 0x000fea0003800000 */
[----:B------:R-:W0:Y:S01]  /*09c0*/  S2UR UR6, SR_CgaCtaId ;  /* 0x00000000000679c3 */ /* 0x000e220000008800 */
[----:B------:R-:W-:Y:S01]  /*09d0*/  UMOV UR5, 0x400 ;  /* 0x0000040000057882 */ /* 0x000fe20000000000 */
[----:B------:R-:W-:-:S04]  /*09e0*/  IADD3 R2, PT, PT, R2, 0x1, RZ ;  /* 0x0000000102027810 */ /* 0x000fc80007ffe0ff */
[----:B------:R-:W-:Y:S02]  /*09f0*/  LOP3.LUT R5, R2, 0x3, RZ, 0xc0, !PT ;  /* 0x0000000302057812 */ /* 0x000fe400078ec0ff */
[----:B------:R-:W1:Y:S03]  /*0a00*/  LDC R9, c[0x0][0x394] ;  /* 0x0000e500ff097b82 */ /* 0x000e660000000800 */
[----:B------:R-:W-:-:S05]  /*0a10*/  IMAD.MOV R8, RZ, RZ, -R5 ;  /* 0x000000ffff087224 */ /* 0x000fca00078e0a05 */
[----:B------:R-:W2:Y:S01]  /*0a20*/  LDC.64 R6, c[0x0][0x388] ;  /* 0x0000e200ff067b82 */ /* 0x000ea20000000a00 */
[----:B0-----:R-:W-:-:S06]  /*0a30*/  ULEA UR5, UR6, UR5, 0x18 ;  /* 0x0000000506057291 */ /* 0x001fcc000f8ec0ff */
[----:B------:R-:W-:Y:S01]  /*0a40*/  LEA R2, R0, UR5, 0x2 ;  /* 0x0000000500027c11 */ /* 0x000fe2000f8e10ff */
[--C-:B-1----:R-:W-:Y:S02]  /*0a50*/  IMAD R9, R9, UR8, R0.reuse ;  /* 0x0000000809097c24 */ /* 0x102fe4000f8e0200 */
[----:B------:R-:W-:-:S07]  /*0a60*/  IMAD R0, R5, UR4, R0 ;  /* 0x0000000405007c24 */ /* 0x000fce000f8e0200 */
.L_x_348:
[----:B0-----:R0:W1:Y:S01]  /*0a70*/  LDS R11, [R2] ;  /* 0x00000000020b7984 */ /* 0x0010620000000800 */
[C---:B--2---:R-:W-:Y:S01]  /*0a80*/  IMAD.WIDE R4, R9.reuse, 0x4, R6 ;  /* 0x0000000409047825 */ /* 0x044fe200078e0206 */
[----:B------:R-:W0:Y:S01]  /*0a90*/  LDC R13, c[0x0][0x360] ;  /* 0x0000d800ff0d7b82 */ /* 0x000e220000000800 */
[----:B------:R-:W-:Y:S02]  /*0aa0*/  IADD3 R9, PT, PT, R9, UR4, RZ ;  /* 0x0000000409097c10 */ /* 0x000fe4000fffe0ff */
[----:B------:R-:W-:-:S05]  /*0ab0*/  VIADD R8, R8, 0x1 ;  /* 0x0000000108087836 */ /* 0x000fca0000000000 */
[----:B------:R-:W-:Y:S01]  /*0ac0*/  ISETP.NE.AND P0, PT, R8, RZ, PT ;  /* 0x000000ff0800720c */ /* 0x000fe20003f05270 */
[----:B0-----:R-:W-:Y:S01]  /*0ad0*/  IMAD R2, R13, 0x4, R2 ;  /* 0x000000040d027824 */ /* 0x001fe200078e0202 */
[----:B-1----:R0:W-:Y:S11]  /*0ae0*/  STG.E desc[UR10][R4.64], R11 ;  /* 0x0000000b04007986 */ /* 0x0021f6000c10190a */
[----:B------:R-:W-:Y:S05]  /*0af0*/  @P0 BRA `(.L_x_348) ;  /* 0xfffffffc00dc0947 */ /* 0x000fea000383ffff */
.L_x_347:
[----:B------:R-:W-:Y:S05]  /*0b00*/  BSYNC.RECONVERGENT B0 ;  /* 0x0000000000007941 */ /* 0x000fea0003800200 */
.L_x_346:
[----:B------:R-:W-:Y:S05]  /*0b10*/  @!P1 EXIT ;  /* 0x000000000000994d */ /* 0x000fea0003800000 */
[----:B------:R-:W1:Y:S01]  /*0b20*/  S2UR UR6, SR_CgaCtaId ;  /* 0x00000000000679c3 */ /* 0x000e620000008800 */
[----:B------:R-:W-:Y:S01]  /*0b30*/  UMOV UR5, 0x400 ;  /* 0x0000040000057882 */ /* 0x000fe20000000000 */
[----:B------:R-:W-:-:S06]  /*0b40*/  USHF.L.U32 UR4, UR4, 0x2, URZ ;  /* 0x0000000204047899 */ /* 0x000fcc00080006ff */
[----:B------:R-:W2:Y:S08]  /*0b50*/  LDC R23, c[0x0][0x394] ;  /* 0x0000e500ff177b82 */ /* 0x000eb00000000800 */
[----:B0-----:R-:W0:Y:S01]  /*0b60*/  LDC.64 R4, c[0x0][0x388] ;  /* 0x0000e200ff047b82 */ /* 0x001e220000000a00 */
[----:B-1----:R-:W-:-:S12]  /*0b70*/  ULEA UR5, UR6, UR5, 0x18 ;  /* 0x0000000506057291 */ /* 0x002fd8000f8ec0ff */
.L_x_349:
[C---:B------:R-:W-:Y:S01]  /*0b80*/  LEA R2, R0.reuse, UR5, 0x2 ;  /* 0x0000000500027c11 */ /* 0x040fe2000f8e10ff */
[----:B-12---:R-:W-:Y:S02]  /*0b90*/  IMAD R7, R23, UR8, R0 ;  /* 0x0000000817077c24 */ /* 0x006fe4000f8e0200 */
[----:B------:R-:W-:Y:S02]  /*0ba0*/  VIADD R0, R0, UR4 ;  /* 0x0000000400007c36 */ /* 0x000fe40008000000 */
[----:B------:R-:W-:Y:S01]  /*0bb0*/  VIADD R14, R2, UR4 ;  /* 0x00000004020e7c36 */ /* 0x000fe20008000000 */
[----:B------:R-:W1:Y:S01]  /*0bc0*/  LDS R15, [R2] ;  /* 0x00000000020f7984 */ /* 0x000e620000000800 */
[----:B0-----:R-:W-:-:S03]  /*0bd0*/  IMAD.WIDE R6, R7, 0x4, R4 ;  /* 0x0000000407067825 */ /* 0x001fc600078e0204 */
[----:B------:R-:W0:Y:S01]  /*0be0*/  LDS R17, [R2+UR4] ;  /* 0x0000000402117984 */ /* 0x000e220008000800 */
[----:B------:R-:W-:Y:S01]  /*0bf0*/  VIADD R16, R14, UR4 ;  /* 0x000000040e107c36 */ /* 0x000fe20008000000 */
[----:B------:R-:W-:Y:S02]  /*0c00*/  IADD3 R8, P0, PT, R6, UR4, RZ ;  /* 0x0000000406087c10 */ /* 0x000fe4000ff1e0ff */
[----:B------:R-:W2:Y:S03]  /*0c10*/  LDS R19, [R14+UR4] ;  /* 0x000000040e137984 */ /* 0x000ea60008000800 */
[----:B------:R-:W-:Y:S01]  /*0c20*/  IMAD.X R9, RZ, RZ, R7, P0 ;  /* 0x000000ffff097224 */ /* 0x000fe200000e0607 */
[----:B------:R-:W3:Y:S01]  /*0c30*/  LDS R21, [R16+UR4] ;  /* 0x0000000410157984 */ /* 0x000ee20008000800 */
[----:B------:R-:W-:-:S04]  /*0c40*/  IADD3 R10, P0, PT, R8, UR4, RZ ;  /* 0x00000004080a7c10 */ /* 0x000fc8000ff1e0ff */
[----:B------:R-:W-:Y:S02]  /*0c50*/  IADD3.X R11, PT, PT, RZ, R9, RZ, P0, !PT ;  /* 0x00000009ff0b7210 */ /* 0x000fe400007fe4ff */
[----:B------:R-:W-:-:S05]  /*0c60*/  IADD3 R12, P0, PT, R10, UR4, RZ ;  /* 0x000000040a0c7c10 */ /* 0x000fca000ff1e0ff */
[----:B------:R-:W-:Y:S01]  /*0c70*/  IMAD.X R13, RZ, RZ, R11, P0 ;  /* 0x000000ffff0d7224 */ /* 0x000fe200000e060b */
[----:B------:R-:W-:Y:S01]  /*0c80*/  ISETP.GE.AND P0, PT, R0, R3, PT ;  /* 0x000000030000720c */ /* 0x000fe20003f06270 */
[----:B-1----:R1:W-:Y:S04]  /*0c90*/  STG.E desc[UR10][R6.64], R15 ;  /* 0x0000000f06007986 */ /* 0x0023e8000c10190a */
[----:B0-----:R1:W-:Y:S04]  /*0ca0*/  STG.E desc[UR10][R8.64], R17 ;  /* 0x0000001108007986 */ /* 0x0013e8000c10190a */
[----:B--2---:R1:W-:Y:S04]  /*0cb0*/  STG.E desc[UR10][R10.64], R19 ;  /* 0x000000130a007986 */ /* 0x0043e8000c10190a */
[----:B---3--:R1:W-:Y:S01]  /*0cc0*/  STG.E desc[UR10][R12.64], R21 ;  /* 0x000000150c007986 */ /* 0x0083e2000c10190a */
[----:B------:R-:W-:Y:S05]  /*0cd0*/  @!P0 BRA `(.L_x_349) ;  /* 0xfffffffc00a88947 */ /* 0x000fea000383ffff */
[----:B------:R-:W-:Y:S05]  /*0ce0*/  EXIT ;  /* 0x000000000000794d */ /* 0x000fea0003800000 */
.L_x_350:
        /* <DEDUP_REMOVED lines=9> */
.L_x_363:


//--------------------- .nv.shared._ZN3cub18CUB_300001_SM_10006detail10radix_sort29DeviceRadixSortOnesweepKernelINS1_5radix10policy_hubIiNS0_8NullTypeEyE10Policy1000ELNS0_9SortOrderE0EiS6_yiiNS1_21identity_decomposer_tEEEvPT5_SC_PT3_PKSD_PT1_PKSH_PT2_PKSL_T4_iiT6_ --------------------------
	.section	.nv.shared._ZN3cub18CUB_300001_SM_10006detail10radix_sort29DeviceRadixSortOnesweepKernelINS1_5radix10policy_hubIiNS0_8NullTypeEyE10Policy1000ELNS0_9SortOrderE0EiS6_yiiNS1_21identity_decomposer_tEEEvPT5_SC_PT3_PKSD_PT1_PKSH_PT2_PKSL_T4_iiT6_,"aw",@nobits
	.sectionflags	@""
	.align	16
.nv.shared._ZN3cub18CUB_300001_SM_10006detail10radix_sort29DeviceRadixSortOnesweepKernelINS1_5radix10policy_hubIiNS0_8NullTypeEyE10Policy1000ELNS0_9SortOrderE0EiS6_yiiNS1_21identity_decomposer_tEEEvPT5_SC_PT3_PKSD_PT1_PKSH_PT2_PKSL_T4_iiT6_:
	.zero		32256


//--------------------- .nv.shared.reserved.0     --------------------------
	.section	.nv.shared.reserved.0,"aw",@nobits
	.weak		__nv_reservedSMEM_offset_0_alias
	.size		__nv_reservedSMEM_offset_0_alias, 0, 64
	.other		__nv_reservedSMEM_offset_0_alias,@"STO_CUDA_RESERVED_SHARED STV_DEFAULT"
__nv_reservedSMEM_offset_0_alias:
	.zero		0
	.zero		64


//--------------------- .nv.global                --------------------------
	.section	.nv.global,"aw",@nobits
.nv.global:
	.type		_ZN34_INTERNAL_ef7d86a9_4_k_cu_6664d13e6thrust24THRUST_300001_SM_1000_NS12placeholders2_8E,@object
	.size		_ZN34_INTERNAL_ef7d86a9_4_k_cu_6664d13e6thrust24THRUST_300001_SM_1000_NS12placeholders2_8E,(_ZN34_INTERNAL_ef7d86a9_4_k_cu_6664d13e4cuda3std3__436_GLOBAL__N__ef7d86a9_4_k_cu_6664d13e6ignoreE - _ZN34_INTERNAL_ef7d86a9_4_k_cu_6664d13e6thrust24THRUST_300001_SM_1000_NS12placeholders2_8E)
_ZN34_INTERNAL_ef7d86a9_4_k_cu_6664d13e6thrust24THRUST_300001_SM_1000_NS12placeholders2_8E:
	.zero		1
	.type		_ZN34_INTERNAL_ef7d86a9_4_k_cu_6664d13e4cuda3std3__436_GLOBAL__N__ef7d86a9_4_k_cu_6664d13e6ignoreE,@object
	.size		_ZN34_INTERNAL_ef7d86a9_4_k_cu_6664d13e4cuda3std3__436_GLOBAL__N__ef7d86a9_4_k_cu_6664d13e6ignoreE,(_ZN34_INTERNAL_ef7d86a9_4_k_cu_6664d13e4cuda3std6ranges3__45__cpo4dataE - _ZN34_INTERNAL_ef7d86a9_4_k_cu_6664d13e4cuda3std3__436_GLOBAL__N__ef7d86a9_4_k_cu_6664d13e6ignoreE)
_ZN34_INTERNAL_ef7d86a9_4_k_cu_6664d13e4cuda3std3__436_GLOBAL__N__ef7d86a9_4_k_cu_6664d13e6ignoreE:
	.zero		1
	.type		_ZN34_INTERNAL_ef7d86a9_4_k_cu_6664d13e4cuda3std6ranges3__45__cpo4dataE,@object
	.size		_ZN34_INTERNAL_ef7d86a9_4_k_cu_6664d13e4cuda3std6ranges3__45__cpo4dataE,(_ZN34_INTERNAL_ef7d86a9_4_k_cu_6664d13e6thrust24THRUST_300001_SM_1000_NS6system3cpp3parE - _ZN34_INTERNAL_ef7d86a9_4_k_cu_6664d13e4cuda3std6ranges3__45__cpo4dataE)
_ZN34_INTERNAL_ef7d86a9_4_k_cu_6664d13e4cuda3std6ranges3__45__cpo4dataE:
	.zero		1
	.type		_ZN34_INTERNAL_ef7d86a9_4_k_cu_6664d13e6thrust24THRUST_300001_SM_1000_NS6system3cpp3parE,@object
	.size		_ZN34_INTERNAL_ef7d86a9_4_k_cu_6664d13e6thrust24THRUST_300001_SM_1000_NS6system3cpp3parE,(_ZN34_INTERNAL_ef7d86a9_4_k_cu_6664d13e4cuda3std3__45__cpo5beginE - _ZN34_INTERNAL_ef7d86a9_4_k_cu_6664d13e6thrust24THRUST_300001_SM_1000_NS6system3cpp3parE)
_ZN34_INTERNAL_ef7d86a9_4_k_cu_6664d13e6thrust24THRUST_300001_SM_1000_NS6system3cpp3parE:
	.zero		1
	.type		_ZN34_INTERNAL_ef7d86a9_4_k_cu_6664d13e4cuda3std3__45__cpo5beginE,@object
	.size		_ZN34_INTERNAL_ef7d86a9_4_k_cu_6664d13e4cuda3std3__45__cpo5beginE,(_ZN34_INTERNAL_ef7d86a9_4_k_cu_6664d13e4cuda3std6ranges3__45__cpo5beginE - _ZN34_INTERNAL_ef7d86a9_4_k_cu_6664d13e4cuda3std3__45__cpo5beginE)
_ZN34_INTERNAL_ef7d86a9_4_k_cu_6664d13e4cuda3std3__45__cpo5beginE:
	.zero		1
	.type		_ZN34_INTERNAL_ef7d86a9_4_k_cu_6664d13e4cuda3std6ranges3__45__cpo5beginE,@object
	.size		_ZN34_INTERNAL_ef7d86a9_4_k_cu_6664d13e4cuda3std6ranges3__45__cpo5beginE,(_ZN34_INTERNAL_ef7d86a9_4_k_cu_6664d13e6thrust24THRUST_300001_SM_1000_NS6deviceE - _ZN34_INTERNAL_ef7d86a9_4_k_cu_6664d13e4cuda3std6ranges3__45__cpo5beginE)
_ZN34_INTERNAL_ef7d86a9_4_k_cu_6664d13e4cuda3std6ranges3__45__cpo5beginE:
	.zero		1
	.type		_ZN34_INTERNAL_ef7d86a9_4_k_cu_6664d13e6thrust24THRUST_300001_SM_1000_NS6deviceE,@object
	.size		_ZN34_INTERNAL_ef7d86a9_4_k_cu_6664d13e6thrust24THRUST_300001_SM_1000_NS6deviceE,(_ZN34_INTERNAL_ef7d86a9_4_k_cu_6664d13e4cuda3std3__47nulloptE - _ZN34_INTERNAL_ef7d86a9_4_k_cu_6664d13e6thrust24THRUST_300001_SM_1000_NS6deviceE)
_ZN34_INTERNAL_ef7d86a9_4_k_cu_6664d13e6thrust24THRUST_300001_SM_1000_NS6deviceE:
	.zero		1
	.type		_ZN34_INTERNAL_ef7d86a9_4_k_cu_6664d13e4cuda3std3__47nulloptE,@object
	.size		_ZN34_INTERNAL_ef7d86a9_4_k_cu_6664d13e4cuda3std3__47nulloptE,(_ZN34_INTERNAL_ef7d86a9_4_k_cu_6664d13e4cuda3std6ranges3__45__cpo8distanceE - _ZN34_INTERNAL_ef7d86a9_4_k_cu_6664d13e4cuda3std3__47nulloptE)
_ZN34_INTERNAL_ef7d86a9_4_k_cu_6664d13e4cuda3std3__47nulloptE:
	.zero		1
	.type		_ZN34_INTERNAL_ef7d86a9_4_k_cu_6664d13e4cuda3std6ranges3__45__cpo8distanceE,@object
	.size		_ZN34_INTERNAL_ef7d86a9_4_k_cu_6664d13e4cuda3std6ranges3__45__cpo8distanceE,(_ZN34_INTERNAL_ef7d86a9_4_k_cu_6664d13e6thrust24THRUST_300001_SM_1000_NS12placeholders2_4E - _ZN34_INTERNAL_ef7d86a9_4_k_cu_6664d13e4cuda3std6ranges3__45__cpo8distanceE)
_ZN34_INTERNAL_ef7d86a9_4_k_cu_6664d13e4cuda3std6ranges3__45__cpo8distanceE:
	.zero		1
	.type		_ZN34_INTERNAL_ef7d86a9_4_k_cu_6664d13e6thrust24THRUST_300001_SM_1000_NS12placeholders2_4E,@object
	.size		_ZN34_INTERNAL_ef7d86a9_4_k_cu_6664d13e6thrust24THRUST_300001_SM_1000_NS12placeholders2_4E,(_ZN34_INTERNAL_ef7d86a9_4_k_cu_6664d13e4cuda3std3__45__cpo6rbeginE - _ZN34_INTERNAL_ef7d86a9_4_k_cu_6664d13e6thrust24THRUST_300001_SM_1000_NS12placeholders2_4E)
_ZN34_INTERNAL_ef7d86a9_4_k_cu_6664d13e6thrust24THRUST_300001_SM_1000_NS12placeholders2_4E:
	.zero		1
	.type		_ZN34_INTERNAL_ef7d86a9_4_k_cu_6664d13e4cuda3std3__45__cpo6rbeginE,@object
	.size		_ZN34_INTERNAL_ef7d86a9_4_k_cu_6664d13e4cuda3std3__45__cpo6rbeginE,(_ZN34_INTERNAL_ef7d86a9_4_k_cu_6664d13e4cuda3std6ranges3__45__cpo7advanceE - _ZN34_INTERNAL_ef7d86a9_4_k_cu_6664d13e4cuda3std3__45__cpo6rbeginE)
_ZN34_INTERNAL_ef7d86a9_4_k_cu_6664d13e4cuda3std3__45__cpo6rbeginE:
	.zero		1
	.type		_ZN34_INTERNAL_ef7d86a9_4_k_cu_6664d13e4cuda3std6ranges3__45__cpo7advanceE,@object
	.size		_ZN34_INTERNAL_ef7d86a9_4_k_cu_6664d13e4cuda3std6ranges3__45__cpo7advanceE,(_ZN34_INTERNAL_ef7d86a9_4_k_cu_6664d13e6thrust24THRUST_300001_SM_1000_NS12placeholders3_10E - _ZN34_INTERNAL_ef7d86a9_4_k_cu_6664d13e4cuda3std6ranges3__45__cpo7advanceE)
_ZN34_INTERNAL_ef7d86a9_4_k_cu_6664d13e4cuda3std6ranges3__45__cpo7advanceE:
	.zero		1
	.type		_ZN34_INTERNAL_ef7d86a9_4_k_cu_6664d13e6thrust24THRUST_300001_SM_1000_NS12placeholders3_10E,@object
	.size		_ZN34_INTERNAL_ef7d86a9_4_k_cu_6664d13e6thrust24THRUST_300001_SM_1000_NS12placeholders3_10E,(_ZN34_INTERNAL_ef7d86a9_4_k_cu_6664d13e4cuda3std3__48in_placeE - _ZN34_INTERNAL_ef7d86a9_4_k_cu_6664d13e6thrust24THRUST_300001_SM_1000_NS12placeholders3_10E)
_ZN34_INTERNAL_ef7d86a9_4_k_cu_6664d13e6thrust24THRUST_300001_SM_1000_NS12placeholders3_10E:
	.zero		1
	.type		_ZN34_INTERNAL_ef7d86a9_4_k_cu_6664d13e4cuda3std3__48in_placeE,@object
	.size		_ZN34_INTERNAL_ef7d86a9_4_k_cu_6664d13e4cuda3std3__48in_placeE,(_ZN34_INTERNAL_ef7d86a9_4_k_cu_6664d13e4cuda3std6ranges3__45__cpo4sizeE - _ZN34_INTERNAL_ef7d86a9_4_k_cu_6664d13e4cuda3std3__48in_placeE)
_ZN34_INTERNAL_ef7d86a9_4_k_cu_6664d13e4cuda3std3__48in_placeE:
	.zero		1
	.type		_ZN34_INTERNAL_ef7d86a9_4_k_cu_6664d13e4cuda3std6ranges3__45__cpo4sizeE,@object
	.size		_ZN34_INTERNAL_ef7d86a9_4_k_cu_6664d13e4cuda3std6ranges3__45__cpo4sizeE,(_ZN34_INTERNAL_ef7d86a9_4_k_cu_6664d13e6thrust24THRUST_300001_SM_1000_NS12placeholders2_2E - _ZN34_INTERNAL_ef7d86a9_4_k_cu_6664d13e4cuda3std6ranges3__45__cpo4sizeE)
_ZN34_INTERNAL_ef7d86a9_4_k_cu_6664d13e4cuda3std6ranges3__45__cpo4sizeE:
	.zero		1
	.type		_ZN34_INTERNAL_ef7d86a9_4_k_cu_6664d13e6thrust24THRUST_300001_SM_1000_NS12placeholders2_2E,@object
	.size		_ZN34_INTERNAL_ef7d86a9_4_k_cu_6664d13e6thrust24THRUST_300001_SM_1000_NS12placeholders2_2E,(_ZN34_INTERNAL_ef7d86a9_4_k_cu_6664d13e4cuda3std3__45__cpo6cbeginE - _ZN34_INTERNAL_ef7d86a9_4_k_cu_6664d13e6thrust24THRUST_300001_SM_1000_NS12placeholders2_2E)
_ZN34_INTERNAL_ef7d86a9_4_k_cu_6664d13e6thrust24THRUST_300001_SM_1000_NS12placeholders2_2E:
	.zero		1
	.type		_ZN34_INTERNAL_ef7d86a9_4_k_cu_6664d13e4cuda3std3__45__cpo6cbeginE,@object
	.size		_ZN34_INTERNAL_ef7d86a9_4_k_cu_6664d13e4cuda3std3__45__cpo6cbeginE,(_ZN34_INTERNAL_ef7d86a9_4_k_cu_6664d13e4cuda3std6ranges3__45__cpo6cbeginE - _ZN34_INTERNAL_ef7d86a9_4_k_cu_6664d13e4cuda3std3__45__cpo6cbeginE)
_ZN34_INTERNAL_ef7d86a9_4_k_cu_6664d13e4cuda3std3__45__cpo6cbeginE:
	.zero		1
	.type		_ZN34_INTERNAL_ef7d86a9_4_k_cu_6664d13e4cuda3std6ranges3__45__cpo6cbeginE,@object
	.size		_ZN34_INTERNAL_ef7d86a9_4_k_cu_6664d13e4cuda3std6ranges3__45__cpo6cbeginE,(_ZN34_INTERNAL_ef7d86a9_4_k_cu_6664d13e6thrust24THRUST_300001_SM_1000_NS12placeholders2_6E - _ZN34_INTERNAL_ef7d86a9_4_k_cu_6664d13e4cuda3std6ranges3__45__cpo6cbeginE)
_ZN34_INTERNAL_ef7d86a9_4_k_cu_6664d13e4cuda3std6ranges3__45__cpo6cbeginE:
	.zero		1
	.type		_ZN34_INTERNAL_ef7d86a9_4_k_cu_6664d13e6thrust24THRUST_300001_SM_1000_NS12placeholders2_6E,@object
	.size		_ZN34_INTERNAL_ef7d86a9_4_k_cu_6664d13e6thrust24THRUST_300001_SM_1000_NS12placeholders2_6E,(_ZN34_INTERNAL_ef7d86a9_4_k_cu_6664d13e4cuda3std3__45__cpo7crbeginE - _ZN34_INTERNAL_ef7d86a9_4_k_cu_6664d13e6thrust24THRUST_300001_SM_1000_NS12placeholders2_6E)
_ZN34_INTERNAL_ef7d86a9_4_k_cu_6664d13e6thrust24THRUST_300001_SM_1000_NS12placeholders2_6E:
	.zero		1
	.type		_ZN34_INTERNAL_ef7d86a9_4_k_cu_6664d13e4cuda3std3__45__cpo7crbeginE,@object
	.size		_ZN34_INTERNAL_ef7d86a9_4_k_cu_6664d13e4cuda3std3__45__cpo7crbeginE,(_ZN34_INTERNAL_ef7d86a9_4_k_cu_6664d13e4cuda3std6ranges3__45__cpo4nextE - _ZN34_INTERNAL_ef7d86a9_4_k_cu_6664d13e4cuda3std3__45__cpo7crbeginE)
_ZN34_INTERNAL_ef7d86a9_4_k_cu_6664d13e4cuda3std3__45__cpo7crbeginE:
	.zero		1
	.type		_ZN34_INTERNAL_ef7d86a9_4_k_cu_6664d13e4cuda3std6ranges3__45__cpo4nextE,@object
	.size		_ZN34_INTERNAL_ef7d86a9_4_k_cu_6664d13e4cuda3std6ranges3__45__cpo4nextE,(_ZN34_INTERNAL_ef7d86a9_4_k_cu_6664d13e4cuda3std6ranges3__45__cpo4swapE - _ZN34_INTERNAL_ef7d86a9_4_k_cu_6664d13e4cuda3std6ranges3__45__cpo4nextE)
_ZN34_INTERNAL_ef7d86a9_4_k_cu_6664d13e4cuda3std6ranges3__45__cpo4nextE:
	.zero		1
	.type		_ZN34_INTERNAL_ef7d86a9_4_k_cu_6664d13e4cuda3std6ranges3__45__cpo4swapE,@object
	.size		_ZN34_INTERNAL_ef7d86a9_4_k_cu_6664d13e4cuda3std6ranges3__45__cpo4swapE,(_ZN34_INTERNAL_ef7d86a9_4_k_cu_6664d13e6thrust24THRUST_300001_SM_1000_NS8cuda_cub10par_nosyncE - _ZN34_INTERNAL_ef7d86a9_4_k_cu_6664d13e4cuda3std6ranges3__45__cpo4swapE)
_ZN34_INTERNAL_ef7d86a9_4_k_cu_6664d13e4cuda3std6ranges3__45__cpo4swapE:
	.zero		1
	.type		_ZN34_INTERNAL_ef7d86a9_4_k_cu_6664d13e6thrust24THRUST_300001_SM_1000_NS8cuda_cub10par_nosyncE,@object
	.size		_ZN34_INTERNAL_ef7d86a9_4_k_cu_6664d13e6thrust24THRUST_300001_SM_1000_NS8cuda_cub10par_nosyncE,(_ZN34_INTERNAL_ef7d86a9_4_k_cu_6664d13e6thrust24THRUST_300001_SM_1000_NS3seqE - _ZN34_INTERNAL_ef7d86a9_4_k_cu_6664d13e6thrust24THRUST_300001_SM_1000_NS8cuda_cub10par_nosyncE)
_ZN34_INTERNAL_ef7d86a9_4_k_cu_6664d13e6thrust24THRUST_300001_SM_1000_NS8cuda_cub10par_nosyncE:
	.zero		1
	.type		_ZN34_INTERNAL_ef7d86a9_4_k_cu_6664d13e6thrust24THRUST_300001_SM_1000_NS3seqE,@object
	.size		_ZN34_INTERNAL_ef7d86a9_4_k_cu_6664d13e6thrust24THRUST_300001_SM_1000_NS3seqE,(_ZN34_INTERNAL_ef7d86a9_4_k_cu_6664d13e4cuda3std3__420unreachable_sentinelE - _ZN34_INTERNAL_ef7d86a9_4_k_cu_6664d13e6thrust24THRUST_300001_SM_1000_NS3seqE)
_ZN34_INTERNAL_ef7d86a9_4_k_cu_6664d13e6thrust24THRUST_300001_SM_1000_NS3seqE:
	.zero		1
	.type		_ZN34_INTERNAL_ef7d86a9_4_k_cu_6664d13e4cuda3std3__420unreachable_sentinelE,@object
	.size		_ZN34_INTERNAL_ef7d86a9_4_k_cu_6664d13e4cuda3std3__420unreachable_sentinelE,(_ZN34_INTERNAL_ef7d86a9_4_k_cu_6664d13e4cuda3std6ranges3__45__cpo5ssizeE - _ZN34_INTERNAL_ef7d86a9_4_k_cu_6664d13e4cuda3std3__420unreachable_sentinelE)
_ZN34_INTERNAL_ef7d86a9_4_k_cu_6664d13e4cuda3std3__420unreachable_sentinelE:
	.zero		1
	.type		_ZN34_INTERNAL_ef7d86a9_4_k_cu_6664d13e4cuda3std6ranges3__45__cpo5ssizeE,@object
	.size		_ZN34_INTERNAL_ef7d86a9_4_k_cu_6664d13e4cuda3std6ranges3__45__cpo5ssizeE,(_ZN34_INTERNAL_ef7d86a9_4_k_cu_6664d13e6thrust24THRUST_300001_SM_1000_NS12placeholders2_3E - _ZN34_INTERNAL_ef7d86a9_4_k_cu_6664d13e4cuda3std6ranges3__45__cpo5ssizeE)
_ZN34_INTERNAL_ef7d86a9_4_k_cu_6664d13e4cuda3std6ranges3__45__cpo5ssizeE:
	.zero		1
	.type		_ZN34_INTERNAL_ef7d86a9_4_k_cu_6664d13e6thrust24THRUST_300001_SM_1000_NS12placeholders2_3E,@object
	.size		_ZN34_INTERNAL_ef7d86a9_4_k_cu_6664d13e6thrust24THRUST_300001_SM_1000_NS12placeholders2_3E,(_ZN34_INTERNAL_ef7d86a9_4_k_cu_6664d13e4cuda3std3__45__cpo4cendE - _ZN34_INTERNAL_ef7d86a9_4_k_cu_6664d13e6thrust24THRUST_300001_SM_1000_NS12placeholders2_3E)
_ZN34_INTERNAL_ef7d86a9_4_k_cu_6664d13e6thrust24THRUST_300001_SM_1000_NS12placeholders2_3E:
	.zero		1
	.type		_ZN34_INTERNAL_ef7d86a9_4_k_cu_6664d13e4cuda3std3__45__cpo4cendE,@object
	.size		_ZN34_INTERNAL_ef7d86a9_4_k_cu_6664d13e4cuda3std3__45__cpo4cendE,(_ZN34_INTERNAL_ef7d86a9_4_k_cu_6664d13e4cuda3std6ranges3__45__cpo4cendE - _ZN34_INTERNAL_ef7d86a9_4_k_cu_6664d13e4cuda3std3__45__cpo4cendE)
_ZN34_INTERNAL_ef7d86a9_4_k_cu_6664d13e4cuda3std3__45__cpo4cendE:
	.zero		1
	.type		_ZN34_INTERNAL_ef7d86a9_4_k_cu_6664d13e4cuda3std6ranges3__45__cpo4cendE,@object
	.size		_ZN34_INTERNAL_ef7d86a9_4_k_cu_6664d13e4cuda3std6ranges3__45__cpo4cendE,(_ZN34_INTERNAL_ef7d86a9_4_k_cu_6664d13e6thrust24THRUST_300001_SM_1000_NS12placeholders2_7E - _ZN34_INTERNAL_ef7d86a9_4_k_cu_6664d13e4cuda3std6ranges3__45__cpo4cendE)
_ZN34_INTERNAL_ef7d86a9_4_k_cu_6664d13e4cuda3std6ranges3__45__cpo4cendE:
	.zero		1
	.type		_ZN34_INTERNAL_ef7d86a9_4_k_cu_6664d13e6thrust24THRUST_300001_SM_1000_NS12placeholders2_7E,@object
	.size		_ZN34_INTERNAL_ef7d86a9_4_k_cu_6664d13e6thrust24THRUST_300001_SM_1000_NS12placeholders2_7E,(_ZN34_INTERNAL_ef7d86a9_4_k_cu_6664d13e4cuda3std3__45__cpo5crendE - _ZN34_INTERNAL_ef7d86a9_4_k_cu_6664d13e6thrust24THRUST_300001_SM_1000_NS12placeholders2_7E)
_ZN34_INTERNAL_ef7d86a9_4_k_cu_6664d13e6thrust24THRUST_300001_SM_1000_NS12placeholders2_7E:
	.zero		1
	.type		_ZN34_INTERNAL_ef7d86a9_4_k_cu_6664d13e4cuda3std3__45__cpo5crendE,@object
	.size		_ZN34_INTERNAL_ef7d86a9_4_k_cu_6664d13e4cuda3std3__45__cpo5crendE,(_ZN34_INTERNAL_ef7d86a9_4_k_cu_6664d13e4cuda3std6ranges3__45__cpo4prevE - _ZN34_INTERNAL_ef7d86a9_4_k_cu_6664d13e4cuda3std3__45__cpo5crendE)
_ZN34_INTERNAL_ef7d86a9_4_k_cu_6664d13e4cuda3std3__45__cpo5crendE:
	.zero		1
	.type		_ZN34_INTERNAL_ef7d86a9_4_k_cu_6664d13e4cuda3std6ranges3__45__cpo4prevE,@object
	.size		_ZN34_INTERNAL_ef7d86a9_4_k_cu_6664d13e4cuda3std6ranges3__45__cpo4prevE,(_ZN34_INTERNAL_ef7d86a9_4_k_cu_6664d13e4cuda3std6ranges3__45__cpo9iter_moveE - _ZN34_INTERNAL_ef7d86a9_4_k_cu_6664d13e4cuda3std6ranges3__45__cpo4prevE)
_ZN34_INTERNAL_ef7d86a9_4_k_cu_6664d13e4cuda3std6ranges3__45__cpo4prevE:
	.zero		1
	.type		_ZN34_INTERNAL_ef7d86a9_4_k_cu_6664d13e4cuda3std6ranges3__45__cpo9iter_moveE,@object
	.size		_ZN34_INTERNAL_ef7d86a9_4_k_cu_6664d13e4cuda3std6ranges3__45__cpo9iter_moveE,(_ZN34_INTERNAL_ef7d86a9_4_k_cu_6664d13e6thrust24THRUST_300001_SM_1000_NS6system6detail10sequential3seqE - _ZN34_INTERNAL_ef7d86a9_4_k_cu_6664d13e4cuda3std6ranges3__45__cpo9iter_moveE)
_ZN34_INTERNAL_ef7d86a9_4_k_cu_6664d13e4cuda3std6ranges3__45__cpo9iter_moveE:
	.zero		1
	.type		_ZN34_INTERNAL_ef7d86a9_4_k_cu_6664d13e6thrust24THRUST_300001_SM_1000_NS6system6detail10sequential3seqE,@object
	.size		_ZN34_INTERNAL_ef7d86a9_4_k_cu_6664d13e6thrust24THRUST_300001_SM_1000_NS6system6detail10sequential3seqE,(_ZN34_INTERNAL_ef7d86a9_4_k_cu_6664d13e6thrust24THRUST_300001_SM_1000_NS12placeholders2_9E - _ZN34_INTERNAL_ef7d86a9_4_k_cu_6664d13e6thrust24THRUST_300001_SM_1000_NS6system6detail10sequential3seqE)
_ZN34_INTERNAL_ef7d86a9_4_k_cu_6664d13e6thrust24THRUST_300001_SM_1000_NS6system6detail10sequential3seqE:
	.zero		1
	.type		_ZN34_INTERNAL_ef7d86a9_4_k_cu_6664d13e6thrust24THRUST_300001_SM_1000_NS12placeholders2_9E,@object
	.size		_ZN34_INTERNAL_ef7d86a9_4_k_cu_6664d13e6thrust24THRUST_300001_SM_1000_NS12placeholders2_9E,(_ZN34_INTERNAL_ef7d86a9_4_k_cu_6664d13e4cuda3std3__419piecewise_constructE - _ZN34_INTERNAL_ef7d86a9_4_k_cu_6664d13e6thrust24THRUST_300001_SM_1000_NS12placeholders2_9E)
_ZN34_INTERNAL_ef7d86a9_4_k_cu_6664d13e6thrust24THRUST_300001_SM_1000_NS12placeholders2_9E:
	.zero		1
	.type		_ZN34_INTERNAL_ef7d86a9_4_k_cu_6664d13e4cuda3std3__419piecewise_constructE,@object
	.size		_ZN34_INTERNAL_ef7d86a9_4_k_cu_6664d13e4cuda3std3__419piecewise_constructE,(_ZN34_INTERNAL_ef7d86a9_4_k_cu_6664d13e4cuda3std6ranges3__45__cpo5cdataE - _ZN34_INTERNAL_ef7d86a9_4_k_cu_6664d13e4cuda3std3__419piecewise_constructE)
_ZN34_INTERNAL_ef7d86a9_4_k_cu_6664d13e4cuda3std3__419piecewise_constructE:
	.zero		1
	.type		_ZN34_INTERNAL_ef7d86a9_4_k_cu_6664d13e4cuda3std6ranges3__45__cpo5cdataE,@object
	.size		_ZN34_INTERNAL_ef7d86a9_4_k_cu_6664d13e4cuda3std6ranges3__45__cpo5cdataE,(_ZN34_INTERNAL_ef7d86a9_4_k_cu_6664d13e6thrust24THRUST_300001_SM_1000_NS12placeholders2_1E - _ZN34_INTERNAL_ef7d86a9_4_k_cu_6664d13e4cuda3std6ranges3__45__cpo5cdataE)
_ZN34_INTERNAL_ef7d86a9_4_k_cu_6664d13e4cuda3std6ranges3__45__cpo5cdataE:
	.zero		1
	.type		_ZN34_INTERNAL_ef7d86a9_4_k_cu_6664d13e6thrust24THRUST_300001_SM_1000_NS12placeholders2_1E,@object
	.size		_ZN34_INTERNAL_ef7d86a9_4_k_cu_6664d13e6thrust24THRUST_300001_SM_1000_NS12placeholders2_1E,(_ZN34_INTERNAL_ef7d86a9_4_k_cu_6664d13e4cuda3std3__45__cpo3endE - _ZN34_INTERNAL_ef7d86a9_4_k_cu_6664d13e6thrust24THRUST_300001_SM_1000_NS12placeholders2_1E)
_ZN34_INTERNAL_ef7d86a9_4_k_cu_6664d13e6thrust24THRUST_300001_SM_1000_NS12placeholders2_1E:
	.zero		1
	.type		_ZN34_INTERNAL_ef7d86a9_4_k_cu_6664d13e4cuda3std3__45__cpo3endE,@object
	.size		_ZN34_INTERNAL_ef7d86a9_4_k_cu_6664d13e4cuda3std3__45__cpo3endE,(_ZN34_INTERNAL_ef7d86a9_4_k_cu_6664d13e4cuda3std6ranges3__45__cpo3endE - _ZN34_INTERNAL_ef7d86a9_4_k_cu_6664d13e4cuda3std3__45__cpo3endE)
_ZN34_INTERNAL_ef7d86a9_4_k_cu_6664d13e4cuda3std3__45__cpo3endE:
	.zero		1
	.type		_ZN34_INTERNAL_ef7d86a9_4_k_cu_6664d13e4cuda3std6ranges3__45__cpo3endE,@object
	.size		_ZN34_INTERNAL_ef7d86a9_4_k_cu_6664d13e4cuda3std6ranges3__45__cpo3endE,(_ZN34_INTERNAL_ef7d86a9_4_k_cu_6664d13e6thrust24THRUST_300001_SM_1000_NS12placeholders2_5E - _ZN34_INTERNAL_ef7d86a9_4_k_cu_6664d13e4cuda3std6ranges3__45__cpo3endE)
_ZN34_INTERNAL_ef7d86a9_4_k_cu_6664d13e4cuda3std6ranges3__45__cpo3endE:
	.zero		1
	.type		_ZN34_INTERNAL_ef7d86a9_4_k_cu_6664d13e6thrust24THRUST_300001_SM_1000_NS12placeholders2_5E,@object
	.size		_ZN34_INTERNAL_ef7d86a9_4_k_cu_6664d13e6thrust24THRUST_300001_SM_1000_NS12placeholders2_5E,(_ZN34_INTERNAL_ef7d86a9_4_k_cu_6664d13e4cuda3std3__45__cpo4rendE - _ZN34_INTERNAL_ef7d86a9_4_k_cu_6664d13e6thrust24THRUST_300001_SM_1000_NS12placeholders2_5E)
_ZN34_INTERNAL_ef7d86a9_4_k_cu_6664d13e6thrust24THRUST_300001_SM_1000_NS12placeholders2_5E:
	.zero		1
	.type		_ZN34_INTERNAL_ef7d86a9_4_k_cu_6664d13e4cuda3std3__45__cpo4rendE,@object
	.size		_ZN34_INTERNAL_ef7d86a9_4_k_cu_6664d13e4cuda3std3__45__cpo4rendE,(_ZN34_INTERNAL_ef7d86a9_4_k_cu_6664d13e4cuda3std6ranges3__45__cpo9iter_swapE - _ZN34_INTERNAL_ef7d86a9_4_k_cu_6664d13e4cuda3std3__45__cpo4rendE)
_ZN34_INTERNAL_ef7d86a9_4_k_cu_6664d13e4cuda3std3__45__cpo4rendE:
	.zero		1
	.type		_ZN34_INTERNAL_ef7d86a9_4_k_cu_6664d13e4cuda3std6ranges3__45__cpo9iter_swapE,@object
	.size		_ZN34_INTERNAL_ef7d86a9_4_k_cu_6664d13e4cuda3std6ranges3__45__cpo9iter_swapE,(_ZN34_INTERNAL_ef7d86a9_4_k_cu_6664d13e4cuda3std3__48unexpectE - _ZN34_INTERNAL_ef7d86a9_4_k_cu_6664d13e4cuda3std6ranges3__45__cpo9iter_swapE)
_ZN34_INTERNAL_ef7d86a9_4_k_cu_6664d13e4cuda3std6ranges3__45__cpo9iter_swapE:
	.zero		1
	.type		_ZN34_INTERNAL_ef7d86a9_4_k_cu_6664d13e4cuda3std3__48unexpectE,@object
	.size		_ZN34_INTERNAL_ef7d86a9_4_k_cu_6664d13e4cuda3std3__48unexpectE,(_ZN34_INTERNAL_ef7d86a9_4_k_cu_6664d13e6thrust24THRUST_300001_SM_1000_NS8cuda_cub3parE - _ZN34_INTERNAL_ef7d86a9_4_k_cu_6664d13e4cuda3std3__48unexpectE)
_ZN34_INTERNAL_ef7d86a9_4_k_cu_6664d13e4cuda3std3__48unexpectE:
	.zero		1
	.type		_ZN34_INTERNAL_ef7d86a9_4_k_cu_6664d13e6thrust24THRUST_300001_SM_1000_NS8cuda_cub3parE,@object
	.size		_ZN34_INTERNAL_ef7d86a9_4_k_cu_6664d13e6thrust24THRUST_300001_SM_1000_NS8cuda_cub3parE,(.L_29 - _ZN34_INTERNAL_ef7d86a9_4_k_cu_6664d13e6thrust24THRUST_300001_SM_1000_NS8cuda_cub3parE)
_ZN34_INTERNAL_ef7d86a9_4_k_cu_6664d13e6thrust24THRUST_300001_SM_1000_NS8cuda_cub3parE:
	.zero		1
.L_29:


//--------------------- .nv.shared._ZN3cub18CUB_300001_SM_10006detail10radix_sort33DeviceRadixSortExclusiveSumKernelINS1_5radix10policy_hubIiNS0_8NullTypeEyE10Policy1000EyEEvPT0_ --------------------------
	.section	.nv.shared._ZN3cub18CUB_300001_SM_10006detail10radix_sort33DeviceRadixSortExclusiveSumKernelINS1_5radix10policy_hubIiNS0_8NullTypeEyE10Policy1000EyEEvPT0_,"aw",@nobits
	.sectionflags	@""
	.align	16
.nv.shared._ZN3cub18CUB_300001_SM_10006detail10radix_sort33DeviceRadixSortExclusiveSumKernelINS1_5radix10policy_hubIiNS0_8NullTypeEyE10Policy1000EyEEvPT0_:
	.zero		3360


//--------------------- .nv.shared._ZN3cub18CUB_300001_SM_10006detail10radix_sort30DeviceRadixSortHistogramKernelINS1_5radix10policy_hubIiNS0_8NullTypeEyE10Policy1000ELNS0_9SortOrderE0EiyNS1_21identity_decomposer_tEEEvPT2_PKT1_SB_iiT3_ --------------------------
	.section	.nv.shared._ZN3cub18CUB_300001_SM_10006detail10radix_sort30DeviceRadixSortHistogramKernelINS1_5radix10policy_hubIiNS0_8NullTypeEyE10Policy1000ELNS0_9SortOrderE0EiyNS1_21identity_decomposer_tEEEvPT2_PKT1_SB_iiT3_,"aw",@nobits
	.sectionflags	@""
	.align	16
.nv.shared._ZN3cub18CUB_300001_SM_10006detail10radix_sort30DeviceRadixSortHistogramKernelINS1_5radix10policy_hubIiNS0_8NullTypeEyE10Policy1000ELNS0_9SortOrderE0EiyNS1_21identity_decomposer_tEEEvPT2_PKT1_SB_iiT3_:
	.zero		5120


//--------------------- .nv.shared._ZN3cub18CUB_300001_SM_10006detail10radix_sort31DeviceRadixSortSingleTileKernelINS1_5radix10policy_hubIiNS0_8NullTypeEyE10Policy1000ELNS0_9SortOrderE0EiS6_yNS1_21identity_decomposer_tEEEvPKT1_PSB_PKT2_PSF_T3_iiT4_ --------------------------
	.section	.nv.shared._ZN3cub18CUB_300001_SM_10006detail10radix_sort31DeviceRadixSortSingleTileKernelINS1_5radix10policy_hubIiNS0_8NullTypeEyE10Policy1000ELNS0_9SortOrderE0EiS6_yNS1_21identity_decomposer_tEEEvPKT1_PSB_PKT2_PSF_T3_iiT4_,"aw",@nobits
	.sectionflags	@""
	.align	16
.nv.shared._ZN3cub18CUB_300001_SM_10006detail10radix_sort31DeviceRadixSortSingleTileKernelINS1_5radix10policy_hubIiNS0_8NullTypeEyE10Policy1000ELNS0_9SortOrderE0EiS6_yNS1_21identity_decomposer_tEEEvPKT1_PSB_PKT2_PSF_T3_iiT4_:
	.zero		34880


//--------------------- .nv.shared._ZN3cub18CUB_300001_SM_10006detail4scan16DeviceScanKernelINS2_10policy_hubIiiijN4cuda3std3__44plusIvEEE10Policy1000EPiSC_NS0_13ScanTileStateIiLb1EEES9_NS1_10InputValueIiSC_EEjiLb0EiEEvT0_T1_T2_iT3_T4_T5_ --------------------------
	.section	.nv.shared._ZN3cub18CUB_300001_SM_10006detail4scan16DeviceScanKernelINS2_10policy_hubIiiijN4cuda3std3__44plusIvEEE10Policy1000EPiSC_NS0_13ScanTileStateIiLb1EEES9_NS1_10InputValueIiSC_EEjiLb0EiEEvT0_T1_T2_iT3_T4_T5_,"aw",@nobits
	.sectionflags	@""
	.align	16
.nv.shared._ZN3cub18CUB_300001_SM_10006detail4scan16DeviceScanKernelINS2_10policy_hubIiiijN4cuda3std3__44plusIvEEE10Policy1000EPiSC_NS0_13ScanTileStateIiLb1EEES9_NS1_10InputValueIiSC_EEjiLb0EiEEvT0_T1_T2_iT3_T4_T5_:
	.zero		34832


//--------------------- .nv.shared._ZN3cub18CUB_300001_SM_10006detail4scan20DeviceScanInitKernelINS0_13ScanTileStateIiLb1EEEEEvT_i --------------------------
	.section	.nv.shared._ZN3cub18CUB_300001_SM_10006detail4scan20DeviceScanInitKernelINS0_13ScanTileStateIiLb1EEEEEvT_i,"aw",@nobits
	.sectionflags	@""
	.align	16
	.zero		1024


//--------------------- .nv.shared._ZN3cub18CUB_300001_SM_10006detail11EmptyKernelIvEEvv --------------------------
	.section	.nv.shared._ZN3cub18CUB_300001_SM_10006detail11EmptyKernelIvEEvv,"aw",@nobits
	.sectionflags	@""
	.align	16
	.zero		1024


//--------------------- .nv.shared._Z20heapsort_extract_allPii --------------------------
	.section	.nv.shared._Z20heapsort_extract_allPii,"aw",@nobits
	.sectionflags	@""
	.align	16
	.zero		1024


//--------------------- .nv.shared._Z13heapify_levelPiiii --------------------------
	.section	.nv.shared._Z13heapify_levelPiiii,"aw",@nobits
	.sectionflags	@""
	.align	16
	.zero		1024


//--------------------- .nv.shared._Z17scatter_partitionPKiPiS0_S0_iii --------------------------
	.section	.nv.shared._Z17scatter_partitionPKiPiS0_S0_iii,"aw",@nobits
	.sectionflags	@""
	.align	16
	.zero		1024


//--------------------- .nv.shared._Z10make_flagsPKiPiiii --------------------------
	.section	.nv.shared._Z10make_flagsPKiPiiii,"aw",@nobits
	.sectionflags	@""
	.align	16
	.zero		1024


//--------------------- .nv.shared._Z10merge_passPKiPiii --------------------------
	.section	.nv.shared._Z10merge_passPKiPiii,"aw",@nobits
	.sectionflags	@""
	.align	16
	.zero		1024


//--------------------- .nv.shared._Z11sort_chunksPKiPiii --------------------------
	.section	.nv.shared._Z11sort_chunksPKiPiii,"aw",@nobits
	.sectionflags	@""
	.align	16
	.zero		1024


//--------------------- .nv.constant0._ZN3cub18CUB_300001_SM_10006detail10radix_sort29DeviceRadixSortOnesweepKernelINS1_5radix10policy_hubIiNS0_8NullTypeEyE10Policy1000ELNS0_9SortOrderE0EiS6_yiiNS1_21identity_decomposer_tEEEvPT5_SC_PT3_PKSD_PT1_PKSH_PT2_PKSL_T4_iiT6_ --------------------------
	.section	.nv.constant0._ZN3cub18CUB_300001_SM_10006detail10radix_sort29DeviceRadixSortOnesweepKernelINS1_5radix10policy_hubIiNS0_8NullTypeEyE10Policy1000ELNS0_9SortOrderE0EiS6_yiiNS1_21identity_decomposer_tEEEvPT5_SC_PT3_PKSD_PT1_PKSH_PT2_PKSL_T4_iiT6_,"a",@progbits
	.sectionflags	@""
	.align	4
.nv.constant0._ZN3cub18CUB_300001_SM_10006detail10radix_sort29DeviceRadixSortOnesweepKernelINS1_5radix10policy_hubIiNS0_8NullTypeEyE10Policy1000ELNS0_9SortOrderE0EiS6_yiiNS1_21identity_decomposer_tEEEvPT5_SC_PT3_PKSD_PT1_PKSH_PT2_PKSL_T4_iiT6_:
	.zero		973


//--------------------- .nv.constant0._ZN3cub18CUB_300001_SM_10006detail10radix_sort33DeviceRadixSortExclusiveSumKernelINS1_5radix10policy_hubIiNS0_8NullTypeEyE10Policy1000EyEEvPT0_ --------------------------
	.section	.nv.constant0._ZN3cub18CUB_300001_SM_10006detail10radix_sort33DeviceRadixSortExclusiveSumKernelINS1_5radix10policy_hubIiNS0_8NullTypeEyE10Policy1000EyEEvPT0_,"a",@progbits
	.sectionflags	@""
	.align	4
.nv.constant0._ZN3cub18CUB_300001_SM_10006detail10radix_sort33DeviceRadixSortExclusiveSumKernelINS1_5radix10policy_hubIiNS0_8NullTypeEyE10Policy1000EyEEvPT0_:
	.zero		904


//--------------------- .nv.constant0._ZN3cub18CUB_300001_SM_10006detail10radix_sort30DeviceRadixSortHistogramKernelINS1_5radix10policy_hubIiNS0_8NullTypeEyE10Policy1000ELNS0_9SortOrderE0EiyNS1_21identity_decomposer_tEEEvPT2_PKT1_SB_iiT3_ --------------------------
	.section	.nv.constant0._ZN3cub18CUB_300001_SM_10006detail10radix_sort30DeviceRadixSortHistogramKernelINS1_5radix10policy_hubIiNS0_8NullTypeEyE10Policy1000ELNS0_9SortOrderE0EiyNS1_21identity_decomposer_tEEEvPT2_PKT1_SB_iiT3_,"a",@progbits
	.sectionflags	@""
	.align	4
.nv.constant0._ZN3cub18CUB_300001_SM_10006detail10radix_sort30DeviceRadixSortHistogramKernelINS1_5radix10policy_hubIiNS0_8NullTypeEyE10Policy1000ELNS0_9SortOrderE0EiyNS1_21identity_decomposer_tEEEvPT2_PKT1_SB_iiT3_:
	.zero		929


//--------------------- .nv.constant0._ZN3cub18CUB_300001_SM_10006detail10radix_sort31DeviceRadixSortSingleTileKernelINS1_5radix10policy_hubIiNS0_8NullTypeEyE10Policy1000ELNS0_9SortOrderE0EiS6_yNS1_21identity_decomposer_tEEEvPKT1_PSB_PKT2_PSF_T3_iiT4_ --------------------------
	.section	.nv.constant0._ZN3cub18CUB_300001_SM_10006detail10radix_sort31DeviceRadixSortSingleTileKernelINS1_5radix10policy_hubIiNS0_8NullTypeEyE10Policy1000ELNS0_9SortOrderE0EiS6_yNS1_21identity_decomposer_tEEEvPKT1_PSB_PKT2_PSF_T3_iiT4_,"a",@progbits
	.sectionflags	@""
	.align	4
.nv.constant0._ZN3cub18CUB_300001_SM_10006detail10radix_sort31DeviceRadixSortSingleTileKernelINS1_5radix10policy_hubIiNS0_8NullTypeEyE10Policy1000ELNS0_9SortOrderE0EiS6_yNS1_21identity_decomposer_tEEEvPKT1_PSB_PKT2_PSF_T3_iiT4_:
	.zero		945


//--------------------- .nv.constant0._ZN3cub18CUB_300001_SM_10006detail4scan16DeviceScanKernelINS2_10policy_hubIiiijN4cuda3std3__44plusIvEEE10Policy1000EPiSC_NS0_13ScanTileStateIiLb1EEES9_NS1_10InputValueIiSC_EEjiLb0EiEEvT0_T1_T2_iT3_T4_T5_ --------------------------
	.section	.nv.constant0._ZN3cub18CUB_300001_SM_10006detail4scan16DeviceScanKernelINS2_10policy_hubIiiijN4cuda3std3__44plusIvEEE10Policy1000EPiSC_NS0_13ScanTileStateIiLb1EEES9_NS1_10InputValueIiSC_EEjiLb0EiEEvT0_T1_T2_iT3_T4_T5_,"a",@progbits
	.sectionflags	@""
	.align	4
.nv.constant0._ZN3cub18CUB_300001_SM_10006detail4scan16DeviceScanKernelINS2_10policy_hubIiiijN4cuda3std3__44plusIvEEE10Policy1000EPiSC_NS0_13ScanTileStateIiLb1EEES9_NS1_10InputValueIiSC_EEjiLb0EiEEvT0_T1_T2_iT3_T4_T5_:
	.zero		948


//--------------------- .nv.constant0._ZN3cub18CUB_300001_SM_10006detail4scan20DeviceScanInitKernelINS0_13ScanTileStateIiLb1EEEEEvT_i --------------------------
	.section	.nv.constant0._ZN3cub18CUB_300001_SM_10006detail4scan20DeviceScanInitKernelINS0_13ScanTileStateIiLb1EEEEEvT_i,"a",@progbits
	.sectionflags	@""
	.align	4
.nv.constant0._ZN3cub18CUB_300001_SM_10006detail4scan20DeviceScanInitKernelINS0_13ScanTileStateIiLb1EEEEEvT_i:
	.zero		908


//--------------------- .nv.constant0._ZN3cub18CUB_300001_SM_10006detail11EmptyKernelIvEEvv --------------------------
	.section	.nv.constant0._ZN3cub18CUB_300001_SM_10006detail11EmptyKernelIvEEvv,"a",@progbits
	.sectionflags	@""
	.align	4
.nv.constant0._ZN3cub18CUB_300001_SM_10006detail11EmptyKernelIvEEvv:
	.zero		896


//--------------------- .nv.constant0._Z20heapsort_extract_allPii --------------------------
	.section	.nv.constant0._Z20heapsort_extract_allPii,"a",@progbits
	.sectionflags	@""
	.align	4
.nv.constant0._Z20heapsort_extract_allPii:
	.zero		908


//--------------------- .nv.constant0._Z13heapify_levelPiiii --------------------------
	.section	.nv.constant0._Z13heapify_levelPiiii,"a",@progbits
	.sectionflags	@""
	.align	4
.nv.constant0._Z13heapify_levelPiiii:
	.zero		916


//--------------------- .nv.constant0._Z17scatter_partitionPKiPiS0_S0_iii --------------------------
	.section	.nv.constant0._Z17scatter_partitionPKiPiS0_S0_iii,"a",@progbits
	.sectionflags	@""
	.align	4
.nv.constant0._Z17scatter_partitionPKiPiS0_S0_iii:
	.zero		940


//--------------------- .nv.constant0._Z10make_flagsPKiPiiii --------------------------
	.section	.nv.constant0._Z10make_flagsPKiPiiii,"a",@progbits
	.sectionflags	@""
	.align	4
.nv.constant0._Z10make_flagsPKiPiiii:
	.zero		924


//--------------------- .nv.constant0._Z10merge_passPKiPiii --------------------------
	.section	.nv.constant0._Z10merge_passPKiPiii,"a",@progbits
	.sectionflags	@""
	.align	4
.nv.constant0._Z10merge_passPKiPiii:
	.zero		920


//--------------------- .nv.constant0._Z11sort_chunksPKiPiii --------------------------
	.section	.nv.constant0._Z11sort_chunksPKiPiii,"a",@progbits
	.sectionflags	@""
	.align	4
.nv.constant0._Z11sort_chunksPKiPiii:
	.zero		920


//--------------------- SYMBOLS --------------------------

	.type		.nv.reservedSmem.offset0,@object
	.size		.nv.reservedSmem.offset0,0x4
	.type		.nv.reservedSmem.cap,@object
	.size		.nv.reservedSmem.cap,0x4
